def matmul_kernel(
    a_ptr,
    b_ptr,
    c_ptr,
    M,
    N,
    K,
    stride_am,
    stride_ak,
    stride_bk,
    stride_bn,
    stride_cm,
    stride_cn,
    BLOCK_M: tl.constexpr,
    BLOCK_N: tl.constexpr,
    BLOCK_K: tl.constexpr,
    GROUP_M: tl.constexpr,
):
    pid = tl.program_id(axis=0)
    num_pid_m = tl.cdiv(M, BLOCK_M)
    num_pid_n = tl.cdiv(N, BLOCK_N)
    num_pid_in_group = GROUP_M * num_pid_n
    group_id = pid // num_pid_in_group
    first_pid_m = group_id * GROUP_M
    group_size_m = min(num_pid_m - first_pid_m, GROUP_M)
    pid_m = first_pid_m + ((pid % num_pid_in_group) % group_size_m)
    pid_n = (pid % num_pid_in_group) // group_size_m

    offs_am = (pid_m * BLOCK_M + tl.arange(0, BLOCK_M)) % M
    offs_bn = (pid_n * BLOCK_N + tl.arange(0, BLOCK_N)) % N
    offs_k = tl.arange(0, BLOCK_K)
    a_ptrs = a_ptr + offs_am[:, None] * stride_am + offs_k[None, :] * stride_ak
    b_ptrs = b_ptr + offs_k[:, None] * stride_bk + offs_bn[None, :] * stride_bn

    acc = tl.zeros((BLOCK_M, BLOCK_N), dtype=tl.float32)
    for kk in range(0, tl.cdiv(K, BLOCK_K)):
        a = tl.load(a_ptrs, mask=offs_k[None, :] < K - kk * BLOCK_K, other=0.0)
        b = tl.load(b_ptrs, mask=offs_k[:, None] < K - kk * BLOCK_K, other=0.0)
        acc = tl.dot(a, b, acc)
        a_ptrs += BLOCK_K * stride_ak
        b_ptrs += BLOCK_K * stride_bk

    c = acc.to(c_ptr.dtype.element_ty)
    offs_cm = pid_m * BLOCK_M + tl.arange(0, BLOCK_M)
    offs_cn = pid_n * BLOCK_N + tl.arange(0, BLOCK_N)
    c_ptrs = c_ptr + offs_cm[:, None] * stride_cm + offs_cn[None, :] * stride_cn
    mask = (offs_cm[:, None] < M) & (offs_cn[None, :] < N)
    tl.store(c_ptrs, c, mask=mask)

# config = {"BLOCK_K": 256, "BLOCK_M": 64, "BLOCK_N": 64, "GROUP_M": 8, "arch": "sm_90", "dtype": "bf16", "num_ctas": 1, "num_stages": 3, "num_warps": 4}
# arch = sm_90


// ===== COMPILED SASS (sm_90a) =====

	.target	sm_90a

	.elftype	@"ET_EXEC"


//--------------------- .note.nv.tkinfo           --------------------------
	.section	.note.nv.tkinfo,"",@"SHT_NOTE"
	.sectionflags	@"SHF_NOTE_NV_TKINFO"
	.tkinfo
        /*0018*/ 	.word	0x00000002
        /*0030*/ 	.string	""
        /*0030*/ 	.string	"ptxas"
        /*0030*/ 	.string	"Cuda compilation tools, release 13.0, V13.0.88"
        /*0030*/ 	.string	"Build cuda_13.0.r13.0/compiler.36424714_0"
        /*0030*/ 	.string	"-v  -suppress-debug-info  -lineinfo  -arch sm_90a "



//--------------------- .note.nv.cuinfo           --------------------------
	.section	.note.nv.cuinfo,"",@"SHT_NOTE"
	.sectionflags	@"SHF_NOTE_NV_CUINFO"
        /*0018*/ 	.short	0x0002
        /*001a*/ 	.short	0x005a
        /*001c*/ 	.short	0x0082
	.zero		2


//--------------------- .nv.info                  --------------------------
	.section	.nv.info,"",@"SHT_CUDA_INFO"
	.align	4


	//----- nvinfo : EIATTR_REGCOUNT
	.align		4
        /*0000*/ 	.byte	0x04, 0x2f
        /*0002*/ 	.short	(.L_1 - .L_0)
	.align		4
.L_0:
        /*0004*/ 	.word	index@(matmul_kernel)
        /*0008*/ 	.word	0x000000ff


	//----- nvinfo : EIATTR_FRAME_SIZE
	.align		4
.L_1:
        /*000c*/ 	.byte	0x04, 0x11
        /*000e*/ 	.short	(.L_3 - .L_2)
	.align		4
.L_2:
        /*0010*/ 	.word	index@(matmul_kernel)
        /*0014*/ 	.word	0x00000a20


	//----- nvinfo : EIATTR_MIN_STACK_SIZE
	.align		4
.L_3:
        /*0018*/ 	.byte	0x04, 0x12
        /*001a*/ 	.short	(.L_5 - .L_4)
	.align		4
.L_4:
        /*001c*/ 	.word	index@(matmul_kernel)
        /*0020*/ 	.word	0x00000a20
.L_5:


//--------------------- .nv.compat                --------------------------
	.section	.nv.compat,"",@"SHT_CUDA_COMPAT_INFO"
	.align	4
        /*0000*/ 	.byte	0x02, 0x09, 0x01, 0x00, 0x02, 0x02, 0x04, 0x00, 0x02, 0x05, 0x05, 0x00, 0x03, 0x07, 0x01, 0x01
        /*0010*/ 	.byte	0x02, 0x03, 0x00, 0x00, 0x02, 0x06, 0x01, 0x00, 0x04, 0x0b, 0x08, 0x00, 0x00, 0x00, 0x00, 0x00
        /*0020*/ 	.byte	0x00, 0x00, 0x00, 0x00


//--------------------- .nv.info.matmul_kernel    --------------------------
	.section	.nv.info.matmul_kernel,"",@"SHT_CUDA_INFO"
	.sectionflags	@""
	.align	4


	//----- nvinfo : EIATTR_CUDA_API_VERSION
	.align		4
        /*0000*/ 	.byte	0x04, 0x37
        /*0002*/ 	.short	(.L_7 - .L_6)
.L_6:
        /*0004*/ 	.word	0x00000082


	//----- nvinfo : EIATTR_KPARAM_INFO
	.align		4
.L_7:
        /*0008*/ 	.byte	0x04, 0x17
        /*000a*/ 	.short	(.L_9 - .L_8)
.L_8:
        /*000c*/ 	.word	0x00000000
        /*0010*/ 	.short	0x000d
        /*0012*/ 	.short	0x0048
        /*0014*/ 	.byte	0x00, 0xf4, 0x21, 0x00


	//----- nvinfo : EIATTR_KPARAM_INFO
	.align		4
.L_9:
        /*0018*/ 	.byte	0x04, 0x17
        /*001a*/ 	.short	(.L_11 - .L_10)
.L_10:
        /*001c*/ 	.word	0x00000000
        /*0020*/ 	.short	0x000c
        /*0022*/ 	.short	0x0040
        /*0024*/ 	.byte	0x00, 0xf4, 0x21, 0x00


	//----- nvinfo : EIATTR_KPARAM_INFO
	.align		4
.L_11:
        /*0028*/ 	.byte	0x04, 0x17
        /*002a*/ 	.short	(.L_13 - .L_12)
.L_12:
        /*002c*/ 	.word	0x00000000
        /*0030*/ 	.short	0x000b
        /*0032*/ 	.short	0x0038
        /*0034*/ 	.byte	0x00, 0xf0, 0x11, 0x00


	//----- nvinfo : EIATTR_KPARAM_INFO
	.align		4
.L_13:
        /*0038*/ 	.byte	0x04, 0x17
        /*003a*/ 	.short	(.L_15 - .L_14)
.L_14:
        /*003c*/ 	.word	0x00000000
        /*0040*/ 	.short	0x000a
        /*0042*/ 	.short	0x0034
        /*0044*/ 	.byte	0x00, 0xf0, 0x11, 0x00


	//----- nvinfo : EIATTR_KPARAM_INFO
	.align		4
.L_15:
        /*0048*/ 	.byte	0x04, 0x17
        /*004a*/ 	.short	(.L_17 - .L_16)
.L_16:
        /*004c*/ 	.word	0x00000000
        /*0050*/ 	.short	0x0009
        /*0052*/ 	.short	0x0030
        /*0054*/ 	.byte	0x00, 0xf0, 0x11, 0x00


	//----- nvinfo : EIATTR_KPARAM_INFO
	.align		4
.L_17:
        /*0058*/ 	.byte	0x04, 0x17
        /*005a*/ 	.short	(.L_19 - .L_18)
.L_18:
        /*005c*/ 	.word	0x00000000
        /*0060*/ 	.short	0x0008
        /*0062*/ 	.short	0x002c
        /*0064*/ 	.byte	0x00, 0xf0, 0x11, 0x00


	//----- nvinfo : EIATTR_KPARAM_INFO
	.align		4
.L_19:
        /*0068*/ 	.byte	0x04, 0x17
        /*006a*/ 	.short	(.L_21 - .L_20)
.L_20:
        /*006c*/ 	.word	0x00000000
        /*0070*/ 	.short	0x0007
        /*0072*/ 	.short	0x0028
        /*0074*/ 	.byte	0x00, 0xf0, 0x11, 0x00


	//----- nvinfo : EIATTR_KPARAM_INFO
	.align		4
.L_21:
        /*0078*/ 	.byte	0x04, 0x17
        /*007a*/ 	.short	(.L_23 - .L_22)
.L_22:
        /*007c*/ 	.word	0x00000000
        /*0080*/ 	.short	0x0006
        /*0082*/ 	.short	0x0024
        /*0084*/ 	.byte	0x00, 0xf0, 0x11, 0x00


	//----- nvinfo : EIATTR_KPARAM_INFO
	.align		4
.L_23:
        /*0088*/ 	.byte	0x04, 0x17
        /*008a*/ 	.short	(.L_25 - .L_24)
.L_24:
        /*008c*/ 	.word	0x00000000
        /*0090*/ 	.short	0x0005
        /*0092*/ 	.short	0x0020
        /*0094*/ 	.byte	0x00, 0xf0, 0x11, 0x00


	//----- nvinfo : EIATTR_KPARAM_INFO
	.align		4
.L_25:
        /*0098*/ 	.byte	0x04, 0x17
        /*009a*/ 	.short	(.L_27 - .L_26)
.L_26:
        /*009c*/ 	.word	0x00000000
        /*00a0*/ 	.short	0x0004
        /*00a2*/ 	.short	0x001c
        /*00a4*/ 	.byte	0x00, 0xf0, 0x11, 0x00


	//----- nvinfo : EIATTR_KPARAM_INFO
	.align		4
.L_27:
        /*00a8*/ 	.byte	0x04, 0x17
        /*00aa*/ 	.short	(.L_29 - .L_28)
.L_28:
        /*00ac*/ 	.word	0x00000000
        /*00b0*/ 	.short	0x0003
        /*00b2*/ 	.short	0x0018
        /*00b4*/ 	.byte	0x00, 0xf0, 0x11, 0x00


	//----- nvinfo : EIATTR_KPARAM_INFO
	.align		4
.L_29:
        /*00b8*/ 	.byte	0x04, 0x17
        /*00ba*/ 	.short	(.L_31 - .L_30)
.L_30:
        /*00bc*/ 	.word	0x00000000
        /*00c0*/ 	.short	0x0002
        /*00c2*/ 	.short	0x0010
        /*00c4*/ 	.byte	0x00, 0xf4, 0x21, 0x00


	//----- nvinfo : EIATTR_KPARAM_INFO
	.align		4
.L_31:
        /*00c8*/ 	.byte	0x04, 0x17
        /*00ca*/ 	.short	(.L_33 - .L_32)
.L_32:
        /*00cc*/ 	.word	0x00000000
        /*00d0*/ 	.short	0x0001
        /*00d2*/ 	.short	0x0008
        /*00d4*/ 	.byte	0x00, 0xf4, 0x21, 0x00


	//----- nvinfo : EIATTR_KPARAM_INFO
	.align		4
.L_33:
        /*00d8*/ 	.byte	0x04, 0x17
        /*00da*/ 	.short	(.L_35 - .L_34)
.L_34:
        /*00dc*/ 	.word	0x00000000
        /*00e0*/ 	.short	0x0000
        /*00e2*/ 	.short	0x0000
        /*00e4*/ 	.byte	0x00, 0xf4, 0x21, 0x00


	//----- nvinfo : EIATTR_SPARSE_MMA_MASK
	.align		4
.L_35:
        /*00e8*/ 	.byte	0x03, 0x50
        /*00ea*/ 	.short	0x0000


	//----- nvinfo : EIATTR_MAXREG_COUNT
	.align		4
        /*00ec*/ 	.byte	0x03, 0x1b
        /*00ee*/ 	.short	0x00ff


	//----- nvinfo : EIATTR_NUM_BARRIERS
	.align		4
        /*00f0*/ 	.byte	0x02, 0x4c
        /*00f2*/ 	.byte	0x01
	.zero		1


	//----- nvinfo : EIATTR_ANNOTATIONS
	.align		4
        /*00f4*/ 	.byte	0x04, 0x55
        /*00f6*/ 	.short	(.L_37 - .L_36)


	//   ....[0]....
.L_36:
        /*00f8*/ 	.word	0x00000001
        /*00fc*/ 	.byte	0xe0, 0x05, 0x00, 0x00, 0x01, 0x00, 0x00, 0x00, 0xd0, 0x32, 0x00, 0x00, 0x01, 0x00, 0x00, 0x00
        /* <DEDUP_REMOVED lines=924> */
        /*3acc*/ 	.byte	0xb0, 0x84, 0x01, 0x00, 0x01, 0x00, 0x00, 0x00, 0xd0, 0x88, 0x01, 0x00


	//----- nvinfo : EIATTR_MERCURY_ISA_VERSION
	.align		4
.L_37:
        /*3ad8*/ 	.byte	0x03, 0x5f
        /*3ada*/ 	.short	0x0101


	//----- nvinfo : EIATTR_EXIT_INSTR_OFFSETS
	.align		4
        /*3adc*/ 	.byte	0x04, 0x1c
        /*3ade*/ 	.short	(.L_39 - .L_38)


	//   ....[0]....
.L_38:
        /*3ae0*/ 	.word	0x00019850


	//   ....[1]....
        /*3ae4*/ 	.word	0x00019880


	//----- nvinfo : EIATTR_REQNTID
	.align		4
.L_39:
        /*3ae8*/ 	.byte	0x04, 0x10
        /*3aea*/ 	.short	(.L_41 - .L_40)
.L_40:
        /*3aec*/ 	.word	0x00000080
        /*3af0*/ 	.word	0x00000001
        /*3af4*/ 	.word	0x00000001


	//----- nvinfo : EIATTR_CBANK_PARAM_SIZE
	.align		4
.L_41:
        /*3af8*/ 	.byte	0x03, 0x19
        /*3afa*/ 	.short	0x0050


	//----- nvinfo : EIATTR_PARAM_CBANK
	.align		4
        /*3afc*/ 	.byte	0x04, 0x0a
        /*3afe*/ 	.short	(.L_43 - .L_42)
	.align		4
.L_42:
        /*3b00*/ 	.word	index@(.nv.constant0.matmul_kernel)
        /*3b04*/ 	.short	0x0210
        /*3b06*/ 	.short	0x0050


	//----- nvinfo : EIATTR_SW_WAR
	.align		4
.L_43:
        /*3b08*/ 	.byte	0x04, 0x36
        /*3b0a*/ 	.short	(.L_45 - .L_44)
.L_44:
        /*3b0c*/ 	.word	0x00000008
.L_45:


//--------------------- .nv.callgraph             --------------------------
	.section	.nv.callgraph,"",@"SHT_CUDA_CALLGRAPH"
	.align	4
	.sectionentsize	8
	.align		4
        /*0000*/ 	.word	0x00000000
	.align		4
        /*0004*/ 	.word	0xffffffff
	.align		4
        /*0008*/ 	.word	0x00000000
	.align		4
        /*000c*/ 	.word	0xfffffffe
	.align		4
        /*0010*/ 	.word	0x00000000
	.align		4
        /*0014*/ 	.word	0xfffffffd
	.align		4
        /*0018*/ 	.word	0x00000000
	.align		4
        /*001c*/ 	.word	0xfffffffc


//--------------------- .text.matmul_kernel       --------------------------
	.section	.text.matmul_kernel,"ax",@progbits
	.align	128
        .global         matmul_kernel
        .type           matmul_kernel,@function
        .size           matmul_kernel,(.L_x_3 - matmul_kernel)
        .other          matmul_kernel,@"STO_CUDA_ENTRY STV_DEFAULT"
matmul_kernel:
.text.matmul_kernel:
[----:B------:R-:W0:Y:S08]  /*0000*/  LDC R1, c[0x0][0x28] ;  /* 0x00000a00ff017b82 */ /* 0x000e300000000800 */
[----:B------:R-:W1:Y:S01]  /*0010*/  LDC.64 R52, c[0x0][0x228] ;  /* 0x00008a00ff347b82 */ /* 0x000e620000000a00 */
[----:B------:R-:W2:Y:S01]  /*0020*/  S2R R5, SR_CTAID.X ;  /* 0x0000000000057919 */ /* 0x000ea20000002500 */
[----:B0-----:R-:W-:Y:S01]  /*0030*/  VIADD R1, R1, 0xfffff5e0 ;  /* 0xfffff5e001017836 */ /* 0x001fe20000000000 */
[----:B------:R-:W-:Y:S01]  /*0040*/  ULDC.64 UR60, c[0x0][0x208] ;  /* 0x00008200003c7ab9 */ /* 0x000fe20000000a00 */
[----:B------:R-:W-:Y:S01]  /*0050*/  CS2R R28, SRZ ;  /* 0x00000000001c7805 */ /* 0x000fe2000001ff00 */
[----:B------:R-:W0:Y:S01]  /*0060*/  S2R R217, SR_TID.X ;  /* 0x0000000000d97919 */ /* 0x000e220000002100 */
[----:B------:R-:W-:-:S02]  /*0070*/  CS2R R30, SRZ ;  /* 0x00000000001e7805 */ /* 0x000fc4000001ff00 */
[----:B------:R-:W-:Y:S01]  /*0080*/  CS2R R32, SRZ ;  /* 0x0000000000207805 */ /* 0x000fe2000001ff00 */
[----:B------:R-:W3:Y:S01]  /*0090*/  LDC R209, c[0x0][0x230] ;  /* 0x00008c00ffd17b82 */ /* 0x000ee20000000800 */
[----:B------:R-:W-:Y:S02]  /*00a0*/  CS2R R34, SRZ ;  /* 0x0000000000227805 */ /* 0x000fe4000001ff00 */
[----:B------:R-:W-:Y:S02]  /*00b0*/  CS2R R40, SRZ ;  /* 0x0000000000287805 */ /* 0x000fe4000001ff00 */
[----:B------:R-:W-:Y:S02]  /*00c0*/  CS2R R42, SRZ ;  /* 0x00000000002a7805 */ /* 0x000fe4000001ff00 */
[----:B------:R-:W-:Y:S02]  /*00d0*/  CS2R R48, SRZ ;  /* 0x0000000000307805 */ /* 0x000fe4000001ff00 */
[----:B------:R-:W-:Y:S01]  /*00e0*/  CS2R R50, SRZ ;  /* 0x0000000000327805 */ /* 0x000fe2000001ff00 */
[----:B-1----:R-:W-:-:S05]  /*00f0*/  VIADD R0, R53, 0x3f ;  /* 0x0000003f35007836 */ /* 0x002fca0000000000 */
[----:B------:R-:W-:Y:S01]  /*0100*/  SHF.R.S32.HI R3, RZ, 0x1f, R0 ;  /* 0x0000001fff037819 */ /* 0x000fe20000011400 */
[----:B---3--:R-:W-:-:S03]  /*0110*/  VIADD R209, R209, 0xff ;  /* 0x000000ffd1d17836 */ /* 0x008fc60000000000 */
[----:B------:R-:W-:Y:S02]  /*0120*/  LEA.HI R3, R3, R0, RZ, 0x6 ;  /* 0x0000000003037211 */ /* 0x000fe400078f30ff */
[----:B--2---:R-:W-:Y:S02]  /*0130*/  IABS R8, R5 ;  /* 0x0000000500087213 */ /* 0x004fe40000000000 */
[----:B------:R-:W-:Y:S02]  /*0140*/  SHF.R.S32.HI R3, RZ, 0x6, R3 ;  /* 0x00000006ff037819 */ /* 0x000fe40000011403 */
[----:B0-----:R-:W-:Y:S02]  /*0150*/  SHF.R.U32.HI R26, RZ, 0x6, R217 ;  /* 0x00000006ff1a7819 */ /* 0x001fe400000116d9 */
[----:B------:R-:W-:Y:S01]  /*0160*/  LOP3.LUT R74, R217, 0x7f, RZ, 0xc0, !PT ;  /* 0x0000007fd94a7812 */ /* 0x000fe200078ec0ff */
[----:B------:R-:W-:Y:S01]  /*0170*/  IMAD.SHL.U32 R4, R3, 0x8, RZ ;  /* 0x0000000803047824 */ /* 0x000fe200078e00ff */
[----:B------:R-:W-:-:S04]  /*0180*/  SGXT.U32 R26, R26, 0x1 ;  /* 0x000000011a1a781a */ /* 0x000fc80000000000 */
[-C--:B------:R-:W-:Y:S02]  /*0190*/  IABS R7, R4.reuse ;  /* 0x0000000400077213 */ /* 0x080fe40000000000 */
[----:B------:R-:W-:Y:S02]  /*01a0*/  IABS R10, R4 ;  /* 0x00000004000a7213 */ /* 0x000fe40000000000 */
[----:B------:R-:W0:Y:S08]  /*01b0*/  I2F.RP R0, R7 ;  /* 0x0000000700007306 */ /* 0x000e300000209400 */
[----:B0-----:R-:W0:Y:S02]  /*01c0*/  MUFU.RCP R0, R0 ;  /* 0x0000000000007308 */ /* 0x001e240000001000 */
[----:B0-----:R-:W-:-:S02]  /*01d0*/  VIADD R2, R0, 0xffffffe ;  /* 0x0ffffffe00027836 */ /* 0x001fc40000000000 */
[----:B------:R-:W-:-:S04]  /*01e0*/  IMAD.MOV R0, RZ, RZ, -R10 ;  /* 0x000000ffff007224 */ /* 0x000fc800078e0a0a */
[----:B------:R0:W1:Y:S02]  /*01f0*/  F2I.FTZ.U32.TRUNC.NTZ R3, R2 ;  /* 0x0000000200037305 */ /* 0x000064000021f000 */
[----:B0-----:R-:W-:Y:S02]  /*0200*/  IMAD.MOV.U32 R2, RZ, RZ, RZ ;  /* 0x000000ffff027224 */ /* 0x001fe400078e00ff */
[----:B-1----:R-:W-:-:S04]  /*0210*/  IMAD.MOV R6, RZ, RZ, -R3 ;  /* 0x000000ffff067224 */ /* 0x002fc800078e0a03 */
[----:B------:R-:W-:Y:S02]  /*0220*/  IMAD R9, R6, R7, RZ ;  /* 0x0000000706097224 */ /* 0x000fe400078e02ff */
[----:B------:R-:W-:Y:S02]  /*0230*/  IMAD.MOV.U32 R6, RZ, RZ, R8 ;  /* 0x000000ffff067224 */ /* 0x000fe400078e0008 */
[----:B------:R-:W-:-:S06]  /*0240*/  IMAD.HI.U32 R3, R3, R9, R2 ;  /* 0x0000000903037227 */ /* 0x000fcc00078e0002 */
[----:B------:R-:W-:-:S04]  /*0250*/  IMAD.HI.U32 R3, R3, R6, RZ ;  /* 0x0000000603037227 */ /* 0x000fc800078e00ff */
[----:B------:R-:W-:-:S05]  /*0260*/  IMAD R0, R3, R0, R6 ;  /* 0x0000000003007224 */ /* 0x000fca00078e0206 */
[----:B------:R-:W-:-:S13]  /*0270*/  ISETP.GT.U32.AND P1, PT, R7, R0, PT ;  /* 0x000000000700720c */ /* 0x000fda0003f24070 */
[----:B------:R-:W-:Y:S02]  /*0280*/  @!P1 IMAD.IADD R0, R0, 0x1, -R7 ;  /* 0x0000000100009824 */ /* 0x000fe400078e0a07 */
[----:B------:R-:W-:Y:S01]  /*0290*/  @!P1 VIADD R3, R3, 0x1 ;  /* 0x0000000103039836 */ /* 0x000fe20000000000 */
[----:B------:R-:W-:Y:S02]  /*02a0*/  ISETP.NE.AND P1, PT, R4, RZ, PT ;  /* 0x000000ff0400720c */ /* 0x000fe40003f25270 */
[----:B------:R-:W-:Y:S02]  /*02b0*/  ISETP.GE.U32.AND P0, PT, R0, R7, PT ;  /* 0x000000070000720c */ /* 0x000fe40003f06070 */
[----:B------:R-:W-:-:S04]  /*02c0*/  LOP3.LUT R0, R5, R4, RZ, 0x3c, !PT ;  /* 0x0000000405007212 */ /* 0x000fc800078e3cff */
[----:B------:R-:W-:Y:S01]  /*02d0*/  ISETP.GE.AND P2, PT, R0, RZ, PT ;  /* 0x000000ff0000720c */ /* 0x000fe20003f46270 */
[----:B------:R-:W-:-:S06]  /*02e0*/  VIADD R0, R52, 0x3f ;  /* 0x0000003f34007836 */ /* 0x000fcc0000000000 */
[----:B------:R-:W-:-:S04]  /*02f0*/  @P0 VIADD R3, R3, 0x1 ;  /* 0x0000000103030836 */ /* 0x000fc80000000000 */
[----:B------:R-:W-:Y:S01]  /*0300*/  IMAD.MOV.U32 R2, RZ, RZ, R3 ;  /* 0x000000ffff027224 */ /* 0x000fe200078e0003 */
[----:B------:R-:W-:-:S03]  /*0310*/  SHF.R.S32.HI R3, RZ, 0x1f, R0 ;  /* 0x0000001fff037819 */ /* 0x000fc60000011400 */
[----:B------:R-:W-:Y:S01]  /*0320*/  @!P2 IMAD.MOV R2, RZ, RZ, -R2 ;  /* 0x000000ffff02a224 */ /* 0x000fe200078e0a02 */
[----:B------:R-:W-:Y:S02]  /*0330*/  @!P1 LOP3.LUT R2, RZ, R4, RZ, 0x33, !PT ;  /* 0x00000004ff029212 */ /* 0x000fe400078e33ff */
[----:B------:R-:W-:-:S03]  /*0340*/  LEA.HI R3, R3, R0, RZ, 0x6 ;  /* 0x0000000003037211 */ /* 0x000fc600078f30ff */
[----:B------:R-:W-:Y:S02]  /*0350*/  IMAD.SHL.U32 R6, R2, 0x8, RZ ;  /* 0x0000000802067824 */ /* 0x000fe400078e00ff */
[----:B------:R-:W-:-:S03]  /*0360*/  IMAD.MOV R2, RZ, RZ, -R2 ;  /* 0x000000ffff027224 */ /* 0x000fc600078e0a02 */
[----:B------:R-:W-:Y:S01]  /*0370*/  LEA.HI.SX32 R3, R3, -R6, 0x1a ;  /* 0x8000000603037211 */ /* 0x000fe200078fd2ff */
[----:B------:R-:W-:-:S03]  /*0380*/  IMAD R8, R4, R2, R5 ;  /* 0x0000000204087224 */ /* 0x000fc600078e0205 */
[----:B------:R-:W-:-:S04]  /*0390*/  VIMNMX R11, R3, 0x8, PT ;  /* 0x00000008030b7848 */ /* 0x000fc80003fe0100 */
[-C--:B------:R-:W-:Y:S02]  /*03a0*/  IABS R7, R11.reuse ;  /* 0x0000000b00077213 */ /* 0x080fe40000000000 */
[----:B------:R-:W-:Y:S02]  /*03b0*/  IABS R4, R11 ;  /* 0x0000000b00047213 */ /* 0x000fe40000000000 */
[----:B------:R-:W0:Y:S08]  /*03c0*/  I2F.RP R0, R7 ;  /* 0x0000000700007306 */ /* 0x000e300000209400 */
[----:B0-----:R-:W0:Y:S02]  /*03d0*/  MUFU.RCP R0, R0 ;  /* 0x0000000000007308 */ /* 0x001e240000001000 */
[----:B0-----:R-:W-:-:S02]  /*03e0*/  VIADD R3, R0, 0xffffffe ;  /* 0x0ffffffe00037836 */ /* 0x001fc40000000000 */
[----:B------:R-:W-:Y:S02]  /*03f0*/  IMAD.MOV R0, RZ, RZ, -R4 ;  /* 0x000000ffff007224 */ /* 0x000fe400078e0a04 */
[----:B------:R-:W0:Y:S02]  /*0400*/  S2R R4, SR_CgaCtaId ;  /* 0x0000000000047919 */ /* 0x000e240000008800 */
[----:B------:R-:W1:Y:S02]  /*0410*/  F2I.FTZ.U32.TRUNC.NTZ R3, R3 ;  /* 0x0000000300037305 */ /* 0x000e64000021f000 */
[----:B-1----:R-:W-:-:S04]  /*0420*/  IMAD.MOV R9, RZ, RZ, -R3 ;  /* 0x000000ffff097224 */ /* 0x002fc800078e0a03 */
[----:B------:R-:W-:Y:S01]  /*0430*/  IMAD.MOV.U32 R2, RZ, RZ, R9 ;  /* 0x000000ffff027224 */ /* 0x000fe200078e0009 */
[----:B------:R-:W-:-:S03]  /*0440*/  IABS R9, R8 ;  /* 0x0000000800097213 */ /* 0x000fc60000000000 */
[----:B------:R-:W-:Y:S02]  /*0450*/  IMAD R5, R2, R7, RZ ;  /* 0x0000000702057224 */ /* 0x000fe400078e02ff */
[----:B------:R-:W-:-:S04]  /*0460*/  IMAD.MOV.U32 R2, RZ, RZ, RZ ;  /* 0x000000ffff027224 */ /* 0x000fc800078e00ff */
[----:B------:R-:W-:Y:S01]  /*0470*/  IMAD.HI.U32 R2, R3, R5, R2 ;  /* 0x0000000503027227 */ /* 0x000fe200078e0002 */
[----:B------:R-:W-:-:S04]  /*0480*/  MOV R3, 0x400 ;  /* 0x0000040000037802 */ /* 0x000fc80000000f00 */
[----:B0-----:R-:W-:Y:S01]  /*0490*/  LEA R215, R4, R3, 0x18 ;  /* 0x0000000304d77211 */ /* 0x001fe200078ec0ff */
        /* <DEDUP_REMOVED lines=8> */
[----:B------:R-:W-:-:S07]  /*0520*/  ISETP.GE.AND P2, PT, R0, RZ, PT ;  /* 0x000000ff0000720c */ /* 0x000fce0003f46270 */
[----:B------:R-:W-:Y:S01]  /*0530*/  @P0 VIADD R2, R2, 0x1 ;  /* 0x0000000102020836 */ /* 0x000fe20000000000 */
[----:B------:R-:W-:-:S03]  /*0540*/  ISETP.GE.AND P0, PT, R209, 0x100, PT ;  /* 0x00000100d100780c */ /* 0x000fc60003f06270 */
[----:B------:R-:W-:-:S04]  /*0550*/  IMAD.MOV.U32 R0, RZ, RZ, R2 ;  /* 0x000000ffff007224 */ /* 0x000fc800078e0002 */
[----:B------:R-:W-:Y:S01]  /*0560*/  @!P2 IMAD.MOV R0, RZ, RZ, -R0 ;  /* 0x000000ffff00a224 */ /* 0x000fe200078e0a00 */
[----:B------:R-:W-:-:S05]  /*0570*/  @!P1 LOP3.LUT R0, RZ, R11, RZ, 0x33, !PT ;  /* 0x0000000bff009212 */ /* 0x000fca00078e33ff */
[----:B------:R-:W-:Y:S02]  /*0580*/  IMAD.MOV R2, RZ, RZ, -R0 ;  /* 0x000000ffff027224 */ /* 0x000fe400078e0a00 */
[----:B------:R-:W-:Y:S02]  /*0590*/  IMAD.SHL.U32 R0, R0, 0x40, RZ ;  /* 0x0000004000007824 */ /* 0x000fe400078e00ff */
[----:B------:R-:W-:-:S04]  /*05a0*/  IMAD R2, R11, R2, R8 ;  /* 0x000000020b027224 */ /* 0x000fc800078e0208 */
[----:B------:R-:W-:Y:S01]  /*05b0*/  IMAD.IADD R3, R6, 0x1, R2 ;  /* 0x0000000106037824 */ /* 0x000fe200078e0202 */
[----:B------:R-:W-:-:S05]  /*05c0*/  LOP3.LUT R2, R217, 0x3f, RZ, 0xc0, !PT ;  /* 0x0000003fd9027812 */ /* 0x000fca00078ec0ff */
[----:B------:R-:W-:-:S05]  /*05d0*/  IMAD R16, R3, 0x40, R2 ;  /* 0x0000004003107824 */ /* 0x000fca00078e0202 */
[----:B------:R0:W-:Y:S01]  /*05e0*/  STL [R1+0x8fc], R16 ;  /* 0x0008fc1001007387 */ /* 0x0001e20000100800 */
[----:B------:R-:W-:Y:S05]  /*05f0*/  @!P0 BRA `(.L_x_0) ;  /* 0x0000018000b48947 */ /* 0x000fea0003800000 */
[----:B------:R-:W-:Y:S01]  /*0600*/  IABS R12, R52 ;  /* 0x00000034000c7213 */ /* 0x000fe20000000000 */
[C---:B------:R-:W-:Y:S01]  /*0610*/  VIADD R15, R0.reuse, 0x3c ;  /* 0x0000003c000f7836 */ /* 0x040fe20000000000 */
[----:B------:R-:W-:Y:S01]  /*0620*/  IABS R4, R53 ;  /* 0x0000003500047213 */ /* 0x000fe20000000000 */
[----:B------:R-:W-:Y:S01]  /*0630*/  VIADD R17, R0, 0x3b ;  /* 0x0000003b00117836 */ /* 0x000fe20000000000 */
[----:B------:R-:W1:Y:S01]  /*0640*/  I2F.RP R3, R12 ;  /* 0x0000000c00037306 */ /* 0x000e620000209400 */
[----:B------:R-:W-:Y:S01]  /*0650*/  ISETP.GE.AND P5, PT, R16, RZ, PT ;  /* 0x000000ff1000720c */ /* 0x000fe20003fa6270 */
[C---:B------:R-:W-:Y:S01]  /*0660*/  VIADD R19, R0.reuse, 0x39 ;  /* 0x0000003900137836 */ /* 0x040fe20000000000 */
[----:B------:R-:W-:Y:S01]  /*0670*/  IABS R14, R15 ;  /* 0x0000000f000e7213 */ /* 0x000fe20000000000 */
[C---:B------:R-:W-:Y:S01]  /*0680*/  VIADD R18, R0.reuse, 0x3a ;  /* 0x0000003a00127836 */ /* 0x040fe20000000000 */
[----:B------:R-:W2:Y:S01]  /*0690*/  LDC R213, c[0x0][0x23c] ;  /* 0x00008f00ffd57b82 */ /* 0x000ea20000000800 */
[----:B------:R-:W-:-:S02]  /*06a0*/  VIADD R20, R0, 0x38 ;  /* 0x0000003800147836 */ /* 0x000fc40000000000 */
[----:B------:R-:W3:Y:S01]  /*06b0*/  I2F.RP R5, R4 ;  /* 0x0000000400057306 */ /* 0x000ee20000209400 */
[C---:B------:R-:W-:Y:S02]  /*06c0*/  VIADD R21, R0.reuse, 0x34 ;  /* 0x0000003400157836 */ /* 0x040fe40000000000 */
[C---:B------:R-:W-:Y:S02]  /*06d0*/  VIADD R25, R0.reuse, 0x32 ;  /* 0x0000003200197836 */ /* 0x040fe40000000000 */
[C---:B------:R-:W-:Y:S02]  /*06e0*/  VIADD R23, R0.reuse, 0x33 ;  /* 0x0000003300177836 */ /* 0x040fe40000000000 */
[C---:B------:R-:W-:Y:S01]  /*06f0*/  VIADD R27, R0.reuse, 0x31 ;  /* 0x00000031001b7836 */ /* 0x040fe20000000000 */
[----:B-1----:R-:W1:Y:S01]  /*0700*/  MUFU.RCP R3, R3 ;  /* 0x0000000300037308 */ /* 0x002e620000001000 */
[----:B------:R-:W-:Y:S01]  /*0710*/  IABS R22, R25 ;  /* 0x0000001900167213 */ /* 0x000fe20000000000 */
[----:B------:R-:W-:-:S02]  /*0720*/  VIADD R29, R0, 0x2f ;  /* 0x0000002f001d7836 */ /* 0x000fc40000000000 */
[----:B------:R-:W-:Y:S01]  /*0730*/  IABS R24, R27 ;  /* 0x0000001b00187213 */ /* 0x000fe20000000000 */
[C---:B------:R-:W-:Y:S02]  /*0740*/  VIADD R30, R0.reuse, 0x2e ;  /* 0x0000002e001e7836 */ /* 0x040fe40000000000 */
[C---:B------:R-:W-:Y:S01]  /*0750*/  VIADD R31, R0.reuse, 0x2d ;  /* 0x0000002d001f7836 */ /* 0x040fe20000000000 */
[----:B---3--:R-:W3:Y:S01]  /*0760*/  MUFU.RCP R5, R5 ;  /* 0x0000000500057308 */ /* 0x008ee20000001000 */
[C---:B------:R-:W-:Y:S02]  /*0770*/  VIADD R32, R0.reuse, 0x2c ;  /* 0x0000002c00207836 */ /* 0x040fe40000000000 */
[C---:B------:R-:W-:Y:S01]  /*0780*/  VIADD R33, R0.reuse, 0x2a ;  /* 0x0000002a00217836 */ /* 0x040fe20000000000 */
[----:B------:R-:W-:Y:S01]  /*0790*/  IABS R28, R31 ;  /* 0x0000001f001c7213 */ /* 0x000fe20000000000 */
[C---:B------:R-:W-:Y:S02]  /*07a0*/  VIADD R34, R0.reuse, 0x29 ;  /* 0x0000002900227836 */ /* 0x040fe40000000000 */
[----:B------:R-:W-:-:S02]  /*07b0*/  VIADD R38, R0, 0x27 ;  /* 0x0000002700267836 */ /* 0x000fc40000000000 */
[----:B-1----:R-:W-:Y:S02]  /*07c0*/  VIADD R6, R3, 0xffffffe ;  /* 0x0ffffffe03067836 */ /* 0x002fe40000000000 */
[C---:B------:R-:W-:Y:S02]  /*07d0*/  VIADD R40, R0.reuse, 0x26 ;  /* 0x0000002600287836 */ /* 0x040fe40000000000 */
[----:B------:R1:W4:Y:S01]  /*07e0*/  F2I.FTZ.U32.TRUNC.NTZ R7, R6 ;  /* 0x0000000600077305 */ /* 0x000322000021f000 */
[C---:B------:R-:W-:Y:S02]  /*07f0*/  VIADD R42, R0.reuse, 0x25 ;  /* 0x00000025002a7836 */ /* 0x040fe40000000000 */
[----:B------:R-:W-:Y:S01]  /*0800*/  IABS R35, R40 ;  /* 0x0000002800237213 */ /* 0x000fe20000000000 */
[----:B---3--:R-:W-:Y:S01]  /*0810*/  VIADD R8, R5, 0xffffffe ;  /* 0x0ffffffe05087836 */ /* 0x008fe20000000000 */
[----:B------:R-:W-:Y:S01]  /*0820*/  IABS R5, R16 ;  /* 0x0000001000057213 */ /* 0x000fe20000000000 */
[C---:B------:R-:W-:Y:S01]  /*0830*/  VIADD R44, R0.reuse, 0x23 ;  /* 0x00000023002c7836 */ /* 0x040fe20000000000 */
[----:B0-----:R-:W-:Y:S01]  /*0840*/  IABS R16, R20 ;  /* 0x0000001400107213 */ /* 0x001fe20000000000 */
[----:B------:R0:W3:Y:S01]  /*0850*/  F2I.FTZ.U32.TRUNC.NTZ R9, R8 ;  /* 0x0000000800097305 */ /* 0x0000e2000021f000 */
[----:B-1----:R-:W-:Y:S01]  /*0860*/  IMAD.MOV.U32 R6, RZ, RZ, RZ ;  /* 0x000000ffff067224 */ /* 0x002fe200078e00ff */
[----:B------:R-:W-:Y:S01]  /*0870*/  IABS R36, R42 ;  /* 0x0000002a00247213 */ /* 0x000fe20000000000 */
[C---:B------:R-:W-:Y:S01]  /*0880*/  VIADD R45, R0.reuse, 0x22 ;  /* 0x00000022002d7836 */ /* 0x040fe20000000000 */
[----:B------:R-:W-:Y:S01]  /*0890*/  IABS R39, R44 ;  /* 0x0000002c00277213 */ /* 0x000fe20000000000 */
[----:B------:R-:W-:-:S02]  /*08a0*/  VIADD R43, R0, 0x24 ;  /* 0x00000024002b7836 */ /* 0x000fc40000000000 */
[--C-:B----4-:R-:W-:Y:S02]  /*08b0*/  IMAD.MOV R11, RZ, RZ, -R7.reuse ;  /* 0x000000ffff0b7224 */ /* 0x110fe400078e0a07 */
[----:B0-----:R-:W-:Y:S01]  /*08c0*/  IMAD.MOV.U32 R8, RZ, RZ, RZ ;  /* 0x000000ffff087224 */ /* 0x001fe200078e00ff */
[----:B------:R-:W-:Y:S01]  /*08d0*/  IABS R37, R43 ;  /* 0x0000002b00257213 */ /* 0x000fe20000000000 */
[----:B------:R-:W-:Y:S02]  /*08e0*/  IMAD R11, R11, R12, RZ ;  /* 0x0000000c0b0b7224 */ /* 0x000fe400078e02ff */
[----:B------:R-:W-:Y:S02]  /*08f0*/  VIADD R46, R0, 0x21 ;  /* 0x00000021002e7836 */ /* 0x000fe40000000000 */
[----:B------:R-:W-:-:S04]  /*0900*/  IMAD.HI.U32 R7, R7, R11, R6 ;  /* 0x0000000b07077227 */ /* 0x000fc800078e0006 */
[----:B---3--:R-:W-:Y:S02]  /*0910*/  IMAD.MOV R3, RZ, RZ, -R9 ;  /* 0x000000ffff037224 */ /* 0x008fe400078e0a09 */
[----:B------:R-:W-:-:S04]  /*0920*/  IMAD.HI.U32 R7, R7, R5, RZ ;  /* 0x0000000507077227 */ /* 0x000fc800078e00ff */
[----:B------:R-:W-:Y:S02]  /*0930*/  IMAD.MOV R7, RZ, RZ, -R7 ;  /* 0x000000ffff077224 */ /* 0x000fe400078e0a07 */
[----:B------:R-:W-:Y:S02]  /*0940*/  VIADD R6, R0, 0x3f ;  /* 0x0000003f00067836 */ /* 0x000fe40000000000 */
[----:B------:R-:W-:Y:S02]  /*0950*/  IMAD R3, R3, R4, RZ ;  /* 0x0000000403037224 */ /* 0x000fe400078e02ff */
[----:B------:R-:W-:Y:S01]  /*0960*/  IMAD R5, R12, R7, R5 ;  /* 0x000000070c057224 */ /* 0x000fe200078e0205 */
[----:B------:R-:W-:Y:S01]  /*0970*/  ISETP.GE.AND P6, PT, R6, RZ, PT ;  /* 0x000000ff0600720c */ /* 0x000fe20003fc6270 */
[----:B------:R-:W-:Y:S01]  /*0980*/  IMAD.HI.U32 R3, R9, R3, R8 ;  /* 0x0000000309037227 */ /* 0x000fe200078e0008 */
[----:B------:R-:W-:Y:S02]  /*0990*/  IABS R8, R6 ;  /* 0x0000000600087213 */ /* 0x000fe40000000000 */
[----:B------:R-:W-:Y:S01]  /*09a0*/  ISETP.GT.U32.AND P1, PT, R12, R5, PT ;  /* 0x000000050c00720c */ /* 0x000fe20003f24070 */
[----:B------:R-:W-:-:S02]  /*09b0*/  VIADD R6, R0, 0x3d ;  /* 0x0000003d00067836 */ /* 0x000fc40000000000 */
[C---:B------:R-:W-:Y:S02]  /*09c0*/  VIADD R7, R0.reuse, 0x3e ;  /* 0x0000003e00077836 */ /* 0x040fe40000000000 */
[----:B------:R-:W-:Y:S01]  /*09d0*/  VIADD R48, R0, 0x1f ;  /* 0x0000001f00307836 */ /* 0x000fe20000000000 */
[----:B------:R-:W-:Y:S01]  /*09e0*/  ISETP.GE.AND P3, PT, R6, RZ, PT ;  /* 0x000000ff0600720c */ /* 0x000fe20003f66270 */
[----:B------:R-:W-:Y:S01]  /*09f0*/  VIADD R49, R0, 0x1e ;  /* 0x0000001e00317836 */ /* 0x000fe20000000000 */
[----:B------:R-:W-:Y:S01]  /*0a00*/  IABS R13, R6 ;  /* 0x00000006000d7213 */ /* 0x000fe20000000000 */
[----:B------:R-:W-:Y:S01]  /*0a10*/  IMAD.HI.U32 R6, R3, R8, RZ ;  /* 0x0000000803067227 */ /* 0x000fe200078e00ff */
[----:B------:R-:W-:Y:S02]  /*0a20*/  IABS R10, R7 ;  /* 0x00000007000a7213 */ /* 0x000fe40000000000 */
[----:B------:R-:W-:Y:S01]  /*0a30*/  ISETP.GE.AND P0, PT, R7, RZ, PT ;  /* 0x000000ff0700720c */ /* 0x000fe20003f06270 */
[----:B------:R-:W-:-:S02]  /*0a40*/  IMAD.MOV R9, RZ, RZ, -R6 ;  /* 0x000000ffff097224 */ /* 0x000fc400078e0a06 */
[----:B------:R-:W-:Y:S02]  /*0a50*/  @!P1 IMAD.IADD R5, R5, 0x1, -R12 ;  /* 0x0000000105059824 */ /* 0x000fe400078e0a0c */
[----:B------:R-:W-:Y:S01]  /*0a60*/  IMAD R8, R4, R9, R8 ;  /* 0x0000000904087224 */ /* 0x000fe200078e0208 */
[----:B------:R-:W-:Y:S01]  /*0a70*/  IABS R9, R17 ;  /* 0x0000001100097213 */ /* 0x000fe20000000000 */
[C---:B------:R-:W-:Y:S01]  /*0a80*/  IMAD.HI.U32 R7, R3.reuse, R10, RZ ;  /* 0x0000000a03077227 */ /* 0x040fe200078e00ff */
[----:B------:R-:W-:Y:S02]  /*0a90*/  ISETP.GT.U32.AND P2, PT, R12, R5, PT ;  /* 0x000000050c00720c */ /* 0x000fe40003f44070 */
[----:B------:R-:W-:Y:S01]  /*0aa0*/  ISETP.GT.U32.AND P1, PT, R4, R8, PT ;  /* 0x000000080400720c */ /* 0x000fe20003f24070 */
[----:B------:R-:W-:Y:S02]  /*0ab0*/  IMAD.MOV R11, RZ, RZ, -R7 ;  /* 0x000000ffff0b7224 */ /* 0x000fe400078e0a07 */
[----:B------:R-:W-:-:S04]  /*0ac0*/  IMAD.HI.U32 R7, R3, R13, RZ ;  /* 0x0000000d03077227 */ /* 0x000fc800078e00ff */
[----:B------:R-:W-:Y:S02]  /*0ad0*/  IMAD.MOV R7, RZ, RZ, -R7 ;  /* 0x000000ffff077224 */ /* 0x000fe400078e0a07 */
[C---:B------:R-:W-:Y:S02]  /*0ae0*/  IMAD R6, R4.reuse, R11, R10 ;  /* 0x0000000b04067224 */ /* 0x040fe400078e020a */
[C---:B------:R-:W-:Y:S02]  /*0af0*/  IMAD R7, R4.reuse, R7, R13 ;  /* 0x0000000704077224 */ /* 0x040fe400078e020d */
[----:B------:R-:W-:Y:S01]  /*0b00*/  IMAD.MOV.U32 R11, RZ, RZ, R14 ;  /* 0x000000ffff0b7224 */ /* 0x000fe200078e000e */
[----:B------:R-:W-:Y:S01]  /*0b10*/  ISETP.GT.U32.AND P4, PT, R4, R6, PT ;  /* 0x000000060400720c */ /* 0x000fe20003f84070 */
[----:B------:R-:W-:Y:S02]  /*0b20*/  IMAD.MOV.U32 R14, RZ, RZ, R9 ;  /* 0x000000ffff0e7224 */ /* 0x000fe400078e0009 */
[----:B------:R-:W-:Y:S01]  /*0b30*/  @!P2 IMAD.IADD R5, R5, 0x1, -R12 ;  /* 0x000000010505a824 */ /* 0x000fe200078e0a0c */
[----:B------:R-:W-:Y:S01]  /*0b40*/  ISETP.NE.AND P2, PT, R52, RZ, PT ;  /* 0x000000ff3400720c */ /* 0x000fe20003f45270 */
[----:B------:R-:W-:Y:S01]  /*0b50*/  @!P1 IMAD.IADD R8, R8, 0x1, -R4 ;  /* 0x0000000108089824 */ /* 0x000fe200078e0a04 */
[----:B------:R-:W-:Y:S01]  /*0b60*/  ISETP.GT.U32.AND P1, PT, R4, R7, PT ;  /* 0x000000070400720c */ /* 0x000fe20003f24070 */
[----:B------:R-:W-:-:S04]  /*0b70*/  IMAD.HI.U32 R10, R3, R14, RZ ;  /* 0x0000000e030a7227 */ /* 0x000fc800078e00ff */
[----:B------:R-:W-:Y:S01]  /*0b80*/  @!P5 IMAD.MOV R5, RZ, RZ, -R5 ;  /* 0x000000ffff05d224 */ /* 0x000fe200078e0a05 */
[C---:B------:R-:W-:Y:S01]  /*0b90*/  ISETP.GT.U32.AND P5, PT, R4.reuse, R8, PT ;  /* 0x000000080400720c */ /* 0x040fe20003fa4070 */
[----:B------:R-:W-:Y:S02]  /*0ba0*/  IMAD.MOV R13, RZ, RZ, -R10 ;  /* 0x000000ffff0d7224 */ /* 0x000fe400078e0a0a */
[----:B------:R-:W-:Y:S02]  /*0bb0*/  IMAD.HI.U32 R9, R3, R11, RZ ;  /* 0x0000000b03097227 */ /* 0x000fe400078e00ff */
[----:B------:R-:W-:Y:S02]  /*0bc0*/  @!P2 LOP3.LUT R5, RZ, R52, RZ, 0x33, !PT ;  /* 0x00000034ff05a212 */ /* 0x000fe400078e33ff */
[----:B------:R-:W-:Y:S01]  /*0bd0*/  IMAD R10, R4, R13, R14 ;  /* 0x0000000d040a7224 */ /* 0x000fe200078e020e */
[----:B------:R-:W-:Y:S01]  /*0be0*/  IABS R14, R19 ;  /* 0x00000013000e7213 */ /* 0x000fe20000000000 */
[--C-:B------:R-:W-:Y:S01]  /*0bf0*/  @!P1 IMAD.IADD R7, R7, 0x1, -R4.reuse ;  /* 0x0000000107079824 */ /* 0x100fe200078e0a04 */
[----:B------:R-:W-:Y:S01]  /*0c00*/  IABS R13, R18 ;  /* 0x00000012000d7213 */ /* 0x000fe20000000000 */
[--C-:B------:R-:W-:Y:S01]  /*0c10*/  @!P4 IMAD.IADD R6, R6, 0x1, -R4.reuse ;  /* 0x000000010606c824 */ /* 0x100fe200078e0a04 */
[----:B------:R-:W-:Y:S01]  /*0c20*/  ISETP.GT.U32.AND P1, PT, R4, R10, PT ;  /* 0x0000000a0400720c */ /* 0x000fe20003f24070 */
[----:B------:R-:W-:Y:S01]  /*0c30*/  @!P5 IMAD.IADD R8, R8, 0x1, -R4 ;  /* 0x000000010808d824 */ /* 0x000fe200078e0a04 */
[C---:B------:R-:W-:Y:S01]  /*0c40*/  ISETP.GT.U32.AND P5, PT, R4.reuse, R7, PT ;  /* 0x000000070400720c */ /* 0x040fe20003fa4070 */
[----:B------:R-:W-:Y:S01]  /*0c50*/  IMAD.MOV R9, RZ, RZ, -R9 ;  /* 0x000000ffff097224 */ /* 0x000fe200078e0a09 */
[----:B------:R-:W-:Y:S01]  /*0c60*/  ISETP.GT.U32.AND P4, PT, R4, R6, PT ;  /* 0x000000060400720c */ /* 0x000fe20003f84070 */
[----:B------:R-:W-:-:S04]  /*0c70*/  IMAD.HI.U32 R12, R3, R14, RZ ;  /* 0x0000000e030c7227 */ /* 0x000fc800078e00ff */
[----:B------:R-:W-:Y:S02]  /*0c80*/  IMAD R9, R4, R9, R11 ;  /* 0x0000000904097224 */ /* 0x000fe400078e020b */
[----:B------:R-:W-:-:S03]  /*0c90*/  IMAD.HI.U32 R11, R3, R13, RZ ;  /* 0x0000000d030b7227 */ /* 0x000fc600078e00ff */
[----:B------:R-:W-:Y:S01]  /*0ca0*/  ISETP.GT.U32.AND P2, PT, R4, R9, PT ;  /* 0x000000090400720c */ /* 0x000fe20003f44070 */
[--C-:B------:R-:W-:Y:S02]  /*0cb0*/  @!P1 IMAD.IADD R10, R10, 0x1, -R4.reuse ;  /* 0x000000010a0a9824 */ /* 0x100fe400078e0a04 */
[--C-:B------:R-:W-:Y:S02]  /*0cc0*/  @!P5 IMAD.IADD R7, R7, 0x1, -R4.reuse ;  /* 0x000000010707d824 */ /* 0x100fe400078e0a04 */
[----:B------:R-:W-:Y:S01]  /*0cd0*/  @!P4 IMAD.IADD R6, R6, 0x1, -R4 ;  /* 0x000000010606c824 */ /* 0x000fe200078e0a04 */
[C---:B------:R-:W-:Y:S01]  /*0ce0*/  ISETP.GT.U32.AND P5, PT, R4.reuse, R10, PT ;  /* 0x0000000a0400720c */ /* 0x040fe20003fa4070 */
[----:B------:R-:W-:Y:S01]  /*0cf0*/  IMAD.MOV R11, RZ, RZ, -R11 ;  /* 0x000000ffff0b7224 */ /* 0x000fe200078e0a0b */
[----:B------:R-:W-:Y:S01]  /*0d00*/  ISETP.GE.AND P4, PT, R15, RZ, PT ;  /* 0x000000ff0f00720c */ /* 0x000fe20003f86270 */
[----:B------:R-:W-:Y:S02]  /*0d10*/  IMAD.MOV R15, RZ, RZ, -R12 ;  /* 0x000000ffff0f7224 */ /* 0x000fe400078e0a0c */
[----:B------:R-:W-:-:S02]  /*0d20*/  IMAD R11, R4, R11, R13 ;  /* 0x0000000b040b7224 */ /* 0x000fc400078e020d */
[----:B------:R-:W-:Y:S01]  /*0d30*/  @!P2 IMAD.IADD R9, R9, 0x1, -R4 ;  /* 0x000000010909a824 */ /* 0x000fe200078e0a04 */
[----:B------:R-:W-:Y:S01]  /*0d40*/  ISETP.GE.AND P2, PT, R17, RZ, PT ;  /* 0x000000ff1100720c */ /* 0x000fe20003f46270 */
[C---:B------:R-:W-:Y:S02]  /*0d50*/  IMAD R12, R4.reuse, R15, R14 ;  /* 0x0000000f040c7224 */ /* 0x040fe400078e020e */
[----:B------:R-:W-:Y:S01]  /*0d60*/  IMAD.HI.U32 R13, R3, R16, RZ ;  /* 0x00000010030d7227 */ /* 0x000fe200078e00ff */
[----:B------:R-:W-:-:S03]  /*0d70*/  ISETP.GT.U32.AND P1, PT, R4, R9, PT ;  /* 0x000000090400720c */ /* 0x000fc60003f24070 */
[----:B------:R-:W-:Y:S01]  /*0d80*/  @!P5 IMAD.IADD R10, R10, 0x1, -R4 ;  /* 0x000000010a0ad824 */ /* 0x000fe200078e0a04 */
[C---:B------:R-:W-:Y:S01]  /*0d90*/  ISETP.GT.U32.AND P5, PT, R4.reuse, R12, PT ;  /* 0x0000000c0400720c */ /* 0x040fe20003fa4070 */
[----:B------:R-:W-:Y:S01]  /*0da0*/  @!P6 IMAD.MOV R8, RZ, RZ, -R8 ;  /* 0x000000ffff08e224 */ /* 0x000fe200078e0a08 */
[----:B------:R-:W-:Y:S01]  /*0db0*/  ISETP.GT.U32.AND P6, PT, R4, R11, PT ;  /* 0x0000000b0400720c */ /* 0x000fe20003fc4070 */
[----:B------:R-:W-:Y:S02]  /*0dc0*/  VIADD R14, R0, 0x37 ;  /* 0x00000037000e7836 */ /* 0x000fe40000000000 */
[----:B------:R-:W-:Y:S02]  /*0dd0*/  IMAD.MOV R13, RZ, RZ, -R13 ;  /* 0x000000ffff0d7224 */ /* 0x000fe400078e0a0d */
[----:B------:R-:W-:Y:S01]  /*0de0*/  @!P2 IMAD.MOV R10, RZ, RZ, -R10 ;  /* 0x000000ffff0aa224 */ /* 0x000fe200078e0a0a */
[----:B------:R-:W-:Y:S01]  /*0df0*/  IABS R15, R14 ;  /* 0x0000000e000f7213 */ /* 0x000fe20000000000 */
[----:B------:R-:W-:Y:S01]  /*0e00*/  @!P1 IMAD.IADD R9, R9, 0x1, -R4 ;  /* 0x0000000109099824 */ /* 0x000fe200078e0a04 */
[----:B------:R-:W-:Y:S01]  /*0e10*/  ISETP.GE.AND P1, PT, R20, RZ, PT ;  /* 0x000000ff1400720c */ /* 0x000fe20003f26270 */
[----:B------:R-:W-:Y:S01]  /*0e20*/  IMAD R13, R4, R13, R16 ;  /* 0x0000000d040d7224 */ /* 0x000fe200078e0210 */
[----:B------:R-:W-:Y:S01]  /*0e30*/  IABS R20, R21 ;  /* 0x0000001500147213 */ /* 0x000fe20000000000 */
[----:B------:R-:W-:-:S02]  /*0e40*/  @!P5 IMAD.IADD R12, R12, 0x1, -R4 ;  /* 0x000000010c0cd824 */ /* 0x000fc400078e0a04 */
[----:B------:R-:W-:Y:S01]  /*0e50*/  @!P4 IMAD.MOV R9, RZ, RZ, -R9 ;  /* 0x000000ffff09c224 */ /* 0x000fe200078e0a09 */
[----:B------:R-:W-:Y:S01]  /*0e60*/  ISETP.GE.AND P4, PT, R14, RZ, PT ;  /* 0x000000ff0e00720c */ /* 0x000fe20003f86270 */
[----:B------:R-:W-:Y:S01]  /*0e70*/  IMAD.HI.U32 R14, R3, R15, RZ ;  /* 0x0000000f030e7227 */ /* 0x000fe200078e00ff */
[C---:B------:R-:W-:Y:S02]  /*0e80*/  ISETP.GT.U32.AND P5, PT, R4.reuse, R12, PT ;  /* 0x0000000c0400720c */ /* 0x040fe40003fa4070 */
[----:B------:R-:W-:Y:S01]  /*0e90*/  ISETP.GT.U32.AND P2, PT, R4, R13, PT ;  /* 0x0000000d0400720c */ /* 0x000fe20003f44070 */
[----:B------:R-:W-:Y:S02]  /*0ea0*/  @!P6 IMAD.IADD R11, R11, 0x1, -R4 ;  /* 0x000000010b0be824 */ /* 0x000fe400078e0a04 */
[----:B------:R-:W-:Y:S02]  /*0eb0*/  IMAD.MOV R14, RZ, RZ, -R14 ;  /* 0x000000ffff0e7224 */ /* 0x000fe400078e0a0e */
[----:B------:R-:W-:Y:S01]  /*0ec0*/  VIADD R16, R0, 0x36 ;  /* 0x0000003600107836 */ /* 0x000fe20000000000 */
[C---:B------:R-:W-:Y:S01]  /*0ed0*/  ISETP.GT.U32.AND P6, PT, R4.reuse, R11, PT ;  /* 0x0000000b0400720c */ /* 0x040fe20003fc4070 */
[----:B------:R-:W-:-:S02]  /*0ee0*/  IMAD R15, R4, R14, R15 ;  /* 0x0000000e040f7224 */ /* 0x000fc400078e020f */
[----:B------:R-:W-:Y:S01]  /*0ef0*/  @!P0 IMAD.MOV R6, RZ, RZ, -R6 ;  /* 0x000000ffff068224 */ /* 0x000fe200078e0a06 */
[----:B------:R-:W-:Y:S01]  /*0f00*/  ISETP.GE.AND P0, PT, R18, RZ, PT ;  /* 0x000000ff1200720c */ /* 0x000fe20003f06270 */
[----:B------:R-:W-:Y:S01]  /*0f10*/  @!P3 IMAD.MOV R7, RZ, RZ, -R7 ;  /* 0x000000ffff07b224 */ /* 0x000fe200078e0a07 */
[----:B------:R-:W-:Y:S01]  /*0f20*/  ISETP.GE.AND P3, PT, R19, RZ, PT ;  /* 0x000000ff1300720c */ /* 0x000fe20003f66270 */
[--C-:B------:R-:W-:Y:S01]  /*0f30*/  @!P5 IMAD.IADD R12, R12, 0x1, -R4.reuse ;  /* 0x000000010c0cd824 */ /* 0x100fe200078e0a04 */
[----:B------:R-:W-:Y:S01]  /*0f40*/  ISETP.GT.U32.AND P5, PT, R4, R15, PT ;  /* 0x0000000f0400720c */ /* 0x000fe20003fa4070 */
[----:B------:R-:W-:Y:S01]  /*0f50*/  VIADD R19, R0, 0x35 ;  /* 0x0000003500137836 */ /* 0x000fe20000000000 */
[----:B------:R-:W-:Y:S01]  /*0f60*/  IABS R17, R16 ;  /* 0x0000001000117213 */ /* 0x000fe20000000000 */
[--C-:B------:R-:W-:Y:S02]  /*0f70*/  @!P2 IMAD.IADD R13, R13, 0x1, -R4.reuse ;  /* 0x000000010d0da824 */ /* 0x100fe400078e0a04 */
[----:B------:R-:W-:Y:S01]  /*0f80*/  @!P6 IMAD.IADD R11, R11, 0x1, -R4 ;  /* 0x000000010b0be824 */ /* 0x000fe200078e0a04 */
[----:B------:R-:W-:Y:S01]  /*0f90*/  IABS R18, R19 ;  /* 0x0000001300127213 */ /* 0x000fe20000000000 */
[----:B------:R-:W-:Y:S01]  /*0fa0*/  IMAD.HI.U32 R14, R3, R17, RZ ;  /* 0x00000011030e7227 */ /* 0x000fe200078e00ff */
[----:B------:R-:W-:-:S02]  /*0fb0*/  ISETP.GT.U32.AND P2, PT, R4, R13, PT ;  /* 0x0000000d0400720c */ /* 0x000fc40003f44070 */
[----:B------:R-:W-:Y:S01]  /*0fc0*/  ISETP.GE.AND P6, PT, R16, RZ, PT ;  /* 0x000000ff1000720c */ /* 0x000fe20003fc6270 */
[----:B------:R-:W-:-:S04]  /*0fd0*/  IMAD.HI.U32 R16, R3, R18, RZ ;  /* 0x0000001203107227 */ /* 0x000fc800078e00ff */
[----:B------:R-:W-:Y:S02]  /*0fe0*/  IMAD.MOV R14, RZ, RZ, -R14 ;  /* 0x000000ffff0e7224 */ /* 0x000fe400078e0a0e */
[----:B------:R-:W-:Y:S01]  /*0ff0*/  @!P0 IMAD.MOV R11, RZ, RZ, -R11 ;  /* 0x000000ffff0b8224 */ /* 0x000fe200078e0a0b */
[----:B------:R-:W-:Y:S01]  /*1000*/  ISETP.GE.AND P0, PT, R19, RZ, PT ;  /* 0x000000ff1300720c */ /* 0x000fe20003f06270 */
[----:B------:R-:W-:Y:S02]  /*1010*/  @!P5 IMAD.IADD R15, R15, 0x1, -R4 ;  /* 0x000000010f0fd824 */ /* 0x000fe400078e0a04 */
[----:B------:R-:W-:Y:S02]  /*1020*/  IMAD.MOV R19, RZ, RZ, -R16 ;  /* 0x000000ffff137224 */ /* 0x000fe400078e0a10 */
[C---:B------:R-:W-:Y:S01]  /*1030*/  IMAD R16, R4.reuse, R14, R17 ;  /* 0x0000000e04107224 */ /* 0x040fe200078e0211 */
[----:B------:R-:W-:Y:S01]  /*1040*/  ISETP.GT.U32.AND P5, PT, R4, R15, PT ;  /* 0x0000000f0400720c */ /* 0x000fe20003fa4070 */
[----:B------:R-:W-:-:S04]  /*1050*/  IMAD.HI.U32 R14, R3, R20, RZ ;  /* 0x00000014030e7227 */ /* 0x000fc800078e00ff */
[----:B------:R-:W-:Y:S01]  /*1060*/  @!P2 IMAD.IADD R13, R13, 0x1, -R4 ;  /* 0x000000010d0da824 */ /* 0x000fe200078e0a04 */
[C---:B------:R-:W-:Y:S01]  /*1070*/  ISETP.GT.U32.AND P2, PT, R4.reuse, R16, PT ;  /* 0x000000100400720c */ /* 0x040fe20003f44070 */
[C---:B------:R-:W-:Y:S02]  /*1080*/  IMAD R17, R4.reuse, R19, R18 ;  /* 0x0000001304117224 */ /* 0x040fe400078e0212 */
[----:B------:R-:W-:Y:S02]  /*1090*/  IMAD.MOV R19, RZ, RZ, -R14 ;  /* 0x000000ffff137224 */ /* 0x000fe400078e0a0e */
[----:B------:R-:W-:Y:S01]  /*10a0*/  @!P3 IMAD.MOV R12, RZ, RZ, -R12 ;  /* 0x000000ffff0cb224 */ /* 0x000fe200078e0a0c */
[----:B------:R-:W-:Y:S01]  /*10b0*/  ISETP.GE.AND P3, PT, R21, RZ, PT ;  /* 0x000000ff1500720c */ /* 0x000fe20003f66270 */
[----:B------:R-:W-:Y:S01]  /*10c0*/  IMAD R18, R4, R19, R20 ;  /* 0x0000001304127224 */ /* 0x000fe200078e0214 */
[----:B------:R-:W-:Y:S01]  /*10d0*/  IABS R21, R23 ;  /* 0x0000001700157213 */ /* 0x000fe20000000000 */
[----:B------:R-:W-:-:S02]  /*10e0*/  @!P5 IMAD.IADD R15, R15, 0x1, -R4 ;  /* 0x000000010f0fd824 */ /* 0x000fc400078e0a04 */
[----:B------:R-:W-:Y:S01]  /*10f0*/  @!P1 IMAD.MOV R13, RZ, RZ, -R13 ;  /* 0x000000ffff0d9224 */ /* 0x000fe200078e0a0d */
[----:B------:R-:W-:Y:S01]  /*1100*/  ISETP.GT.U32.AND P5, PT, R4, R18, PT ;  /* 0x000000120400720c */ /* 0x000fe20003fa4070 */
[----:B------:R-:W-:Y:S01]  /*1110*/  @!P2 IMAD.IADD R16, R16, 0x1, -R4 ;  /* 0x000000011010a824 */ /* 0x000fe200078e0a04 */
[----:B------:R-:W-:Y:S01]  /*1120*/  ISETP.GT.U32.AND P1, PT, R4, R17, PT ;  /* 0x000000110400720c */ /* 0x000fe20003f24070 */
[----:B------:R-:W-:-:S03]  /*1130*/  IMAD.HI.U32 R19, R3, R22, RZ ;  /* 0x0000001603137227 */ /* 0x000fc600078e00ff */
[----:B------:R-:W-:Y:S01]  /*1140*/  ISETP.GT.U32.AND P2, PT, R4, R16, PT ;  /* 0x000000100400720c */ /* 0x000fe20003f44070 */
[----:B------:R-:W-:Y:S01]  /*1150*/  @!P4 IMAD.MOV R15, RZ, RZ, -R15 ;  /* 0x000000ffff0fc224 */ /* 0x000fe200078e0a0f */
[----:B------:R-:W-:Y:S01]  /*1160*/  ISETP.GE.AND P4, PT, R23, RZ, PT ;  /* 0x000000ff1700720c */ /* 0x000fe20003f86270 */
[----:B------:R-:W-:-:S04]  /*1170*/  IMAD.HI.U32 R14, R3, R21, RZ ;  /* 0x00000015030e7227 */ /* 0x000fc800078e00ff */
[----:B------:R-:W-:Y:S02]  /*1180*/  @!P5 IMAD.IADD R18, R18, 0x1, -R4 ;  /* 0x000000011212d824 */ /* 0x000fe400078e0a04 */
[----:B------:R-:W-:-:S03]  /*1190*/  IMAD.HI.U32 R20, R3, R24, RZ ;  /* 0x0000001803147227 */ /* 0x000fc600078e00ff */
[----:B------:R-:W-:Y:S01]  /*11a0*/  ISETP.GT.U32.AND P5, PT, R4, R18, PT ;  /* 0x000000120400720c */ /* 0x000fe20003fa4070 */
[----:B------:R-:W-:Y:S02]  /*11b0*/  IMAD.MOV R23, RZ, RZ, -R19 ;  /* 0x000000ffff177224 */ /* 0x000fe400078e0a13 */
[----:B------:R-:W-:Y:S01]  /*11c0*/  @!P2 IMAD.IADD R16, R16, 0x1, -R4 ;  /* 0x000000011010a824 */ /* 0x000fe200078e0a04 */
[----:B------:R-:W-:Y:S01]  /*11d0*/  ISETP.GE.AND P2, PT, R25, RZ, PT ;  /* 0x000000ff1900720c */ /* 0x000fe20003f46270 */
[----:B------:R-:W-:Y:S02]  /*11e0*/  IMAD.MOV R14, RZ, RZ, -R14 ;  /* 0x000000ffff0e7224 */ /* 0x000fe400078e0a0e */
[----:B------:R-:W-:Y:S02]  /*11f0*/  IMAD.MOV R25, RZ, RZ, -R20 ;  /* 0x000000ffff197224 */ /* 0x000fe400078e0a14 */
[C---:B------:R-:W-:Y:S02]  /*1200*/  IMAD R20, R4.reuse, R23, R22 ;  /* 0x0000001704147224 */ /* 0x040fe400078e0216 */
[----:B------:R-:W-:-:S02]  /*1210*/  IMAD R19, R4, R14, R21 ;  /* 0x0000000e04137224 */ /* 0x000fc400078e0215 */
[C---:B------:R-:W-:Y:S01]  /*1220*/  IMAD R21, R4.reuse, R25, R24 ;  /* 0x0000001904157224 */ /* 0x040fe200078e0218 */
[----:B------:R-:W-:Y:S01]  /*1230*/  IABS R24, R29 ;  /* 0x0000001d00187213 */ /* 0x000fe20000000000 */
[----:B------:R-:W-:Y:S01]  /*1240*/  @!P6 IMAD.MOV R16, RZ, RZ, -R16 ;  /* 0x000000ffff10e224 */ /* 0x000fe200078e0a10 */
[----:B------:R-:W-:Y:S01]  /*1250*/  ISETP.GT.U32.AND P6, PT, R4, R20, PT ;  /* 0x000000140400720c */ /* 0x000fe20003fc4070 */
[--C-:B------:R-:W-:Y:S02]  /*1260*/  @!P1 IMAD.IADD R17, R17, 0x1, -R4.reuse ;  /* 0x0000000111119824 */ /* 0x100fe400078e0a04 */
[----:B------:R-:W-:Y:S01]  /*1270*/  @!P5 IMAD.IADD R18, R18, 0x1, -R4 ;  /* 0x000000011212d824 */ /* 0x000fe200078e0a04 */
[C---:B------:R-:W-:Y:S01]  /*1280*/  ISETP.GT.U32.AND P5, PT, R4.reuse, R21, PT ;  /* 0x000000150400720c */ /* 0x040fe20003fa4070 */
[----:B------:R-:W-:Y:S01]  /*1290*/  IMAD.HI.U32 R22, R3, R24, RZ ;  /* 0x0000001803167227 */ /* 0x000fe200078e00ff */
[----:B------:R-:W-:-:S03]  /*12a0*/  ISETP.GT.U32.AND P1, PT, R4, R17, PT ;  /* 0x000000110400720c */ /* 0x000fc60003f24070 */
[----:B------:R-:W-:Y:S02]  /*12b0*/  IMAD.MOV R25, RZ, RZ, -R22 ;  /* 0x000000ffff197224 */ /* 0x000fe400078e0a16 */
[----:B------:R-:W-:Y:S02]  /*12c0*/  VIADD R14, R0, 0x30 ;  /* 0x00000030000e7836 */ /* 0x000fe40000000000 */
[----:B------:R-:W-:Y:S02]  /*12d0*/  @!P6 IMAD.IADD R20, R20, 0x1, -R4 ;  /* 0x000000011414e824 */ /* 0x000fe400078e0a04 */
[C---:B------:R-:W-:Y:S01]  /*12e0*/  IMAD R22, R4.reuse, R25, R24 ;  /* 0x0000001904167224 */ /* 0x040fe200078e0218 */
[----:B------:R-:W-:Y:S01]  /*12f0*/  IABS R23, R14 ;  /* 0x0000000e00177213 */ /* 0x000fe20000000000 */
[--C-:B------:R-:W-:Y:S01]  /*1300*/  @!P5 IMAD.IADD R21, R21, 0x1, -R4.reuse ;  /* 0x000000011515d824 */ /* 0x100fe200078e0a04 */
[C---:B------:R-:W-:Y:S01]  /*1310*/  ISETP.GT.U32.AND P5, PT, R4.reuse, R20, PT ;  /* 0x000000140400720c */ /* 0x040fe20003fa4070 */
[----:B------:R-:W-:Y:S01]  /*1320*/  @!P1 IMAD.IADD R17, R17, 0x1, -R4 ;  /* 0x0000000111119824 */ /* 0x000fe200078e0a04 */
[C---:B------:R-:W-:Y:S01]  /*1330*/  ISETP.GT.U32.AND P1, PT, R4.reuse, R19, PT ;  /* 0x000000130400720c */ /* 0x040fe20003f24070 */
[----:B------:R-:W-:Y:S01]  /*1340*/  @!P3 IMAD.MOV R18, RZ, RZ, -R18 ;  /* 0x000000ffff12b224 */ /* 0x000fe200078e0a12 */
[----:B------:R-:W-:Y:S01]  /*1350*/  ISETP.GT.U32.AND P3, PT, R4, R21, PT ;  /* 0x000000150400720c */ /* 0x000fe20003f64070 */
[----:B------:R-:W-:Y:S01]  /*1360*/  @!P0 IMAD.MOV R17, RZ, RZ, -R17 ;  /* 0x000000ffff118224 */ /* 0x000fe200078e0a11 */
[----:B------:R-:W-:Y:S01]  /*1370*/  ISETP.GE.AND P0, PT, R27, RZ, PT ;  /* 0x000000ff1b00720c */ /* 0x000fe20003f06270 */
[C---:B------:R-:W-:Y:S01]  /*1380*/  VIADD R51, R0.reuse, 0x1c ;  /* 0x0000001c00337836 */ /* 0x040fe20000000000 */
[----:B------:R-:W-:Y:S01]  /*1390*/  IABS R27, R30 ;  /* 0x0000001e001b7213 */ /* 0x000fe20000000000 */
[----:B------:R-:W-:-:S02]  /*13a0*/  VIADD R50, R0, 0x1d ;  /* 0x0000001d00327836 */ /* 0x000fc40000000000 */
[----:B------:R-:W-:Y:S02]  /*13b0*/  VIADD R52, R0, 0x1b ;  /* 0x0000001b00347836 */ /* 0x000fe40000000000 */
[--C-:B------:R-:W-:Y:S01]  /*13c0*/  @!P5 IMAD.IADD R20, R20, 0x1, -R4.reuse ;  /* 0x000000011414d824 */ /* 0x100fe200078e0a04 */
[----:B------:R-:W-:Y:S01]  /*13d0*/  ISETP.GT.U32.AND P5, PT, R4, R22, PT ;  /* 0x000000160400720c */ /* 0x000fe20003fa4070 */
[----:B------:R-:W-:Y:S01]  /*13e0*/  @!P1 IMAD.IADD R19, R19, 0x1, -R4 ;  /* 0x0000000113139824 */ /* 0x000fe200078e0a04 */
[----:B------:R-:W-:Y:S01]  /*13f0*/  ISETP.GE.AND P1, PT, R14, RZ, PT ;  /* 0x000000ff0e00720c */ /* 0x000fe20003f26270 */
[----:B------:R-:W-:-:S03]  /*1400*/  IMAD.HI.U32 R14, R3, R23, RZ ;  /* 0x00000017030e7227 */ /* 0x000fc600078e00ff */
[C---:B------:R-:W-:Y:S01]  /*1410*/  ISETP.GT.U32.AND P6, PT, R4.reuse, R19, PT ;  /* 0x000000130400720c */ /* 0x040fe20003fc4070 */
[----:B------:R-:W-:Y:S02]  /*1420*/  IMAD.MOV R14, RZ, RZ, -R14 ;  /* 0x000000ffff0e7224 */ /* 0x000fe400078e0a0e */
[--C-:B------:R-:W-:Y:S01]  /*1430*/  @!P3 IMAD.IADD R21, R21, 0x1, -R4.reuse ;  /* 0x000000011515b824 */ /* 0x100fe200078e0a04 */
[----:B------:R-:W-:Y:S01]  /*1440*/  ISETP.GE.AND P3, PT, R29, RZ, PT ;  /* 0x000000ff1d00720c */ /* 0x000fe20003f66270 */
[----:B------:R-:W-:Y:S01]  /*1450*/  IMAD R23, R4, R14, R23 ;  /* 0x0000000e04177224 */ /* 0x000fe200078e0217 */
[----:B------:R-:W-:Y:S01]  /*1460*/  IABS R29, R32 ;  /* 0x00000020001d7213 */ /* 0x000fe20000000000 */
[----:B------:R-:W-:Y:S02]  /*1470*/  @!P5 IMAD.IADD R22, R22, 0x1, -R4 ;  /* 0x000000011616d824 */ /* 0x000fe400078e0a04 */
[----:B------:R-:W-:-:S03]  /*1480*/  IMAD.HI.U32 R14, R3, R27, RZ ;  /* 0x0000001b030e7227 */ /* 0x000fc600078e00ff */
[C---:B------:R-:W-:Y:S01]  /*1490*/  ISETP.GT.U32.AND P5, PT, R4.reuse, R22, PT ;  /* 0x000000160400720c */ /* 0x040fe20003fa4070 */
[----:B------:R-:W-:Y:S01]  /*14a0*/  @!P6 IMAD.IADD R19, R19, 0x1, -R4 ;  /* 0x000000011313e824 */ /* 0x000fe200078e0a04 */
[----:B------:R-:W-:Y:S01]  /*14b0*/  ISETP.GT.U32.AND P6, PT, R4, R23, PT ;  /* 0x000000170400720c */ /* 0x000fe20003fc4070 */
[----:B------:R-:W-:Y:S02]  /*14c0*/  IMAD.MOV R25, RZ, RZ, -R14 ;  /* 0x000000ffff197224 */ /* 0x000fe400078e0a0e */
[----:B------:R-:W-:-:S04]  /*14d0*/  IMAD.HI.U32 R14, R3, R28, RZ ;  /* 0x0000001c030e7227 */ /* 0x000fc800078e00ff */
[----:B------:R-:W-:Y:S02]  /*14e0*/  IMAD R25, R4, R25, R27 ;  /* 0x0000001904197224 */ /* 0x000fe400078e021b */
[----:B------:R-:W-:-:S04]  /*14f0*/  IMAD.HI.U32 R24, R3, R29, RZ ;  /* 0x0000001d03187227 */ /* 0x000fc800078e00ff */
[----:B------:R-:W-:Y:S02]  /*1500*/  IMAD.MOV R27, RZ, RZ, -R14 ;  /* 0x000000ffff1b7224 */ /* 0x000fe400078e0a0e */
[----:B------:R-:W-:Y:S02]  /*1510*/  IMAD.MOV R14, RZ, RZ, -R24 ;  /* 0x000000ffff0e7224 */ /* 0x000fe400078e0a18 */
[C---:B------:R-:W-:Y:S02]  /*1520*/  IMAD R24, R4.reuse, R27, R28 ;  /* 0x0000001b04187224 */ /* 0x040fe400078e021c */
[----:B------:R-:W-:Y:S01]  /*1530*/  @!P2 IMAD.MOV R20, RZ, RZ, -R20 ;  /* 0x000000ffff14a224 */ /* 0x000fe200078e0a14 */
[----:B------:R-:W-:Y:S01]  /*1540*/  ISETP.GT.U32.AND P2, PT, R4, R25, PT ;  /* 0x000000190400720c */ /* 0x000fe20003f44070 */
[--C-:B------:R-:W-:Y:S01]  /*1550*/  @!P5 IMAD.IADD R22, R22, 0x1, -R4.reuse ;  /* 0x000000011616d824 */ /* 0x100fe200078e0a04 */
[----:B------:R-:W-:Y:S01]  /*1560*/  ISETP.GT.U32.AND P5, PT, R4, R24, PT ;  /* 0x000000180400720c */ /* 0x000fe20003fa4070 */
[----:B------:R-:W-:Y:S01]  /*1570*/  @!P6 IMAD.IADD R23, R23, 0x1, -R4 ;  /* 0x000000011717e824 */ /* 0x000fe200078e0a04 */
[----:B------:R-:W-:Y:S01]  /*1580*/  ISETP.GE.AND P6, PT, R30, RZ, PT ;  /* 0x000000ff1e00720c */ /* 0x000fe20003fc6270 */
[----:B------:R-:W-:Y:S01]  /*1590*/  @!P4 IMAD.MOV R19, RZ, RZ, -R19 ;  /* 0x000000ffff13c224 */ /* 0x000fe200078e0a13 */
[----:B------:R-:W-:Y:S01]  /*15a0*/  IABS R30, R33 ;  /* 0x00000021001e7213 */ /* 0x000fe20000000000 */
[----:B------:R-:W-:Y:S01]  /*15b0*/  @!P0 IMAD.MOV R21, RZ, RZ, -R21 ;  /* 0x000000ffff158224 */ /* 0x000fe200078e0a15 */
[C---:B------:R-:W-:Y:S01]  /*15c0*/  ISETP.GT.U32.AND P4, PT, R4.reuse, R23, PT ;  /* 0x000000170400720c */ /* 0x040fe20003f84070 */
[----:B------:R-:W-:Y:S01]  /*15d0*/  IMAD R27, R4, R14, R29 ;  /* 0x0000000e041b7224 */ /* 0x000fe200078e021d */
[----:B------:R-:W-:Y:S01]  /*15e0*/  ISETP.GE.AND P0, PT, R31, RZ, PT ;  /* 0x000000ff1f00720c */ /* 0x000fe20003f06270 */
[----:B------:R-:W-:-:S02]  /*15f0*/  VIADD R31, R0, 0x2b ;  /* 0x0000002b001f7836 */ /* 0x000fc40000000000 */
[--C-:B------:R-:W-:Y:S02]  /*1600*/  @!P2 IMAD.IADD R25, R25, 0x1, -R4.reuse ;  /* 0x000000011919a824 */ /* 0x100fe400078e0a04 */
[--C-:B------:R-:W-:Y:S01]  /*1610*/  @!P5 IMAD.IADD R24, R24, 0x1, -R4.reuse ;  /* 0x000000011818d824 */ /* 0x100fe200078e0a04 */
[----:B------:R-:W-:Y:S01]  /*1620*/  IABS R29, R31 ;  /* 0x0000001f001d7213 */ /* 0x000fe20000000000 */
[----:B------:R-:W-:Y:S01]  /*1630*/  IMAD.HI.U32 R28, R3, R30, RZ ;  /* 0x0000001e031c7227 */ /* 0x000fe200078e00ff */
[C---:B------:R-:W-:Y:S02]  /*1640*/  ISETP.GT.U32.AND P2, PT, R4.reuse, R25, PT ;  /* 0x000000190400720c */ /* 0x040fe40003f44070 */
[----:B------:R-:W-:Y:S01]  /*1650*/  ISETP.GT.U32.AND P5, PT, R4, R24, PT ;  /* 0x000000180400720c */ /* 0x000fe20003fa4070 */
[----:B------:R-:W-:Y:S01]  /*1660*/  @!P4 IMAD.IADD R23, R23, 0x1, -R4 ;  /* 0x000000011717c824 */ /* 0x000fe200078e0a04 */
[----:B------:R-:W-:Y:S01]  /*1670*/  ISETP.GE.AND P4, PT, R32, RZ, PT ;  /* 0x000000ff2000720c */ /* 0x000fe20003f86270 */
[----:B------:R-:W-:Y:S01]  /*1680*/  IMAD.HI.U32 R14, R3, R29, RZ ;  /* 0x0000001d030e7227 */ /* 0x000fe200078e00ff */
[----:B------:R-:W-:-:S03]  /*1690*/  IABS R32, R34 ;  /* 0x0000002200207213 */ /* 0x000fc60000000000 */
[----:B------:R-:W-:Y:S01]  /*16a0*/  @!P1 IMAD.MOV R23, RZ, RZ, -R23 ;  /* 0x000000ffff179224 */ /* 0x000fe200078e0a17 */
[C---:B------:R-:W-:Y:S01]  /*16b0*/  ISETP.GT.U32.AND P1, PT, R4.reuse, R27, PT ;  /* 0x0000001b0400720c */ /* 0x040fe20003f24070 */
[----:B------:R-:W-:Y:S01]  /*16c0*/  @!P3 IMAD.MOV R22, RZ, RZ, -R22 ;  /* 0x000000ffff16b224 */ /* 0x000fe200078e0a16 */
[----:B------:R-:W-:Y:S01]  /*16d0*/  ISETP.GE.AND P3, PT, R31, RZ, PT ;  /* 0x000000ff1f00720c */ /* 0x000fe20003f66270 */
[----:B------:R-:W-:Y:S02]  /*16e0*/  IMAD.MOV R14, RZ, RZ, -R14 ;  /* 0x000000ffff0e7224 */ /* 0x000fe400078e0a0e */
[----:B------:R-:W-:Y:S02]  /*16f0*/  IMAD.MOV R31, RZ, RZ, -R28 ;  /* 0x000000ffff1f7224 */ /* 0x000fe400078e0a1c */
[C---:B------:R-:W-:Y:S02]  /*1700*/  IMAD R28, R4.reuse, R14, R29 ;  /* 0x0000000e041c7224 */ /* 0x040fe400078e021d */
[----:B------:R-:W-:Y:S01]  /*1710*/  @!P2 IMAD.IADD R25, R25, 0x1, -R4 ;  /* 0x000000011919a824 */ /* 0x000fe200078e0a04 */
[----:B------:R-:W-:Y:S01]  /*1720*/  ISETP.GE.AND P2, PT, R33, RZ, PT ;  /* 0x000000ff2100720c */ /* 0x000fe20003f46270 */
[----:B------:R-:W-:-:S02]  /*1730*/  IMAD R29, R4, R31, R30 ;  /* 0x0000001f041d7224 */ /* 0x000fc400078e021e */
[--C-:B------:R-:W-:Y:S01]  /*1740*/  @!P5 IMAD.IADD R24, R24, 0x1, -R4.reuse ;  /* 0x000000011818d824 */ /* 0x100fe200078e0a04 */
[C---:B------:R-:W-:Y:S01]  /*1750*/  ISETP.GT.U32.AND P5, PT, R4.reuse, R28, PT ;  /* 0x0000001c0400720c */ /* 0x040fe20003fa4070 */
[----:B------:R-:W-:Y:S01]  /*1760*/  @!P6 IMAD.MOV R25, RZ, RZ, -R25 ;  /* 0x000000ffff19e224 */ /* 0x000fe200078e0a19 */
[----:B------:R-:W-:Y:S01]  /*1770*/  ISETP.GT.U32.AND P6, PT, R4, R29, PT ;  /* 0x0000001d0400720c */ /* 0x000fe20003fc4070 */
[----:B------:R-:W-:Y:S02]  /*1780*/  @!P1 IMAD.IADD R27, R27, 0x1, -R4 ;  /* 0x000000011b1b9824 */ /* 0x000fe400078e0a04 */
[----:B------:R-:W-:Y:S02]  /*1790*/  VIADD R33, R0, 0x28 ;  /* 0x0000002800217836 */ /* 0x000fe40000000000 */
[----:B------:R-:W-:Y:S01]  /*17a0*/  IMAD.HI.U32 R14, R3, R32, RZ ;  /* 0x00000020030e7227 */ /* 0x000fe200078e00ff */
[----:B------:R-:W-:Y:S02]  /*17b0*/  ISETP.GT.U32.AND P1, PT, R4, R27, PT ;  /* 0x0000001b0400720c */ /* 0x000fe40003f24070 */
[----:B------:R-:W-:Y:S01]  /*17c0*/  IABS R30, R33 ;  /* 0x00000021001e7213 */ /* 0x000fe20000000000 */
[----:B------:R-:W-:-:S02]  /*17d0*/  IMAD.MOV R31, RZ, RZ, -R14 ;  /* 0x000000ffff1f7224 */ /* 0x000fc400078e0a0e */
[--C-:B------:R-:W-:Y:S02]  /*17e0*/  @!P5 IMAD.IADD R28, R28, 0x1, -R4.reuse ;  /* 0x000000011c1cd824 */ /* 0x100fe400078e0a04 */
[--C-:B------:R-:W-:Y:S02]  /*17f0*/  @!P6 IMAD.IADD R29, R29, 0x1, -R4.reuse ;  /* 0x000000011d1de824 */ /* 0x100fe400078e0a04 */
[----:B------:R-:W-:Y:S01]  /*1800*/  IMAD.HI.U32 R14, R3, R30, RZ ;  /* 0x0000001e030e7227 */ /* 0x000fe200078e00ff */
[C---:B------:R-:W-:Y:S02]  /*1810*/  ISETP.GT.U32.AND P5, PT, R4.reuse, R28, PT ;  /* 0x0000001c0400720c */ /* 0x040fe40003fa4070 */
[----:B------:R-:W-:Y:S01]  /*1820*/  ISETP.GT.U32.AND P6, PT, R4, R29, PT ;  /* 0x0000001d0400720c */ /* 0x000fe20003fc4070 */
[----:B------:R-:W-:Y:S01]  /*1830*/  @!P1 IMAD.IADD R27, R27, 0x1, -R4 ;  /* 0x000000011b1b9824 */ /* 0x000fe200078e0a04 */
[----:B------:R-:W-:Y:S01]  /*1840*/  ISETP.GE.AND P1, PT, R33, RZ, PT ;  /* 0x000000ff2100720c */ /* 0x000fe20003f26270 */
[----:B------:R-:W-:-:S02]  /*1850*/  IMAD.MOV R33, RZ, RZ, -R14 ;  /* 0x000000ffff217224 */ /* 0x000fc400078e0a0e */
[----:B------:R-:W-:Y:S01]  /*1860*/  @!P0 IMAD.MOV R24, RZ, RZ, -R24 ;  /* 0x000000ffff188224 */ /* 0x000fe200078e0a18 */
[----:B------:R-:W-:Y:S01]  /*1870*/  ISETP.GE.AND P0, PT, R34, RZ, PT ;  /* 0x000000ff2200720c */ /* 0x000fe20003f06270 */
[C---:B------:R-:W-:Y:S01]  /*1880*/  IMAD R31, R4.reuse, R31, R32 ;  /* 0x0000001f041f7224 */ /* 0x040fe200078e0220 */
[----:B------:R-:W-:Y:S01]  /*1890*/  IABS R34, R38 ;  /* 0x0000002600227213 */ /* 0x000fe20000000000 */
[----:B------:R-:W-:Y:S02]  /*18a0*/  IMAD R32, R4, R33, R30 ;  /* 0x0000002104207224 */ /* 0x000fe400078e021e */
[--C-:B------:R-:W-:Y:S01]  /*18b0*/  @!P5 IMAD.IADD R28, R28, 0x1, -R4.reuse ;  /* 0x000000011c1cd824 */ /* 0x100fe200078e0a04 */
[C---:B------:R-:W-:Y:S01]  /*18c0*/  ISETP.GT.U32.AND P5, PT, R4.reuse, R31, PT ;  /* 0x0000001f0400720c */ /* 0x040fe20003fa4070 */
[----:B------:R-:W-:Y:S01]  /*18d0*/  @!P6 IMAD.IADD R29, R29, 0x1, -R4 ;  /* 0x000000011d1de824 */ /* 0x000fe200078e0a04 */
[----:B------:R-:W-:Y:S01]  /*18e0*/  ISETP.GT.U32.AND P6, PT, R4, R32, PT ;  /* 0x000000200400720c */ /* 0x000fe20003fc4070 */
[----:B------:R-:W-:-:S04]  /*18f0*/  IMAD.HI.U32 R14, R3, R34, RZ ;  /* 0x00000022030e7227 */ /* 0x000fc800078e00ff */
[----:B------:R-:W-:-:S04]  /*1900*/  IMAD.HI.U32 R30, R3, R35, RZ ;  /* 0x00000023031e7227 */ /* 0x000fc800078e00ff */
[----:B------:R-:W-:Y:S02]  /*1910*/  IMAD.MOV R33, RZ, RZ, -R14 ;  /* 0x000000ffff217224 */ /* 0x000fe400078e0a0e */
[----:B------:R-:W-:Y:S02]  /*1920*/  IMAD.MOV R30, RZ, RZ, -R30 ;  /* 0x000000ffff1e7224 */ /* 0x000fe400078e0a1e */
[C---:B------:R-:W-:Y:S02]  /*1930*/  IMAD R34, R4.reuse, R33, R34 ;  /* 0x0000002104227224 */ /* 0x040fe400078e0222 */
[C---:B------:R-:W-:Y:S02]  /*1940*/  IMAD R33, R4.reuse, R30, R35 ;  /* 0x0000001e04217224 */ /* 0x040fe400078e0223 */
[--C-:B------:R-:W-:Y:S01]  /*1950*/  @!P5 IMAD.IADD R31, R31, 0x1, -R4.reuse ;  /* 0x000000011f1fd824 */ /* 0x100fe200078e0a04 */
[----:B------:R-:W-:Y:S01]  /*1960*/  ISETP.GT.U32.AND P5, PT, R4, R34, PT ;  /* 0x000000220400720c */ /* 0x000fe20003fa4070 */
[----:B------:R-:W-:Y:S01]  /*1970*/  @!P6 IMAD.IADD R32, R32, 0x1, -R4 ;  /* 0x000000012020e824 */ /* 0x000fe200078e0a04 */
[----:B------:R-:W-:Y:S01]  /*1980*/  ISETP.GT.U32.AND P6, PT, R4, R33, PT ;  /* 0x000000210400720c */ /* 0x000fe20003fc4070 */
[----:B------:R-:W-:-:S04]  /*1990*/  IMAD.HI.U32 R14, R3, R36, RZ ;  /* 0x00000024030e7227 */ /* 0x000fc800078e00ff */
[----:B------:R-:W-:Y:S02]  /*19a0*/  IMAD.MOV R35, RZ, RZ, -R14 ;  /* 0x000000ffff237224 */ /* 0x000fe400078e0a0e */
[----:B------:R-:W-:Y:S02]  /*19b0*/  @!P3 IMAD.MOV R28, RZ, RZ, -R28 ;  /* 0x000000ffff1cb224 */ /* 0x000fe400078e0a1c */
[----:B------:R-:W-:-:S04]  /*19c0*/  IMAD.HI.U32 R14, R3, R39, RZ ;  /* 0x00000027030e7227 */ /* 0x000fc800078e00ff */
[--C-:B------:R-:W-:Y:S01]  /*19d0*/  @!P5 IMAD.IADD R34, R34, 0x1, -R4.reuse ;  /* 0x000000012222d824 */ /* 0x100fe200078e0a04 */
[C---:B------:R-:W-:Y:S01]  /*19e0*/  ISETP.GT.U32.AND P5, PT, R4.reuse, R32, PT ;  /* 0x000000200400720c */ /* 0x040fe20003fa4070 */
[----:B------:R-:W-:Y:S02]  /*19f0*/  @!P6 IMAD.IADD R33, R33, 0x1, -R4 ;  /* 0x000000012121e824 */ /* 0x000fe400078e0a04 */
[----:B------:R-:W-:Y:S01]  /*1a00*/  IMAD.MOV R14, RZ, RZ, -R14 ;  /* 0x000000ffff0e7224 */ /* 0x000fe200078e0a0e */
[C---:B------:R-:W-:Y:S01]  /*1a10*/  ISETP.GT.U32.AND P6, PT, R4.reuse, R34, PT ;  /* 0x000000220400720c */ /* 0x040fe20003fc4070 */
[C---:B------:R-:W-:Y:S01]  /*1a20*/  IMAD R35, R4.reuse, R35, R36 ;  /* 0x0000002304237224 */ /* 0x040fe200078e0224 */
[C---:B------:R-:W-:Y:S01]  /*1a30*/  ISETP.GT.U32.AND P3, PT, R4.reuse, R33, PT ;  /* 0x000000210400720c */ /* 0x040fe20003f64070 */
[C---:B------:R-:W-:Y:S01]  /*1a40*/  IMAD R39, R4.reuse, R14, R39 ;  /* 0x0000000e04277224 */ /* 0x040fe200078e0227 */
[----:B------:R-:W-:Y:S01]  /*1a50*/  IABS R36, R45 ;  /* 0x0000002d00247213 */ /* 0x000fe20000000000 */
[----:B------:R-:W-:Y:S01]  /*1a60*/  @!P4 IMAD.MOV R27, RZ, RZ, -R27 ;  /* 0x000000ffff1bc224 */ /* 0x000fe200078e0a1b */
[C---:B------:R-:W-:Y:S01]  /*1a70*/  ISETP.GT.U32.AND P4, PT, R4.reuse, R31, PT ;  /* 0x0000001f0400720c */ /* 0x040fe20003f84070 */
[----:B------:R-:W-:Y:S01]  /*1a80*/  @!P2 IMAD.MOV R29, RZ, RZ, -R29 ;  /* 0x000000ffff1da224 */ /* 0x000fe200078e0a1d */
[----:B------:R-:W-:Y:S01]  /*1a90*/  ISETP.GT.U32.AND P2, PT, R4, R35, PT ;  /* 0x000000230400720c */ /* 0x000fe20003f44070 */
[----:B------:R-:W-:-:S04]  /*1aa0*/  IMAD.HI.U32 R14, R3, R36, RZ ;  /* 0x00000024030e7227 */ /* 0x000fc800078e00ff */
[--C-:B------:R-:W-:Y:S01]  /*1ab0*/  @!P6 IMAD.IADD R34, R34, 0x1, -R4.reuse ;  /* 0x000000012222e824 */ /* 0x100fe200078e0a04 */
[----:B------:R-:W-:Y:S01]  /*1ac0*/  ISETP.GT.U32.AND P6, PT, R4, R39, PT ;  /* 0x000000270400720c */ /* 0x000fe20003fc4070 */
[----:B------:R-:W-:Y:S01]  /*1ad0*/  @!P3 IMAD.IADD R33, R33, 0x1, -R4 ;  /* 0x000000012121b824 */ /* 0x000fe200078e0a04 */
[----:B------:R-:W-:Y:S01]  /*1ae0*/  ISETP.GE.AND P3, PT, R40, RZ, PT ;  /* 0x000000ff2800720c */ /* 0x000fe20003f66270 */
[----:B------:R-:W-:Y:S02]  /*1af0*/  IMAD.MOV R41, RZ, RZ, -R14 ;  /* 0x000000ffff297224 */ /* 0x000fe400078e0a0e */
[----:B------:R-:W-:Y:S01]  /*1b00*/  @!P5 IMAD.IADD R32, R32, 0x1, -R4 ;  /* 0x000000012020d824 */ /* 0x000fe200078e0a04 */
[----:B------:R-:W-:Y:S01]  /*1b10*/  ISETP.GE.AND P5, PT, R38, RZ, PT ;  /* 0x000000ff2600720c */ /* 0x000fe20003fa6270 */
[----:B------:R-:W-:Y:S01]  /*1b20*/  IMAD R36, R4, R41, R36 ;  /* 0x0000002904247224 */ /* 0x000fe200078e0224 */
[----:B------:R-:W-:Y:S01]  /*1b30*/  IABS R38, R46 ;  /* 0x0000002e00267213 */ /* 0x000fe20000000000 */
[----:B------:R-:W-:-:S04]  /*1b40*/  IMAD.HI.U32 R30, R3, R37, RZ ;  /* 0x00000025031e7227 */ /* 0x000fc800078e00ff */
[----:B------:R-:W-:Y:S02]  /*1b50*/  @!P6 IMAD.IADD R39, R39, 0x1, -R4 ;  /* 0x000000012727e824 */ /* 0x000fe400078e0a04 */
[----:B------:R-:W-:Y:S01]  /*1b60*/  @!P3 IMAD.MOV R33, RZ, RZ, -R33 ;  /* 0x000000ffff21b224 */ /* 0x000fe200078e0a21 */
[C---:B------:R-:W-:Y:S01]  /*1b70*/  ISETP.GT.U32.AND P3, PT, R4.reuse, R36, PT ;  /* 0x000000240400720c */ /* 0x040fe20003f64070 */
[----:B------:R-:W-:Y:S01]  /*1b80*/  IMAD.MOV R30, RZ, RZ, -R30 ;  /* 0x000000ffff1e7224 */ /* 0x000fe200078e0a1e */
[----:B------:R-:W-:Y:S01]  /*1b90*/  ISETP.GT.U32.AND P6, PT, R4, R39, PT ;  /* 0x000000270400720c */ /* 0x000fe20003fc4070 */
[----:B------:R-:W-:-:S04]  /*1ba0*/  IMAD.HI.U32 R14, R3, R38, RZ ;  /* 0x00000026030e7227 */ /* 0x000fc800078e00ff */
[--C-:B------:R-:W-:Y:S02]  /*1bb0*/  @!P4 IMAD.IADD R31, R31, 0x1, -R4.reuse ;  /* 0x000000011f1fc824 */ /* 0x100fe400078e0a04 */
[----:B------:R-:W-:Y:S01]  /*1bc0*/  @!P2 IMAD.IADD R35, R35, 0x1, -R4 ;  /* 0x000000012323a824 */ /* 0x000fe200078e0a04 */
[----:B------:R-:W-:Y:S01]  /*1bd0*/  ISETP.GE.AND P2, PT, R42, RZ, PT ;  /* 0x000000ff2a00720c */ /* 0x000fe20003f46270 */
[----:B------:R-:W-:Y:S02]  /*1be0*/  IMAD R37, R4, R30, R37 ;  /* 0x0000001e04257224 */ /* 0x000fe400078e0225 */
[----:B------:R-:W-:Y:S02]  /*1bf0*/  IMAD.MOV R41, RZ, RZ, -R14 ;  /* 0x000000ffff297224 */ /* 0x000fe400078e0a0e */
[----:B------:R-:W-:Y:S01]  /*1c00*/  VIADD R40, R0, 0x20 ;  /* 0x0000002000287836 */ /* 0x000fe20000000000 */
[C---:B------:R-:W-:Y:S01]  /*1c10*/  ISETP.GT.U32.AND P4, PT, R4.reuse, R37, PT ;  /* 0x000000250400720c */ /* 0x040fe20003f84070 */
[----:B------:R-:W-:Y:S01]  /*1c20*/  @!P0 IMAD.MOV R31, RZ, RZ, -R31 ;  /* 0x000000ffff1f8224 */ /* 0x000fe200078e0a1f */
[C---:B------:R-:W-:Y:S01]  /*1c30*/  ISETP.GT.U32.AND P0, PT, R4.reuse, R35, PT ;  /* 0x000000230400720c */ /* 0x040fe20003f04070 */
[----:B------:R-:W-:Y:S01]  /*1c40*/  IMAD R38, R4, R41, R38 ;  /* 0x0000002904267224 */ /* 0x000fe200078e0226 */
[----:B------:R-:W-:Y:S01]  /*1c50*/  IABS R30, R40 ;  /* 0x00000028001e7213 */ /* 0x000fe20000000000 */
[----:B------:R-:W-:-:S02]  /*1c60*/  @!P3 IMAD.IADD R36, R36, 0x1, -R4 ;  /* 0x000000012424b824 */ /* 0x000fc400078e0a04 */
[----:B------:R-:W-:Y:S01]  /*1c70*/  @!P6 IMAD.IADD R39, R39, 0x1, -R4 ;  /* 0x000000012727e824 */ /* 0x000fe200078e0a04 */
[C---:B------:R-:W-:Y:S01]  /*1c80*/  ISETP.GT.U32.AND P6, PT, R4.reuse, R38, PT ;  /* 0x000000260400720c */ /* 0x040fe20003fc4070 */
[----:B------:R-:W-:Y:S01]  /*1c90*/  IMAD.HI.U32 R14, R3, R30, RZ ;  /* 0x0000001e030e7227 */ /* 0x000fe200078e00ff */
[----:B------:R-:W-:-:S03]  /*1ca0*/  ISETP.GT.U32.AND P3, PT, R4, R36, PT ;  /* 0x000000240400720c */ /* 0x000fc60003f64070 */
[----:B------:R-:W-:Y:S02]  /*1cb0*/  IMAD.MOV R41, RZ, RZ, -R14 ;  /* 0x000000ffff297224 */ /* 0x000fe400078e0a0e */
[--C-:B------:R-:W-:Y:S01]  /*1cc0*/  @!P0 IMAD.IADD R35, R35, 0x1, -R4.reuse ;  /* 0x0000000123238824 */ /* 0x100fe200078e0a04 */
[----:B------:R-:W-:Y:S01]  /*1cd0*/  ISETP.GE.AND P0, PT, R45, RZ, PT ;  /* 0x000000ff2d00720c */ /* 0x000fe20003f06270 */
[----:B------:R-:W-:Y:S01]  /*1ce0*/  @!P4 IMAD.IADD R37, R37, 0x1, -R4 ;  /* 0x000000012525c824 */ /* 0x000fe200078e0a04 */
[----:B------:R-:W-:Y:S01]  /*1cf0*/  ISETP.GE.AND P4, PT, R43, RZ, PT ;  /* 0x000000ff2b00720c */ /* 0x000fe20003f86270 */
[----:B------:R-:W-:Y:S01]  /*1d00*/  IMAD R41, R4, R41, R30 ;  /* 0x0000002904297224 */ /* 0x000fe200078e021e */
[----:B------:R-:W-:Y:S01]  /*1d10*/  IABS R45, R50 ;  /* 0x00000032002d7213 */ /* 0x000fe20000000000 */
[----:B------:R-:W-:Y:S01]  /*1d20*/  @!P2 IMAD.MOV R35, RZ, RZ, -R35 ;  /* 0x000000ffff23a224 */ /* 0x000fe200078e0a23 */
[----:B------:R-:W-:Y:S01]  /*1d30*/  ISETP.GE.AND P2, PT, R40, RZ, PT ;  /* 0x000000ff2800720c */ /* 0x000fe20003f46270 */
[----:B------:R-:W-:Y:S01]  /*1d40*/  @!P1 IMAD.MOV R32, RZ, RZ, -R32 ;  /* 0x000000ffff209224 */ /* 0x000fe200078e0a20 */
[----:B------:R-:W-:Y:S01]  /*1d50*/  ISETP.GT.U32.AND P1, PT, R4, R37, PT ;  /* 0x000000250400720c */ /* 0x000fe20003f24070 */
[--C-:B------:R-:W-:Y:S01]  /*1d60*/  @!P6 IMAD.IADD R38, R38, 0x1, -R4.reuse ;  /* 0x000000012626e824 */ /* 0x100fe200078e0a04 */
[----:B------:R-:W-:Y:S01]  /*1d70*/  IABS R40, R48 ;  /* 0x0000003000287213 */ /* 0x000fe20000000000 */
[----:B------:R-:W-:Y:S01]  /*1d80*/  @!P3 IMAD.IADD R36, R36, 0x1, -R4 ;  /* 0x000000012424b824 */ /* 0x000fe200078e0a04 */
[C---:B------:R-:W-:Y:S01]  /*1d90*/  ISETP.GT.U32.AND P3, PT, R4.reuse, R41, PT ;  /* 0x000000290400720c */ /* 0x040fe20003f64070 */
[----:B------:R-:W-:Y:S01]  /*1da0*/  @!P5 IMAD.MOV R34, RZ, RZ, -R34 ;  /* 0x000000ffff22d224 */ /* 0x000fe200078e0a22 */
[----:B------:R-:W-:Y:S01]  /*1db0*/  ISETP.GT.U32.AND P6, PT, R4, R38, PT ;  /* 0x000000260400720c */ /* 0x000fe20003fc4070 */
[----:B------:R-:W-:Y:S01]  /*1dc0*/  IMAD.HI.U32 R14, R3, R40, RZ ;  /* 0x00000028030e7227 */ /* 0x000fe200078e00ff */
[----:B------:R-:W-:-:S02]  /*1dd0*/  ISETP.GE.AND P5, PT, R44, RZ, PT ;  /* 0x000000ff2c00720c */ /* 0x000fc40003fa6270 */
[----:B------:R-:W-:Y:S01]  /*1de0*/  IABS R44, R49 ;  /* 0x00000031002c7213 */ /* 0x000fe20000000000 */
[----:B------:R-:W-:Y:S02]  /*1df0*/  IMAD.MOV R43, RZ, RZ, -R14 ;  /* 0x000000ffff2b7224 */ /* 0x000fe400078e0a0e */
[----:B------:R-:W-:Y:S01]  /*1e00*/  @!P1 IMAD.IADD R37, R37, 0x1, -R4 ;  /* 0x0000000125259824 */ /* 0x000fe200078e0a04 */
[----:B------:R-:W-:Y:S01]  /*1e10*/  ISETP.GE.AND P1, PT, R46, RZ, PT ;  /* 0x000000ff2e00720c */ /* 0x000fe20003f26270 */
[----:B------:R-:W-:Y:S01]  /*1e20*/  IMAD R40, R4, R43, R40 ;  /* 0x0000002b04287224 */ /* 0x000fe200078e0228 */
[----:B------:R-:W-:Y:S01]  /*1e30*/  IABS R46, R51 ;  /* 0x00000033002e7213 */ /* 0x000fe20000000000 */
[----:B------:R-:W-:Y:S01]  /*1e40*/  @!P3 IMAD.IADD R41, R41, 0x1, -R4 ;  /* 0x000000012929b824 */ /* 0x000fe200078e0a04 */
[----:B------:R-:W-:Y:S01]  /*1e50*/  ISETP.GE.AND P3, PT, R48, RZ, PT ;  /* 0x000000ff3000720c */ /* 0x000fe20003f66270 */
[----:B------:R-:W-:-:S04]  /*1e60*/  IMAD.HI.U32 R14, R3, R44, RZ ;  /* 0x0000002c030e7227 */ /* 0x000fc800078e00ff */
[----:B------:R-:W-:Y:S01]  /*1e70*/  @!P6 IMAD.IADD R38, R38, 0x1, -R4 ;  /* 0x000000012626e824 */ /* 0x000fe200078e0a04 */
[C---:B------:R-:W-:Y:S01]  /*1e80*/  ISETP.GT.U32.AND P6, PT, R4.reuse, R40, PT ;  /* 0x000000280400720c */ /* 0x040fe20003fc4070 */
[----:B------:R-:W-:Y:S01]  /*1e90*/  @!P4 IMAD.MOV R37, RZ, RZ, -R37 ;  /* 0x000000ffff25c224 */ /* 0x000fe200078e0a25 */
[----:B------:R-:W-:Y:S01]  /*1ea0*/  ISETP.GT.U32.AND P4, PT, R4, R41, PT ;  /* 0x000000290400720c */ /* 0x000fe20003f84070 */
[----:B------:R-:W-:-:S04]  /*1eb0*/  IMAD.HI.U32 R42, R3, R46, RZ ;  /* 0x0000002e032a7227 */ /* 0x000fc800078e00ff */
[----:B------:R-:W-:-:S04]  /*1ec0*/  IMAD.HI.U32 R30, R3, R45, RZ ;  /* 0x0000002d031e7227 */ /* 0x000fc800078e00ff */
[----:B------:R-:W-:Y:S01]  /*1ed0*/  IMAD.MOV R43, RZ, RZ, -R14 ;  /* 0x000000ffff2b7224 */ /* 0x000fe200078e0a0e */
[----:B------:R-:W-:Y:S01]  /*1ee0*/  IABS R14, R52 ;  /* 0x00000034000e7213 */ /* 0x000fe20000000000 */
[----:B------:R-:W-:Y:S02]  /*1ef0*/  IMAD.MOV R47, RZ, RZ, -R42 ;  /* 0x000000ffff2f7224 */ /* 0x000fe400078e0a2a */
[----:B------:R-:W-:Y:S02]  /*1f00*/  IMAD.MOV R30, RZ, RZ, -R30 ;  /* 0x000000ffff1e7224 */ /* 0x000fe400078e0a1e */
[C---:B------:R-:W-:Y:S02]  /*1f10*/  IMAD R43, R4.reuse, R43, R44 ;  /* 0x0000002b042b7224 */ /* 0x040fe400078e022c */
[C---:B------:R-:W-:Y:S02]  /*1f20*/  IMAD R44, R4.reuse, R47, R46 ;  /* 0x0000002f042c7224 */ /* 0x040fe400078e022e */
[----:B------:R-:W-:-:S02]  /*1f30*/  IMAD R42, R4, R30, R45 ;  /* 0x0000001e042a7224 */ /* 0x000fc400078e022d */
[----:B------:R-:W-:Y:S01]  /*1f40*/  @!P5 IMAD.MOV R39, RZ, RZ, -R39 ;  /* 0x000000ffff27d224 */ /* 0x000fe200078e0a27 */
[----:B------:R-:W-:Y:S01]  /*1f50*/  ISETP.GT.U32.AND P5, PT, R4, R43, PT ;  /* 0x0000002b0400720c */ /* 0x000fe20003fa4070 */
[--C-:B------:R-:W-:Y:S02]  /*1f60*/  @!P6 IMAD.IADD R40, R40, 0x1, -R4.reuse ;  /* 0x000000012828e824 */ /* 0x100fe400078e0a04 */
[----:B------:R-:W-:Y:S01]  /*1f70*/  @!P4 IMAD.IADD R41, R41, 0x1, -R4 ;  /* 0x000000012929c824 */ /* 0x000fe200078e0a04 */
[C---:B------:R-:W-:Y:S01]  /*1f80*/  ISETP.GT.U32.AND P4, PT, R4.reuse, R44, PT ;  /* 0x0000002c0400720c */ /* 0x040fe20003f84070 */
[----:B------:R-:W-:Y:S01]  /*1f90*/  @!P0 IMAD.MOV R36, RZ, RZ, -R36 ;  /* 0x000000ffff248224 */ /* 0x000fe200078e0a24 */
[C---:B------:R-:W-:Y:S01]  /*1fa0*/  ISETP.GT.U32.AND P0, PT, R4.reuse, R42, PT ;  /* 0x0000002a0400720c */ /* 0x040fe20003f04070 */
[----:B------:R-:W-:Y:S01]  /*1fb0*/  IMAD.MOV.U32 R45, RZ, RZ, R14 ;  /* 0x000000ffff2d7224 */ /* 0x000fe200078e000e */
[----:B------:R-:W-:Y:S01]  /*1fc0*/  ISETP.GT.U32.AND P6, PT, R4, R40, PT ;  /* 0x000000280400720c */ /* 0x000fe20003fc4070 */
[----:B------:R-:W-:-:S02]  /*1fd0*/  VIADD R48, R0, 0x1a ;  /* 0x0000001a00307836 */ /* 0x000fc40000000000 */
[----:B------:R-:W-:-:S03]  /*1fe0*/  IMAD.HI.U32 R14, R3, R45, RZ ;  /* 0x0000002d030e7227 */ /* 0x000fc600078e00ff */
[----:B------:R-:W-:Y:S01]  /*1ff0*/  IABS R46, R48 ;  /* 0x00000030002e7213 */ /* 0x000fe20000000000 */
[----:B------:R-:W-:Y:S01]  /*2000*/  @!P5 IMAD.IADD R43, R43, 0x1, -R4 ;  /* 0x000000012b2bd824 */ /* 0x000fe200078e0a04 */
[----:B------:R-:W-:Y:S01]  /*2010*/  ISETP.GE.AND P5, PT, R51, RZ, PT ;  /* 0x000000ff3300720c */ /* 0x000fe20003fa6270 */
[----:B------:R-:W-:Y:S02]  /*2020*/  IMAD.MOV R14, RZ, RZ, -R14 ;  /* 0x000000ffff0e7224 */ /* 0x000fe400078e0a0e */
[--C-:B------:R-:W-:Y:S02]  /*2030*/  @!P4 IMAD.IADD R44, R44, 0x1, -R4.reuse ;  /* 0x000000012c2cc824 */ /* 0x100fe400078e0a04 */
[--C-:B------:R-:W-:Y:S01]  /*2040*/  @!P0 IMAD.IADD R42, R42, 0x1, -R4.reuse ;  /* 0x000000012a2a8824 */ /* 0x100fe200078e0a04 */
[----:B------:R-:W-:Y:S01]  /*2050*/  ISETP.GT.U32.AND P0, PT, R4, R43, PT ;  /* 0x0000002b0400720c */ /* 0x000fe20003f04070 */
[----:B------:R-:W-:Y:S01]  /*2060*/  @!P6 IMAD.IADD R40, R40, 0x1, -R4 ;  /* 0x000000012828e824 */ /* 0x000fe200078e0a04 */
[C---:B------:R-:W-:Y:S01]  /*2070*/  ISETP.GT.U32.AND P4, PT, R4.reuse, R44, PT ;  /* 0x0000002c0400720c */ /* 0x040fe20003f84070 */
[----:B------:R-:W-:Y:S01]  /*2080*/  IMAD R45, R4, R14, R45 ;  /* 0x0000000e042d7224 */ /* 0x000fe200078e022d */
[----:B------:R-:W-:Y:S01]  /*2090*/  ISETP.GE.AND P6, PT, R50, RZ, PT ;  /* 0x000000ff3200720c */ /* 0x000fe20003fc6270 */
[----:B------:R-:W-:-:S04]  /*20a0*/  IMAD.HI.U32 R14, R3, R46, RZ ;  /* 0x0000002e030e7227 */ /* 0x000fc800078e00ff */
[----:B------:R-:W-:Y:S01]  /*20b0*/  @!P2 IMAD.MOV R41, RZ, RZ, -R41 ;  /* 0x000000ffff29a224 */ /* 0x000fe200078e0a29 */
[C---:B------:R-:W-:Y:S01]  /*20c0*/  ISETP.GT.U32.AND P2, PT, R4.reuse, R42, PT ;  /* 0x0000002a0400720c */ /* 0x040fe20003f44070 */
[----:B------:R-:W-:Y:S01]  /*20d0*/  @!P3 IMAD.MOV R40, RZ, RZ, -R40 ;  /* 0x000000ffff28b224 */ /* 0x000fe200078e0a28 */
[----:B------:R-:W-:Y:S01]  /*20e0*/  ISETP.GT.U32.AND P3, PT, R4, R45, PT ;  /* 0x0000002d0400720c */ /* 0x000fe20003f64070 */
[----:B------:R-:W-:Y:S01]  /*20f0*/  @!P1 IMAD.MOV R38, RZ, RZ, -R38 ;  /* 0x000000ffff269224 */ /* 0x000fe200078e0a26 */
[----:B------:R-:W-:Y:S01]  /*2100*/  ISETP.GE.AND P1, PT, R49, RZ, PT ;  /* 0x000000ff3100720c */ /* 0x000fe20003f26270 */
[----:B------:R-:W-:Y:S02]  /*2110*/  IMAD.MOV R47, RZ, RZ, -R14 ;  /* 0x000000ffff2f7224 */ /* 0x000fe400078e0a0e */
[----:B------:R-:W-:Y:S02]  /*2120*/  VIADD R49, R0, 0x19 ;  /* 0x0000001900317836 */ /* 0x000fe40000000000 */
[----:B------:R-:W-:-:S02]  /*2130*/  IMAD R46, R4, R47, R46 ;  /* 0x0000002f042e7224 */ /* 0x000fc400078e022e */
[--C-:B------:R-:W-:Y:S01]  /*2140*/  @!P0 IMAD.IADD R43, R43, 0x1, -R4.reuse ;  /* 0x000000012b2b8824 */ /* 0x100fe200078e0a04 */
[----:B------:R-:W-:Y:S01]  /*2150*/  ISETP.GE.AND P0, PT, R52, RZ, PT ;  /* 0x000000ff3400720c */ /* 0x000fe20003f06270 */
[----:B------:R-:W-:Y:S01]  /*2160*/  VIADD R52, R0, 0x18 ;  /* 0x0000001800347836 */ /* 0x000fe20000000000 */
[----:B------:R-:W-:Y:S01]  /*2170*/  IABS R30, R49 ;  /* 0x00000031001e7213 */ /* 0x000fe20000000000 */
[--C-:B------:R-:W-:Y:S01]  /*2180*/  @!P4 IMAD.IADD R44, R44, 0x1, -R4.reuse ;  /* 0x000000012c2cc824 */ /* 0x100fe200078e0a04 */
[----:B------:R-:W-:Y:S01]  /*2190*/  ISETP.GT.U32.AND P4, PT, R4, R46, PT ;  /* 0x0000002e0400720c */ /* 0x000fe20003f84070 */
[--C-:B------:R-:W-:Y:S01]  /*21a0*/  @!P2 IMAD.IADD R42, R42, 0x1, -R4.reuse ;  /* 0x000000012a2aa824 */ /* 0x100fe200078e0a04 */
[----:B------:R-:W-:Y:S01]  /*21b0*/  ISETP.GE.AND P2, PT, R48, RZ, PT ;  /* 0x000000ff3000720c */ /* 0x000fe20003f46270 */
[----:B------:R-:W-:Y:S01]  /*21c0*/  @!P3 IMAD.IADD R45, R45, 0x1, -R4 ;  /* 0x000000012d2db824 */ /* 0x000fe200078e0a04 */
[----:B------:R-:W-:Y:S01]  /*21d0*/  IABS R48, R52 ;  /* 0x0000003400307213 */ /* 0x000fe20000000000 */
[----:B------:R-:W-:Y:S01]  /*21e0*/  IMAD.HI.U32 R14, R3, R30, RZ ;  /* 0x0000001e030e7227 */ /* 0x000fe200078e00ff */
[----:B------:R-:W-:-:S03]  /*21f0*/  ISETP.GE.AND P3, PT, R49, RZ, PT ;  /* 0x000000ff3100720c */ /* 0x000fc60003f66270 */
[----:B------:R-:W-:Y:S01]  /*2200*/  @!P1 IMAD.MOV R43, RZ, RZ, -R43 ;  /* 0x000000ffff2b9224 */ /* 0x000fe200078e0a2b */
[----:B------:R-:W-:Y:S01]  /*2210*/  ISETP.GT.U32.AND P1, PT, R4, R45, PT ;  /* 0x0000002d0400720c */ /* 0x000fe20003f24070 */
[----:B------:R-:W-:Y:S02]  /*2220*/  IMAD.MOV R47, RZ, RZ, -R14 ;  /* 0x000000ffff2f7224 */ /* 0x000fe400078e0a0e */
[----:B------:R-:W-:-:S04]  /*2230*/  IMAD.HI.U32 R14, R3, R48, RZ ;  /* 0x00000030030e7227 */ /* 0x000fc800078e00ff */
[----:B------:R-:W-:Y:S02]  /*2240*/  VIADD R54, R0, 0x17 ;  /* 0x0000001700367836 */ /* 0x000fe40000000000 */
[----:B------:R-:W-:Y:S02]  /*2250*/  IMAD R47, R4, R47, R30 ;  /* 0x0000002f042f7224 */ /* 0x000fe400078e021e */
[----:B------:R-:W-:Y:S01]  /*2260*/  IMAD.MOV R49, RZ, RZ, -R14 ;  /* 0x000000ffff317224 */ /* 0x000fe200078e0a0e */
[----:B------:R-:W-:Y:S01]  /*2270*/  IABS R50, R54 ;  /* 0x0000003600327213 */ /* 0x000fe20000000000 */
[----:B------:R-:W-:Y:S02]  /*2280*/  VIADD R55, R0, 0x16 ;  /* 0x0000001600377836 */ /* 0x000fe40000000000 */
[----:B------:R-:W-:Y:S02]  /*2290*/  @!P4 IMAD.IADD R46, R46, 0x1, -R4 ;  /* 0x000000012e2ec824 */ /* 0x000fe400078e0a04 */
[----:B------:R-:W-:Y:S01]  /*22a0*/  @!P6 IMAD.MOV R42, RZ, RZ, -R42 ;  /* 0x000000ffff2ae224 */ /* 0x000fe200078e0a2a */
[C---:B------:R-:W-:Y:S01]  /*22b0*/  ISETP.GT.U32.AND P6, PT, R4.reuse, R47, PT ;  /* 0x0000002f0400720c */ /* 0x040fe20003fc4070 */
[C---:B------:R-:W-:Y:S01]  /*22c0*/  IMAD R48, R4.reuse, R49, R48 ;  /* 0x0000003104307224 */ /* 0x040fe200078e0230 */
[----:B------:R-:W-:Y:S01]  /*22d0*/  IABS R51, R55 ;  /* 0x0000003700337213 */ /* 0x000fe20000000000 */
[----:B------:R-:W-:Y:S01]  /*22e0*/  @!P1 IMAD.IADD R45, R45, 0x1, -R4 ;  /* 0x000000012d2d9824 */ /* 0x000fe200078e0a04 */
[C---:B------:R-:W-:Y:S01]  /*22f0*/  ISETP.GT.U32.AND P4, PT, R4.reuse, R46, PT ;  /* 0x0000002e0400720c */ /* 0x040fe20003f84070 */
[----:B------:R-:W-:Y:S01]  /*2300*/  IMAD.HI.U32 R14, R3, R50, RZ ;  /* 0x00000032030e7227 */ /* 0x000fe200078e00ff */
[----:B------:R-:W-:-:S03]  /*2310*/  ISETP.GT.U32.AND P1, PT, R4, R48, PT ;  /* 0x000000300400720c */ /* 0x000fc60003f24070 */
[----:B------:R-:W-:-:S04]  /*2320*/  IMAD.HI.U32 R30, R3, R51, RZ ;  /* 0x00000033031e7227 */ /* 0x000fc800078e00ff */
[----:B------:R-:W-:Y:S01]  /*2330*/  @!P5 IMAD.MOV R44, RZ, RZ, -R44 ;  /* 0x000000ffff2cd224 */ /* 0x000fe200078e0a2c */
[----:B------:R-:W-:Y:S01]  /*2340*/  ISETP.GE.AND P5, PT, R52, RZ, PT ;  /* 0x000000ff3400720c */ /* 0x000fe20003fa6270 */
[----:B------:R-:W-:Y:S02]  /*2350*/  IMAD.MOV R49, RZ, RZ, -R14 ;  /* 0x000000ffff317224 */ /* 0x000fe400078e0a0e */
[----:B------:R-:W-:Y:S02]  /*2360*/  IMAD.MOV R30, RZ, RZ, -R30 ;  /* 0x000000ffff1e7224 */ /* 0x000fe400078e0a1e */
[----:B------:R-:W-:Y:S02]  /*2370*/  VIADD R52, R0, 0x15 ;  /* 0x0000001500347836 */ /* 0x000fe40000000000 */
[----:B------:R-:W-:Y:S01]  /*2380*/  @!P6 IMAD.IADD R47, R47, 0x1, -R4 ;  /* 0x000000012f2fe824 */ /* 0x000fe200078e0a04 */
[----:B------:R-:W-:Y:S01]  /*2390*/  ISETP.GE.AND P6, PT, R55, RZ, PT ;  /* 0x000000ff3700720c */ /* 0x000fe20003fc6270 */
[----:B------:R-:W-:-:S02]  /*23a0*/  IMAD R49, R4, R49, R50 ;  /* 0x0000003104317224 */ /* 0x000fc400078e0232 */
[--C-:B------:R-:W-:Y:S01]  /*23b0*/  @!P4 IMAD.IADD R46, R46, 0x1, -R4.reuse ;  /* 0x000000012e2ec824 */ /* 0x100fe200078e0a04 */
[----:B------:R-:W-:Y:S01]  /*23c0*/  ISETP.GE.AND P4, PT, R54, RZ, PT ;  /* 0x000000ff3600720c */ /* 0x000fe20003f86270 */
[----:B------:R-:W-:Y:S01]  /*23d0*/  IMAD R50, R4, R30, R51 ;  /* 0x0000001e04327224 */ /* 0x000fe200078e0233 */
[----:B------:R-:W-:Y:S01]  /*23e0*/  IABS R51, R52 ;  /* 0x0000003400337213 */ /* 0x000fe20000000000 */
[----:B------:R-:W-:Y:S01]  /*23f0*/  @!P1 IMAD.IADD R48, R48, 0x1, -R4 ;  /* 0x0000000130309824 */ /* 0x000fe200078e0a04 */
[C---:B------:R-:W-:Y:S01]  /*2400*/  ISETP.GT.U32.AND P1, PT, R4.reuse, R47, PT ;  /* 0x0000002f0400720c */ /* 0x040fe20003f24070 */
[----:B------:R-:W-:Y:S01]  /*2410*/  @!P2 IMAD.MOV R46, RZ, RZ, -R46 ;  /* 0x000000ffff2ea224 */ /* 0x000fe200078e0a2e */
[----:B------:R-:W-:Y:S01]  /*2420*/  ISETP.GT.U32.AND P2, PT, R4, R49, PT ;  /* 0x000000310400720c */ /* 0x000fe20003f44070 */
[----:B------:R-:W-:-:S04]  /*2430*/  IMAD.HI.U32 R14, R3, R51, RZ ;  /* 0x00000033030e7227 */ /* 0x000fc800078e00ff */
[----:B------:R-:W-:Y:S02]  /*2440*/  IMAD.MOV R14, RZ, RZ, -R14 ;  /* 0x000000ffff0e7224 */ /* 0x000fe400078e0a0e */
[C---:B------:R-:W-:Y:S02]  /*2450*/  VIADD R56, R0.reuse, 0x13 ;  /* 0x0000001300387836 */ /* 0x040fe40000000000 */
[----:B------:R-:W-:Y:S02]  /*2460*/  VIADD R54, R0, 0x14 ;  /* 0x0000001400367836 */ /* 0x000fe40000000000 */
[C---:B------:R-:W-:Y:S01]  /*2470*/  IMAD R51, R4.reuse, R14, R51 ;  /* 0x0000000e04337224 */ /* 0x040fe200078e0233 */
[----:B------:R-:W-:Y:S01]  /*2480*/  IABS R57, R56 ;  /* 0x0000003800397213 */ /* 0x000fe20000000000 */
[--C-:B------:R-:W-:Y:S01]  /*2490*/  @!P1 IMAD.IADD R47, R47, 0x1, -R4.reuse ;  /* 0x000000012f2f9824 */ /* 0x100fe200078e0a04 */
[C---:B------:R-:W-:Y:S01]  /*24a0*/  ISETP.GT.U32.AND P1, PT, R4.reuse, R50, PT ;  /* 0x000000320400720c */ /* 0x040fe20003f24070 */
[----:B------:R-:W-:Y:S01]  /*24b0*/  @!P2 IMAD.IADD R49, R49, 0x1, -R4 ;  /* 0x000000013131a824 */ /* 0x000fe200078e0a04 */
[----:B------:R-:W-:Y:S01]  /*24c0*/  IABS R55, R54 ;  /* 0x0000003600377213 */ /* 0x000fe20000000000 */
[----:B------:R-:W-:Y:S01]  /*24d0*/  @!P3 IMAD.MOV R47, RZ, RZ, -R47 ;  /* 0x000000ffff2fb224 */ /* 0x000fe200078e0a2f */
[C---:B------:R-:W-:Y:S01]  /*24e0*/  ISETP.GT.U32.AND P2, PT, R4.reuse, R51, PT ;  /* 0x000000330400720c */ /* 0x040fe20003f44070 */
[----:B------:R-:W-:Y:S01]  /*24f0*/  IMAD.HI.U32 R30, R3, R57, RZ ;  /* 0x00000039031e7227 */ /* 0x000fe200078e00ff */
[----:B------:R-:W-:-:S03]  /*2500*/  ISETP.GT.U32.AND P3, PT, R4, R49, PT ;  /* 0x000000310400720c */ /* 0x000fc60003f64070 */
[----:B------:R-:W-:-:S04]  /*2510*/  IMAD.HI.U32 R14, R3, R55, RZ ;  /* 0x00000037030e7227 */ /* 0x000fc800078e00ff */
[----:B------:R-:W-:Y:S01]  /*2520*/  @!P0 IMAD.MOV R45, RZ, RZ, -R45 ;  /* 0x000000ffff2d8224 */ /* 0x000fe200078e0a2d */
[----:B------:R-:W-:Y:S01]  /*2530*/  ISETP.GT.U32.AND P0, PT, R4, R48, PT ;  /* 0x000000300400720c */ /* 0x000fe20003f04070 */
[----:B------:R-:W-:Y:S02]  /*2540*/  IMAD.MOV R30, RZ, RZ, -R30 ;  /* 0x000000ffff1e7224 */ /* 0x000fe400078e0a1e */
[----:B------:R-:W-:Y:S02]  /*2550*/  IMAD.MOV R14, RZ, RZ, -R14 ;  /* 0x000000ffff0e7224 */ /* 0x000fe400078e0a0e */
[----:B------:R-:W-:Y:S02]  /*2560*/  VIADD R58, R0, 0x12 ;  /* 0x00000012003a7836 */ /* 0x000fe40000000000 */
[--C-:B------:R-:W-:Y:S02]  /*2570*/  @!P1 IMAD.IADD R50, R50, 0x1, -R4.reuse ;  /* 0x0000000132329824 */ /* 0x100fe400078e0a04 */
[C---:B------:R-:W-:Y:S01]  /*2580*/  IMAD R57, R4.reuse, R30, R57 ;  /* 0x0000001e04397224 */ /* 0x040fe200078e0239 */
[----:B------:R-:W-:Y:S01]  /*2590*/  IABS R59, R58 ;  /* 0x0000003a003b7213 */ /* 0x000fe20000000000 */
[C---:B------:R-:W-:Y:S01]  /*25a0*/  IMAD R55, R4.reuse, R14, R55 ;  /* 0x0000000e04377224 */ /* 0x040fe200078e0237 */
[----:B------:R-:W-:Y:S01]  /*25b0*/  ISETP.GT.U32.AND P1, PT, R4, R50, PT ;  /* 0x000000320400720c */ /* 0x000fe20003f24070 */
[----:B------:R-:W-:-:S02]  /*25c0*/  @!P2 IMAD.IADD R51, R51, 0x1, -R4 ;  /* 0x000000013333a824 */ /* 0x000fc400078e0a04 */
[----:B------:R-:W-:Y:S02]  /*25d0*/  VIADD R30, R0, 0x11 ;  /* 0x00000011001e7836 */ /* 0x000fe40000000000 */
[--C-:B------:R-:W-:Y:S01]  /*25e0*/  @!P3 IMAD.IADD R49, R49, 0x1, -R4.reuse ;  /* 0x000000013131b824 */ /* 0x100fe200078e0a04 */
[----:B------:R-:W-:Y:S01]  /*25f0*/  ISETP.GT.U32.AND P2, PT, R4, R51, PT ;  /* 0x000000330400720c */ /* 0x000fe20003f44070 */
[----:B------:R-:W-:Y:S01]  /*2600*/  @!P0 IMAD.IADD R48, R48, 0x1, -R4 ;  /* 0x0000000130308824 */ /* 0x000fe200078e0a04 */
[----:B------:R-:W-:Y:S01]  /*2610*/  IABS R61, R30 ;  /* 0x0000001e003d7213 */ /* 0x000fe20000000000 */
[----:B------:R-:W-:Y:S01]  /*2620*/  @!P4 IMAD.MOV R49, RZ, RZ, -R49 ;  /* 0x000000ffff31c224 */ /* 0x000fe200078e0a31 */
[----:B------:R-:W-:Y:S01]  /*2630*/  ISETP.GT.U32.AND P3, PT, R4, R55, PT ;  /* 0x000000370400720c */ /* 0x000fe20003f64070 */
[----:B------:R-:W-:Y:S01]  /*2640*/  @!P5 IMAD.MOV R48, RZ, RZ, -R48 ;  /* 0x000000ffff30d224 */ /* 0x000fe200078e0a30 */
[----:B------:R-:W-:Y:S01]  /*2650*/  ISETP.GE.AND P0, PT, R52, RZ, PT ;  /* 0x000000ff3400720c */ /* 0x000fe20003f06270 */
[----:B------:R-:W-:Y:S01]  /*2660*/  IMAD.HI.U32 R52, R3, R59, RZ ;  /* 0x0000003b03347227 */ /* 0x000fe200078e00ff */
[----:B------:R-:W-:-:S02]  /*2670*/  ISETP.GE.AND P5, PT, R54, RZ, PT ;  /* 0x000000ff3600720c */ /* 0x000fc40003fa6270 */
[----:B------:R-:W-:Y:S01]  /*2680*/  ISETP.GE.AND P4, PT, R56, RZ, PT ;  /* 0x000000ff3800720c */ /* 0x000fe20003f86270 */
[----:B------:R-:W-:-:S04]  /*2690*/  IMAD.HI.U32 R14, R3, R61, RZ ;  /* 0x0000003d030e7227 */ /* 0x000fc800078e00ff */
[----:B------:R-:W-:Y:S02]  /*26a0*/  IMAD.MOV R52, RZ, RZ, -R52 ;  /* 0x000000ffff347224 */ /* 0x000fe400078e0a34 */
[----:B------:R-:W-:Y:S02]  /*26b0*/  IMAD.MOV R14, RZ, RZ, -R14 ;  /* 0x000000ffff0e7224 */ /* 0x000fe400078e0a0e */
[----:B------:R-:W-:Y:S02]  /*26c0*/  IMAD R59, R4, R52, R59 ;  /* 0x00000034043b7224 */ /* 0x000fe400078e023b */
[--C-:B------:R-:W-:Y:S01]  /*26d0*/  @!P1 IMAD.IADD R50, R50, 0x1, -R4.reuse ;  /* 0x0000000132329824 */ /* 0x100fe200078e0a04 */
[----:B------:R-:W-:Y:S01]  /*26e0*/  ISETP.GT.U32.AND P1, PT, R4, R57, PT ;  /* 0x000000390400720c */ /* 0x000fe20003f24070 */
[--C-:B------:R-:W-:Y:S01]  /*26f0*/  @!P2 IMAD.IADD R51, R51, 0x1, -R4.reuse ;  /* 0x000000013333a824 */ /* 0x100fe200078e0a04 */
[----:B------:R-:W-:Y:S01]  /*2700*/  ISETP.GE.AND P2, PT, R58, RZ, PT ;  /* 0x000000ff3a00720c */ /* 0x000fe20003f46270 */
[----:B------:R-:W-:-:S02]  /*2710*/  @!P3 IMAD.IADD R55, R55, 0x1, -R4 ;  /* 0x000000013737b824 */ /* 0x000fc400078e0a04 */
[C---:B------:R-:W-:Y:S02]  /*2720*/  IMAD R61, R4.reuse, R14, R61 ;  /* 0x0000000e043d7224 */ /* 0x040fe400078e023d */
[----:B------:R-:W-:Y:S01]  /*2730*/  @!P6 IMAD.MOV R50, RZ, RZ, -R50 ;  /* 0x000000ffff32e224 */ /* 0x000fe200078e0a32 */
[C---:B------:R-:W-:Y:S01]  /*2740*/  ISETP.GT.U32.AND P6, PT, R4.reuse, R59, PT ;  /* 0x0000003b0400720c */ /* 0x040fe20003fc4070 */
[----:B------:R-:W-:Y:S01]  /*2750*/  @!P0 IMAD.MOV R51, RZ, RZ, -R51 ;  /* 0x000000ffff338224 */ /* 0x000fe200078e0a33 */
[----:B------:R-:W-:Y:S01]  /*2760*/  ISETP.GT.U32.AND P3, PT, R4, R55, PT ;  /* 0x000000370400720c */ /* 0x000fe20003f64070 */
[----:B------:R-:W-:Y:S01]  /*2770*/  VIADD R52, R0, 0x10 ;  /* 0x0000001000347836 */ /* 0x000fe20000000000 */
[----:B------:R-:W-:Y:S01]  /*2780*/  ISETP.GT.U32.AND P0, PT, R4, R61, PT ;  /* 0x0000003d0400720c */ /* 0x000fe20003f04070 */
[C---:B------:R-:W-:Y:S02]  /*2790*/  VIADD R54, R0.reuse, 0xf ;  /* 0x0000000f00367836 */ /* 0x040fe40000000000 */
[--C-:B------:R-:W-:Y:S01]  /*27a0*/  @!P1 IMAD.IADD R57, R57, 0x1, -R4.reuse ;  /* 0x0000000139399824 */ /* 0x100fe200078e0a04 */
[----:B------:R-:W-:Y:S01]  /*27b0*/  IABS R65, R52 ;  /* 0x0000003400417213 */ /* 0x000fe20000000000 */
[C---:B------:R-:W-:Y:S01]  /*27c0*/  VIADD R56, R0.reuse, 0xe ;  /* 0x0000000e00387836 */ /* 0x040fe20000000000 */
[----:B------:R-:W-:Y:S01]  /*27d0*/  IABS R67, R54 ;  /* 0x0000003600437213 */ /* 0x000fe20000000000 */
[----:B------:R-:W-:Y:S01]  /*27e0*/  VIADD R58, R0, 0xb ;  /* 0x0000000b003a7836 */ /* 0x000fe20000000000 */
[----:B------:R-:W-:Y:S01]  /*27f0*/  ISETP.GT.U32.AND P1, PT, R4, R57, PT ;  /* 0x000000390400720c */ /* 0x000fe20003f24070 */
[----:B------:R-:W-:Y:S01]  /*2800*/  @!P6 IMAD.IADD R59, R59, 0x1, -R4 ;  /* 0x000000013b3be824 */ /* 0x000fe200078e0a04 */
[----:B------:R-:W-:Y:S01]  /*2810*/  IABS R69, R56 ;  /* 0x0000003800457213 */ /* 0x000fe20000000000 */
[----:B------:R-:W-:-:S03]  /*2820*/  IMAD.HI.U32 R14, R3, R65, RZ ;  /* 0x00000041030e7227 */ /* 0x000fc600078e00ff */
[----:B------:R-:W-:Y:S01]  /*2830*/  ISETP.GT.U32.AND P6, PT, R4, R59, PT ;  /* 0x0000003b0400720c */ /* 0x000fe20003fc4070 */
[--C-:B------:R-:W-:Y:S01]  /*2840*/  @!P3 IMAD.IADD R55, R55, 0x1, -R4.reuse ;  /* 0x000000013737b824 */ /* 0x100fe200078e0a04 */
[----:B------:R-:W-:Y:S01]  /*2850*/  ISETP.GE.AND P3, PT, R30, RZ, PT ;  /* 0x000000ff1e00720c */ /* 0x000fe20003f66270 */
[----:B------:R-:W-:Y:S01]  /*2860*/  @!P0 IMAD.IADD R61, R61, 0x1, -R4 ;  /* 0x000000013d3d8824 */ /* 0x000fe200078e0a04 */
[----:B------:R-:W-:Y:S01]  /*2870*/  ISETP.GE.AND P0, PT, R54, RZ, PT ;  /* 0x000000ff3600720c */ /* 0x000fe20003f06270 */
[----:B------:R-:W-:Y:S02]  /*2880*/  IMAD.MOV R30, RZ, RZ, -R14 ;  /* 0x000000ffff1e7224 */ /* 0x000fe400078e0a0e */
[----:B------:R-:W-:Y:S01]  /*2890*/  @!P5 IMAD.MOV R55, RZ, RZ, -R55 ;  /* 0x000000ffff37d224 */ /* 0x000fe200078e0a37 */
[----:B------:R-:W-:Y:S01]  /*28a0*/  ISETP.GT.U32.AND P5, PT, R4, R61, PT ;  /* 0x0000003d0400720c */ /* 0x000fe20003fa4070 */
[----:B------:R-:W-:-:S04]  /*28b0*/  IMAD.HI.U32 R14, R3, R67, RZ ;  /* 0x00000043030e7227 */ /* 0x000fc800078e00ff */
[----:B------:R-:W-:Y:S02]  /*28c0*/  IMAD.MOV R14, RZ, RZ, -R14 ;  /* 0x000000ffff0e7224 */ /* 0x000fe400078e0a0e */
[C---:B------:R-:W-:Y:S02]  /*28d0*/  IMAD R65, R4.reuse, R30, R65 ;  /* 0x0000001e04417224 */ /* 0x040fe400078e0241 */
[----:B------:R-:W-:Y:S02]  /*28e0*/  IMAD R67, R4, R14, R67 ;  /* 0x0000000e04437224 */ /* 0x000fe400078e0243 */
[----:B------:R-:W-:-:S04]  /*28f0*/  IMAD.HI.U32 R14, R3, R69, RZ ;  /* 0x00000045030e7227 */ /* 0x000fc800078e00ff */
[--C-:B------:R-:W-:Y:S01]  /*2900*/  @!P1 IMAD.IADD R57, R57, 0x1, -R4.reuse ;  /* 0x0000000139399824 */ /* 0x100fe200078e0a04 */
[----:B------:R-:W-:Y:S01]  /*2910*/  ISETP.GE.AND P1, PT, R52, RZ, PT ;  /* 0x000000ff3400720c */ /* 0x000fe20003f26270 */
[----:B------:R-:W-:Y:S01]  /*2920*/  @!P6 IMAD.IADD R59, R59, 0x1, -R4 ;  /* 0x000000013b3be824 */ /* 0x000fe200078e0a04 */
[C---:B------:R-:W-:Y:S01]  /*2930*/  ISETP.GT.U32.AND P6, PT, R4.reuse, R65, PT ;  /* 0x000000410400720c */ /* 0x040fe20003fc4070 */
[----:B------:R-:W-:Y:S02]  /*2940*/  IMAD.MOV R14, RZ, RZ, -R14 ;  /* 0x000000ffff0e7224 */ /* 0x000fe400078e0a0e */
[----:B------:R-:W-:Y:S02]  /*2950*/  @!P5 IMAD.IADD R61, R61, 0x1, -R4 ;  /* 0x000000013d3dd824 */ /* 0x000fe400078e0a04 */
[----:B------:R-:W-:Y:S01]  /*2960*/  @!P4 IMAD.MOV R57, RZ, RZ, -R57 ;  /* 0x000000ffff39c224 */ /* 0x000fe200078e0a39 */
[C---:B------:R-:W-:Y:S01]  /*2970*/  ISETP.GT.U32.AND P4, PT, R4.reuse, R67, PT ;  /* 0x000000430400720c */ /* 0x040fe20003f84070 */
[----:B------:R-:W-:-:S02]  /*2980*/  IMAD R69, R4, R14, R69 ;  /* 0x0000000e04457224 */ /* 0x000fc400078e0245 */
[----:B------:R-:W-:Y:S02]  /*2990*/  IMAD.MOV.U32 R63, RZ, RZ, R61 ;  /* 0x000000ffff3f7224 */ /* 0x000fe400078e003d */
[----:B------:R-:W-:Y:S02]  /*29a0*/  VIADD R30, R0, 0xd ;  /* 0x0000000d001e7836 */ /* 0x000fe40000000000 */
[----:B------:R-:W-:Y:S01]  /*29b0*/  @!P3 IMAD.MOV R63, RZ, RZ, -R63 ;  /* 0x000000ffff3fb224 */ /* 0x000fe200078e0a3f */
[----:B------:R-:W-:Y:S01]  /*29c0*/  ISETP.GT.U32.AND P3, PT, R4, R69, PT ;  /* 0x000000450400720c */ /* 0x000fe20003f64070 */
[--C-:B------:R-:W-:Y:S01]  /*29d0*/  @!P6 IMAD.IADD R65, R65, 0x1, -R4.reuse ;  /* 0x000000014141e824 */ /* 0x100fe200078e0a04 */
[----:B------:R-:W-:Y:S01]  /*29e0*/  IABS R52, R30 ;  /* 0x0000001e00347213 */ /* 0x000fe20000000000 */
[----:B------:R-:W-:Y:S01]  /*29f0*/  @!P2 IMAD.MOV R59, RZ, RZ, -R59 ;  /* 0x000000ffff3ba224 */ /* 0x000fe200078e0a3b */
[----:B------:R-:W-:Y:S01]  /*2a00*/  ISETP.GE.AND P5, PT, R30, RZ, PT ;  /* 0x000000ff1e00720c */ /* 0x000fe20003fa6270 */
[----:B------:R-:W-:Y:S01]  /*2a10*/  @!P4 IMAD.IADD R67, R67, 0x1, -R4 ;  /* 0x000000014343c824 */ /* 0x000fe200078e0a04 */
[----:B------:R-:W-:Y:S01]  /*2a20*/  ISETP.GT.U32.AND P2, PT, R4, R65, PT ;  /* 0x000000410400720c */ /* 0x000fe20003f44070 */
[----:B------:R-:W-:Y:S01]  /*2a30*/  VIADD R30, R0, 0xc ;  /* 0x0000000c001e7836 */ /* 0x000fe20000000000 */
[----:B------:R-:W-:Y:S01]  /*2a40*/  ISETP.GE.AND P6, PT, R56, RZ, PT ;  /* 0x000000ff3800720c */ /* 0x000fe20003fc6270 */
[----:B------:R-:W-:Y:S01]  /*2a50*/  IMAD.HI.U32 R14, R3, R52, RZ ;  /* 0x00000034030e7227 */ /* 0x000fe200078e00ff */
[----:B------:R-:W-:-:S02]  /*2a60*/  ISETP.GT.U32.AND P4, PT, R4, R67, PT ;  /* 0x000000430400720c */ /* 0x000fc40003f84070 */
[----:B------:R-:W-:Y:S01]  /*2a70*/  IABS R54, R30 ;  /* 0x0000001e00367213 */ /* 0x000fe20000000000 */
[----:B------:R-:W-:Y:S01]  /*2a80*/  @!P3 IMAD.IADD R69, R69, 0x1, -R4 ;  /* 0x000000014545b824 */ /* 0x000fe200078e0a04 */
[----:B------:R-:W-:Y:S01]  /*2a90*/  IABS R56, R58 ;  /* 0x0000003a00387213 */ /* 0x000fe20000000000 */
[----:B------:R-:W-:Y:S02]  /*2aa0*/  IMAD.MOV R61, RZ, RZ, -R14 ;  /* 0x000000ffff3d7224 */ /* 0x000fe400078e0a0e */
[----:B------:R-:W-:Y:S01]  /*2ab0*/  IMAD.HI.U32 R14, R3, R54, RZ ;  /* 0x00000036030e7227 */ /* 0x000fe200078e00ff */
[----:B------:R-:W-:-:S03]  /*2ac0*/  ISETP.GT.U32.AND P3, PT, R4, R69, PT ;  /* 0x000000450400720c */ /* 0x000fc60003f64070 */
[----:B------:R-:W-:Y:S02]  /*2ad0*/  IMAD R61, R4, R61, R52 ;  /* 0x0000003d043d7224 */ /* 0x000fe400078e0234 */
[--C-:B------:R-:W-:Y:S01]  /*2ae0*/  @!P2 IMAD.IADD R65, R65, 0x1, -R4.reuse ;  /* 0x000000014141a824 */ /* 0x100fe200078e0a04 */
[----:B------:R-:W-:Y:S01]  /*2af0*/  ISETP.GE.AND P2, PT, R30, RZ, PT ;  /* 0x000000ff1e00720c */ /* 0x000fe20003f46270 */
[----:B------:R-:W-:Y:S01]  /*2b00*/  @!P4 IMAD.IADD R67, R67, 0x1, -R4 ;  /* 0x000000014343c824 */ /* 0x000fe200078e0a04 */
[----:B------:R-:W-:Y:S01]  /*2b10*/  ISETP.GT.U32.AND P4, PT, R4, R61, PT ;  /* 0x0000003d0400720c */ /* 0x000fe20003f84070 */
[----:B------:R-:W-:Y:S02]  /*2b20*/  IMAD.MOV.U32 R81, RZ, RZ, R65 ;  /* 0x000000ffff517224 */ /* 0x000fe400078e0041 */
[----:B------:R-:W-:-:S04]  /*2b30*/  IMAD.HI.U32 R30, R3, R56, RZ ;  /* 0x00000038031e7227 */ /* 0x000fc800078e00ff */
[----:B------:R-:W-:Y:S02]  /*2b40*/  IMAD.MOV R65, RZ, RZ, -R14 ;  /* 0x000000ffff417224 */ /* 0x000fe400078e0a0e */
[----:B------:R-:W-:Y:S02]  /*2b50*/  IMAD.MOV.U32 R83, RZ, RZ, R67 ;  /* 0x000000ffff537224 */ /* 0x000fe400078e0043 */
[----:B------:R-:W-:Y:S02]  /*2b60*/  IMAD.MOV R67, RZ, RZ, -R30 ;  /* 0x000000ffff437224 */ /* 0x000fe400078e0a1e */
[C---:B------:R-:W-:Y:S02]  /*2b70*/  IMAD R65, R4.reuse, R65, R54 ;  /* 0x0000004104417224 */ /* 0x040fe400078e0236 */
[----:B------:R-:W-:Y:S02]  /*2b80*/  @!P3 IMAD.IADD R69, R69, 0x1, -R4 ;  /* 0x000000014545b824 */ /* 0x000fe400078e0a04 */
[C---:B------:R-:W-:Y:S01]  /*2b90*/  IMAD R67, R4.reuse, R67, R56 ;  /* 0x0000004304437224 */ /* 0x040fe200078e0238 */
[----:B------:R-:W-:Y:S01]  /*2ba0*/  ISETP.GT.U32.AND P3, PT, R4, R65, PT ;  /* 0x000000410400720c */ /* 0x000fe20003f64070 */
[----:B------:R-:W-:-:S02]  /*2bb0*/  IMAD.MOV.U32 R89, RZ, RZ, R69 ;  /* 0x000000ffff597224 */ /* 0x000fc400078e0045 */
[--C-:B------:R-:W-:Y:S02]  /*2bc0*/  @!P4 IMAD.IADD R61, R61, 0x1, -R4.reuse ;  /* 0x000000013d3dc824 */ /* 0x100fe400078e0a04 */
[----:B------:R-:W-:Y:S01]  /*2bd0*/  @!P6 IMAD.MOV R89, RZ, RZ, -R89 ;  /* 0x000000ffff59e224 */ /* 0x000fe200078e0a59 */
[C---:B------:R-:W-:Y:S01]  /*2be0*/  ISETP.GT.U32.AND P6, PT, R4.reuse, R67, PT ;  /* 0x000000430400720c */ /* 0x040fe20003fc4070 */
[----:B------:R-:W-:Y:S01]  /*2bf0*/  @!P0 IMAD.MOV R83, RZ, RZ, -R83 ;  /* 0x000000ffff538224 */ /* 0x000fe200078e0a53 */
[----:B------:R-:W-:Y:S01]  /*2c00*/  ISETP.GT.U32.AND P0, PT, R4, R61, PT ;  /* 0x0000003d0400720c */ /* 0x000fe20003f04070 */
[C---:B------:R-:W-:Y:S02]  /*2c10*/  VIADD R60, R0.reuse, 0xa ;  /* 0x0000000a003c7836 */ /* 0x040fe40000000000 */
[C---:B------:R-:W-:Y:S02]  /*2c20*/  VIADD R14, R0.reuse, 0x9 ;  /* 0x00000009000e7836 */ /* 0x040fe40000000000 */
[--C-:B------:R-:W-:Y:S01]  /*2c30*/  @!P3 IMAD.IADD R65, R65, 0x1, -R4.reuse ;  /* 0x000000014141b824 */ /* 0x100fe200078e0a04 */
[----:B------:R-:W-:Y:S01]  /*2c40*/  IABS R71, R60 ;  /* 0x0000003c00477213 */ /* 0x000fe20000000000 */
[----:B------:R-:W-:Y:S01]  /*2c50*/  @!P1 IMAD.MOV R81, RZ, RZ, -R81 ;  /* 0x000000ffff519224 */ /* 0x000fe200078e0a51 */
[----:B------:R-:W-:Y:S01]  /*2c60*/  IABS R69, R14 ;  /* 0x0000000e00457213 */ /* 0x000fe20000000000 */
[----:B------:R-:W-:Y:S01]  /*2c70*/  VIADD R62, R0, 0x6 ;  /* 0x00000006003e7836 */ /* 0x000fe20000000000 */
[----:B------:R-:W-:Y:S01]  /*2c80*/  ISETP.GT.U32.AND P3, PT, R4, R65, PT ;  /* 0x000000410400720c */ /* 0x000fe20003f64070 */
[----:B------:R-:W-:Y:S01]  /*2c90*/  @!P6 IMAD.IADD R67, R67, 0x1, -R4 ;  /* 0x000000014343e824 */ /* 0x000fe200078e0a04 */
[----:B------:R-:W-:Y:S01]  /*2ca0*/  ISETP.GE.AND P1, PT, R58, RZ, PT ;  /* 0x000000ff3a00720c */ /* 0x000fe20003f26270 */
[----:B------:R-:W-:Y:S01]  /*2cb0*/  IMAD.HI.U32 R52, R3, R71, RZ ;  /* 0x0000004703347227 */ /* 0x000fe200078e00ff */
[----:B------:R-:W-:-:S02]  /*2cc0*/  ISETP.GE.AND P4, PT, R60, RZ, PT ;  /* 0x000000ff3c00720c */ /* 0x000fc40003f86270 */
[----:B------:R-:W-:Y:S01]  /*2cd0*/  ISETP.GT.U32.AND P6, PT, R4, R67, PT ;  /* 0x000000430400720c */ /* 0x000fe20003fc4070 */
[----:B------:R-:W-:Y:S01]  /*2ce0*/  @!P0 IMAD.IADD R61, R61, 0x1, -R4 ;  /* 0x000000013d3d8824 */ /* 0x000fe200078e0a04 */
[----:B------:R-:W-:Y:S01]  /*2cf0*/  ISETP.GE.AND P0, PT, R14, RZ, PT ;  /* 0x000000ff0e00720c */ /* 0x000fe20003f06270 */
[----:B------:R-:W-:Y:S01]  /*2d00*/  IMAD.MOV R52, RZ, RZ, -R52 ;  /* 0x000000ffff347224 */ /* 0x000fe200078e0a34 */
[----:B------:R-:W-:Y:S01]  /*2d10*/  IABS R77, R62 ;  /* 0x0000003e004d7213 */ /* 0x000fe20000000000 */
[----:B------:R-:W-:Y:S02]  /*2d20*/  VIADD R58, R0, 0x8 ;  /* 0x00000008003a7836 */ /* 0x000fe40000000000 */
[----:B------:R-:W-:-:S03]  /*2d30*/  IMAD.HI.U32 R14, R3, R69, RZ ;  /* 0x00000045030e7227 */ /* 0x000fc600078e00ff */
[----:B------:R-:W-:Y:S01]  /*2d40*/  IABS R73, R58 ;  /* 0x0000003a00497213 */ /* 0x000fe20000000000 */
[----:B------:R-:W-:Y:S02]  /*2d50*/  IMAD R71, R4, R52, R71 ;  /* 0x0000003404477224 */ /* 0x000fe400078e0247 */
[----:B------:R-:W-:Y:S02]  /*2d60*/  VIADD R60, R0, 0x7 ;  /* 0x00000007003c7836 */ /* 0x000fe40000000000 */
[----:B------:R-:W-:Y:S02]  /*2d70*/  IMAD.MOV R56, RZ, RZ, -R14 ;  /* 0x000000ffff387224 */ /* 0x000fe400078e0a0e */
[----:B------:R-:W-:Y:S01]  /*2d80*/  @!P3 IMAD.IADD R65, R65, 0x1, -R4 ;  /* 0x000000014141b824 */ /* 0x000fe200078e0a04 */
[----:B------:R-:W-:Y:S01]  /*2d90*/  IABS R75, R60 ;  /* 0x0000003c004b7213 */ /* 0x000fe20000000000 */
[C---:B------:R-:W-:Y:S01]  /*2da0*/  IMAD R69, R4.reuse, R56, R69 ;  /* 0x0000003804457224 */ /* 0x040fe200078e0245 */
[----:B------:R-:W-:Y:S01]  /*2db0*/  ISETP.GT.U32.AND P3, PT, R4, R71, PT ;  /* 0x000000470400720c */ /* 0x000fe20003f64070 */
[----:B------:R-:W-:-:S04]  /*2dc0*/  IMAD.HI.U32 R30, R3, R73, RZ ;  /* 0x00000049031e7227 */ /* 0x000fc800078e00ff */
[----:B------:R-:W-:Y:S01]  /*2dd0*/  @!P6 IMAD.IADD R67, R67, 0x1, -R4 ;  /* 0x000000014343e824 */ /* 0x000fe200078e0a04 */
[----:B------:R-:W-:Y:S01]  /*2de0*/  ISETP.GT.U32.AND P6, PT, R4, R69, PT ;  /* 0x000000450400720c */ /* 0x000fe20003fc4070 */
[----:B------:R-:W-:-:S04]  /*2df0*/  IMAD.HI.U32 R52, R3, R75, RZ ;  /* 0x0000004b03347227 */ /* 0x000fc800078e00ff */
[----:B------:R-:W-:Y:S02]  /*2e00*/  IMAD.MOV R30, RZ, RZ, -R30 ;  /* 0x000000ffff1e7224 */ /* 0x000fe400078e0a1e */
[----:B------:R-:W-:Y:S02]  /*2e10*/  VIADD R64, R0, 0x5 ;  /* 0x0000000500407836 */ /* 0x000fe40000000000 */
[----:B------:R-:W-:Y:S02]  /*2e20*/  IMAD.MOV R52, RZ, RZ, -R52 ;  /* 0x000000ffff347224 */ /* 0x000fe400078e0a34 */
[C---:B------:R-:W-:Y:S01]  /*2e30*/  IMAD R73, R4.reuse, R30, R73 ;  /* 0x0000001e04497224 */ /* 0x040fe200078e0249 */
[----:B------:R-:W-:Y:S01]  /*2e40*/  IABS R79, R64 ;  /* 0x00000040004f7213 */ /* 0x000fe20000000000 */
[----:B------:R-:W-:Y:S02]  /*2e50*/  IMAD R75, R4, R52, R75 ;  /* 0x00000034044b7224 */ /* 0x000fe400078e024b */
[----:B------:R-:W-:-:S02]  /*2e60*/  VIADD R66, R0, 0x4 ;  /* 0x0000000400427836 */ /* 0x000fc40000000000 */
[----:B------:R-:W-:Y:S01]  /*2e70*/  @!P3 IMAD.IADD R71, R71, 0x1, -R4 ;  /* 0x000000014747b824 */ /* 0x000fe200078e0a04 */
[----:B------:R-:W-:Y:S01]  /*2e80*/  ISETP.GT.U32.AND P3, PT, R4, R73, PT ;  /* 0x000000490400720c */ /* 0x000fe20003f64070 */
[----:B------:R-:W-:Y:S01]  /*2e90*/  IMAD.HI.U32 R14, R3, R77, RZ ;  /* 0x0000004d030e7227 */ /* 0x000fe200078e00ff */
[----:B------:R-:W-:-:S03]  /*2ea0*/  IABS R30, R66 ;  /* 0x00000042001e7213 */ /* 0x000fc60000000000 */
[----:B------:R-:W-:Y:S02]  /*2eb0*/  VIADD R68, R0, 0x3 ;  /* 0x0000000300447836 */ /* 0x000fe40000000000 */
[----:B------:R-:W-:Y:S01]  /*2ec0*/  @!P6 IMAD.IADD R69, R69, 0x1, -R4 ;  /* 0x000000014545e824 */ /* 0x000fe200078e0a04 */
[----:B------:R-:W-:Y:S01]  /*2ed0*/  ISETP.GT.U32.AND P6, PT, R4, R75, PT ;  /* 0x0000004b0400720c */ /* 0x000fe20003fc4070 */
[----:B------:R-:W-:Y:S01]  /*2ee0*/  IMAD.MOV R14, RZ, RZ, -R14 ;  /* 0x000000ffff0e7224 */ /* 0x000fe200078e0a0e */
[----:B------:R-:W-:Y:S01]  /*2ef0*/  IABS R52, R68 ;  /* 0x0000004400347213 */ /* 0x000fe20000000000 */
[----:B------:R-:W-:-:S04]  /*2f00*/  IMAD.HI.U32 R54, R3, R79, RZ ;  /* 0x0000004f03367227 */ /* 0x000fc800078e00ff */
[----:B------:R-:W-:Y:S02]  /*2f10*/  IMAD R77, R4, R14, R77 ;  /* 0x0000000e044d7224 */ /* 0x000fe400078e024d */
[----:B------:R-:W-:Y:S02]  /*2f20*/  IMAD.MOV R54, RZ, RZ, -R54 ;  /* 0x000000ffff367224 */ /* 0x000fe400078e0a36 */
[----:B------:R-:W-:Y:S02]  /*2f30*/  VIADD R70, R0, 0x2 ;  /* 0x0000000200467836 */ /* 0x000fe40000000000 */
[----:B------:R-:W-:Y:S02]  /*2f40*/  IMAD.MOV.U32 R91, RZ, RZ, R61 ;  /* 0x000000ffff5b7224 */ /* 0x000fe400078e003d */
[----:B------:R-:W-:-:S04]  /*2f50*/  IMAD.HI.U32 R14, R3, R30, RZ ;  /* 0x0000001e030e7227 */ /* 0x000fc800078e00ff */
[----:B------:R-:W-:Y:S02]  /*2f60*/  IMAD.MOV.U32 R97, RZ, RZ, R65 ;  /* 0x000000ffff617224 */ /* 0x000fe400078e0041 */
[----:B------:R-:W-:Y:S02]  /*2f70*/  IMAD.MOV.U32 R65, RZ, RZ, R52 ;  /* 0x000000ffff417224 */ /* 0x000fe400078e0034 */
[C---:B------:R-:W-:Y:S01]  /*2f80*/  IMAD R79, R4.reuse, R54, R79 ;  /* 0x00000036044f7224 */ /* 0x040fe200078e024f */
[----:B------:R-:W-:Y:S01]  /*2f90*/  IABS R54, R70 ;  /* 0x0000004600367213 */ /* 0x000fe20000000000 */
[----:B------:R-:W-:Y:S01]  /*2fa0*/  @!P3 IMAD.IADD R73, R73, 0x1, -R4 ;  /* 0x000000014949b824 */ /* 0x000fe200078e0a04 */
[C---:B------:R-:W-:Y:S01]  /*2fb0*/  ISETP.GT.U32.AND P3, PT, R4.reuse, R69, PT ;  /* 0x000000450400720c */ /* 0x040fe20003f64070 */
[----:B------:R-:W-:Y:S01]  /*2fc0*/  @!P5 IMAD.MOV R91, RZ, RZ, -R91 ;  /* 0x000000ffff5bd224 */ /* 0x000fe200078e0a5b */
[----:B------:R-:W-:Y:S01]  /*2fd0*/  ISETP.GT.U32.AND P5, PT, R4, R71, PT ;  /* 0x000000470400720c */ /* 0x000fe20003fa4070 */
[----:B------:R-:W-:-:S02]  /*2fe0*/  IMAD.MOV R61, RZ, RZ, -R14 ;  /* 0x000000ffff3d7224 */ /* 0x000fc400078e0a0e */
[----:B------:R-:W-:-:S04]  /*2ff0*/  IMAD.HI.U32 R14, R3, R65, RZ ;  /* 0x00000041030e7227 */ /* 0x000fc800078e00ff */
[----:B------:R-:W-:Y:S02]  /*3000*/  @!P6 IMAD.IADD R75, R75, 0x1, -R4 ;  /* 0x000000014b4be824 */ /* 0x000fe400078e0a04 */
[----:B------:R-:W-:Y:S01]  /*3010*/  @!P2 IMAD.MOV R97, RZ, RZ, -R97 ;  /* 0x000000ffff61a224 */ /* 0x000fe200078e0a61 */
[C---:B------:R-:W-:Y:S01]  /*3020*/  ISETP.GT.U32.AND P2, PT, R4.reuse, R73, PT ;  /* 0x000000490400720c */ /* 0x040fe20003f44070 */
[----:B------:R-:W-:Y:S01]  /*3030*/  IMAD.MOV R52, RZ, RZ, -R14 ;  /* 0x000000ffff347224 */ /* 0x000fe200078e0a0e */
[----:B------:R-:W-:Y:S01]  /*3040*/  ISETP.GT.U32.AND P6, PT, R4, R75, PT ;  /* 0x0000004b0400720c */ /* 0x000fe20003fc4070 */
[----:B------:R-:W-:-:S04]  /*3050*/  IMAD.HI.U32 R14, R3, R54, RZ ;  /* 0x00000036030e7227 */ /* 0x000fc800078e00ff */
[----:B------:R-:W-:Y:S01]  /*3060*/  IMAD.MOV R85, RZ, RZ, -R14 ;  /* 0x000000ffff557224 */ /* 0x000fe200078e0a0e */
[----:B------:R-:W-:Y:S01]  /*3070*/  IABS R14, R0 ;  /* 0x00000000000e7213 */ /* 0x000fe20000000000 */
[----:B------:R-:W-:Y:S02]  /*3080*/  IMAD.MOV.U32 R99, RZ, RZ, R67 ;  /* 0x000000ffff637224 */ /* 0x000fe400078e0043 */
[C---:B------:R-:W-:Y:S02]  /*3090*/  IMAD R61, R4.reuse, R61, R30 ;  /* 0x0000003d043d7224 */ /* 0x040fe400078e021e */
[----:B------:R-:W-:Y:S01]  /*30a0*/  @!P5 IMAD.IADD R71, R71, 0x1, -R4 ;  /* 0x000000014747d824 */ /* 0x000fe200078e0a04 */
[C---:B------:R-:W-:Y:S01]  /*30b0*/  ISETP.GT.U32.AND P5, PT, R4.reuse, R77, PT ;  /* 0x0000004d0400720c */ /* 0x040fe20003fa4070 */
[C---:B------:R-:W-:Y:S02]  /*30c0*/  IMAD R67, R4.reuse, R85, R54 ;  /* 0x0000005504437224 */ /* 0x040fe400078e0236 */
[--C-:B------:R-:W-:Y:S01]  /*30d0*/  @!P2 IMAD.IADD R73, R73, 0x1, -R4.reuse ;  /* 0x000000014949a824 */ /* 0x100fe200078e0a04 */
[C---:B------:R-:W-:Y:S01]  /*30e0*/  ISETP.GT.U32.AND P2, PT, R4.reuse, R61, PT ;  /* 0x0000003d0400720c */ /* 0x040fe20003f44070 */
[----:B------:R-:W-:Y:S01]  /*30f0*/  @!P1 IMAD.MOV R99, RZ, RZ, -R99 ;  /* 0x000000ffff639224 */ /* 0x000fe200078e0a63 */
[----:B------:R-:W-:Y:S01]  /*3100*/  ISETP.GT.U32.AND P1, PT, R4, R67, PT ;  /* 0x000000430400720c */ /* 0x000fe20003f24070 */
[--C-:B------:R-:W-:Y:S01]  /*3110*/  @!P6 IMAD.IADD R75, R75, 0x1, -R4.reuse ;  /* 0x000000014b4be824 */ /* 0x100fe200078e0a04 */
[----:B------:R-:W-:Y:S01]  /*3120*/  ISETP.GE.AND P6, PT, R58, RZ, PT ;  /* 0x000000ff3a00720c */ /* 0x000fe20003fc6270 */
[----:B------:R-:W-:Y:S01]  /*3130*/  VIADD R72, R0, 0x1 ;  /* 0x0000000100487836 */ /* 0x000fe20000000000 */
[----:B------:R-:W0:Y:S01]  /*3140*/  LDC R54, c[0x0][0x234] ;  /* 0x00008d00ff367b82 */ /* 0x000e220000000800 */
[--C-:B------:R-:W-:Y:S01]  /*3150*/  @!P3 IMAD.IADD R69, R69, 0x1, -R4.reuse ;  /* 0x000000014545b824 */ /* 0x100fe200078e0a04 */
[----:B------:R-:W-:Y:S01]  /*3160*/  ISETP.GT.U32.AND P3, PT, R4, R79, PT ;  /* 0x0000004f0400720c */ /* 0x000fe20003f64070 */
[----:B------:R-:W-:Y:S01]  /*3170*/  @!P5 IMAD.IADD R77, R77, 0x1, -R4 ;  /* 0x000000014d4dd824 */ /* 0x000fe200078e0a04 */
[----:B------:R-:W-:Y:S01]  /*3180*/  IABS R56, R72 ;  /* 0x0000004800387213 */ /* 0x000fe20000000000 */
[----:B------:R-:W-:-:S02]  /*3190*/  IMAD.MOV.U32 R113, RZ, RZ, R73 ;  /* 0x000000ffff717224 */ /* 0x000fc400078e0049 */
[--C-:B------:R-:W-:Y:S01]  /*31a0*/  @!P2 IMAD.IADD R61, R61, 0x1, -R4.reuse ;  /* 0x000000013d3da824 */ /* 0x100fe200078e0a04 */
[----:B------:R-:W-:Y:S01]  /*31b0*/  ISETP.GT.U32.AND P2, PT, R4, R77, PT ;  /* 0x0000004d0400720c */ /* 0x000fe20003f44070 */
[----:B------:R-:W-:Y:S01]  /*31c0*/  @!P1 IMAD.IADD R67, R67, 0x1, -R4 ;  /* 0x0000000143439824 */ /* 0x000fe200078e0a04 */
[----:B------:R-:W-:Y:S01]  /*31d0*/  ISETP.GE.AND P1, PT, R62, RZ, PT ;  /* 0x000000ff3e00720c */ /* 0x000fe20003f26270 */
[----:B------:R-:W-:Y:S02]  /*31e0*/  IMAD.MOV.U32 R107, RZ, RZ, R69 ;  /* 0x000000ffff6b7224 */ /* 0x000fe400078e0045 */
[----:B------:R-:W-:-:S04]  /*31f0*/  IMAD.HI.U32 R30, R3, R56, RZ ;  /* 0x00000038031e7227 */ /* 0x000fc800078e00ff */
[----:B------:R-:W-:Y:S02]  /*3200*/  IMAD.MOV.U32 R69, RZ, RZ, R14 ;  /* 0x000000ffff457224 */ /* 0x000fe400078e000e */
[----:B------:R-:W-:Y:S01]  /*3210*/  @!P6 IMAD.MOV R113, RZ, RZ, -R113 ;  /* 0x000000ffff71e224 */ /* 0x000fe200078e0a71 */
[----:B------:R-:W-:Y:S01]  /*3220*/  ISETP.GT.U32.AND P6, PT, R4, R67, PT ;  /* 0x000000430400720c */ /* 0x000fe20003fc4070 */
[----:B------:R-:W-:Y:S01]  /*3230*/  IMAD.MOV R87, RZ, RZ, -R30 ;  /* 0x000000ffff577224 */ /* 0x000fe200078e0a1e */
[----:B------:R-:W-:Y:S01]  /*3240*/  SHF.R.U32.HI R30, RZ, 0x4, R215 ;  /* 0x00000004ff1e7819 */ /* 0x000fe200000116d7 */
[----:B------:R-:W-:-:S03]  /*3250*/  IMAD.HI.U32 R3, R3, R69, RZ ;  /* 0x0000004503037227 */ /* 0x000fc600078e00ff */
[----:B------:R-:W-:Y:S01]  /*3260*/  SGXT.U32 R78, R30, 0xe ;  /* 0x0000000e1e4e781a */ /* 0x000fe20000000000 */
[C---:B------:R-:W-:Y:S01]  /*3270*/  IMAD R85, R4.reuse, R87, R56 ;  /* 0x0000005704557224 */ /* 0x040fe200078e0238 */
[----:B------:R-:W-:Y:S01]  /*3280*/  LOP3.LUT R30, R217, 0x40, RZ, 0xc0, !PT ;  /* 0x00000040d91e7812 */ /* 0x000fe200078ec0ff */
[----:B------:R-:W-:Y:S02]  /*3290*/  IMAD.MOV R3, RZ, RZ, -R3 ;  /* 0x000000ffff037224 */ /* 0x000fe400078e0a03 */
[--C-:B------:R-:W-:Y:S01]  /*32a0*/  @!P2 IMAD.IADD R77, R77, 0x1, -R4.reuse ;  /* 0x000000014d4da824 */ /* 0x100fe200078e0a04 */
[C---:B------:R-:W-:Y:S01]  /*32b0*/  ISETP.GT.U32.AND P2, PT, R4.reuse, R85, PT ;  /* 0x000000550400720c */ /* 0x040fe20003f44070 */
[----:B------:R-:W-:Y:S01]  /*32c0*/  IMAD R69, R4, R3, R69 ;  /* 0x0000000304457224 */ /* 0x000fe200078e0245 */
[----:B------:R-:W-:Y:S01]  /*32d0*/  STL [R1+0x6f8], R78 ;  /* 0x0006f84e01007387 */ /* 0x000fe20000100800 */
[--C-:B------:R-:W-:Y:S01]  /*32e0*/  @!P3 IMAD.IADD R79, R79, 0x1, -R4.reuse ;  /* 0x000000014f4fb824 */ /* 0x100fe200078e0a04 */
[----:B------:R-:W-:Y:S01]  /*32f0*/  ISETP.GE.AND P3, PT, R60, RZ, PT ;  /* 0x000000ff3c00720c */ /* 0x000fe20003f66270 */
[----:B------:R-:W-:Y:S01]  /*3300*/  @!P6 IMAD.IADD R67, R67, 0x1, -R4 ;  /* 0x000000014343e824 */ /* 0x000fe200078e0a04 */
[----:B------:R-:W-:Y:S01]  /*3310*/  ISETP.GT.U32.AND P6, PT, R4, R69, PT ;  /* 0x000000450400720c */ /* 0x000fe20003fc4070 */
[----:B------:R-:W-:-:S02]  /*3320*/  VIADD R3, R215, 0x8000 ;  /* 0x00008000d7037836 */ /* 0x000fc40000000000 */
[C---:B------:R-:W-:Y:S02]  /*3330*/  IMAD R65, R4.reuse, R52, R65 ;  /* 0x0000003404417224 */ /* 0x040fe400078e0241 */
[----:B------:R-:W-:Y:S01]  /*3340*/  IMAD.MOV.U32 R105, RZ, RZ, R71 ;  /* 0x000000ffff697224 */ /* 0x000fe200078e0047 */
[----:B------:R-:W-:Y:S01]  /*3350*/  SHF.R.U32.HI R3, RZ, 0x4, R3 ;  /* 0x00000004ff037819 */ /* 0x000fe20000011603 */
[----:B------:R-:W-:Y:S01]  /*3360*/  IMAD.MOV.U32 R115, RZ, RZ, R75 ;  /* 0x000000ffff737224 */ /* 0x000fe200078e004b */
[C---:B------:R-:W-:Y:S01]  /*3370*/  ISETP.GT.U32.AND P5, PT, R4.reuse, R65, PT ;  /* 0x000000410400720c */ /* 0x040fe20003fa4070 */
[--C-:B------:R-:W-:Y:S01]  /*3380*/  @!P2 IMAD.IADD R85, R85, 0x1, -R4.reuse ;  /* 0x000000015555a824 */ /* 0x100fe200078e0a04 */
[----:B------:R-:W-:Y:S01]  /*3390*/  SGXT.U32 R76, R3, 0xe ;  /* 0x0000000e034c781a */ /* 0x000fe20000000000 */
[----:B------:R-:W-:Y:S01]  /*33a0*/  @!P4 IMAD.MOV R105, RZ, RZ, -R105 ;  /* 0x000000ffff69c224 */ /* 0x000fe200078e0a69 */
[C---:B------:R-:W-:Y:S01]  /*33b0*/  ISETP.GT.U32.AND P4, PT, R4.reuse, R79, PT ;  /* 0x0000004f0400720c */ /* 0x040fe20003f84070 */
[----:B------:R-:W-:Y:S01]  /*33c0*/  @!P3 IMAD.MOV R115, RZ, RZ, -R115 ;  /* 0x000000ffff73b224 */ /* 0x000fe200078e0a73 */
[----:B------:R-:W-:Y:S01]  /*33d0*/  ISETP.GT.U32.AND P3, PT, R4, R85, PT ;  /* 0x000000550400720c */ /* 0x000fe20003f64070 */
[----:B------:R-:W-:Y:S01]  /*33e0*/  IMAD.MOV.U32 R52, RZ, RZ, RZ ;  /* 0x000000ffff347224 */ /* 0x000fe200078e00ff */
[----:B------:R-:W-:Y:S01]  /*33f0*/  ISETP.GE.AND P2, PT, R70, RZ, PT ;  /* 0x000000ff4600720c */ /* 0x000fe20003f46270 */
[--C-:B------:R-:W-:Y:S01]  /*3400*/  @!P6 IMAD.IADD R69, R69, 0x1, -R4.reuse ;  /* 0x000000014545e824 */ /* 0x100fe200078e0a04 */
[----:B------:R-:W-:Y:S01]  /*3410*/  IADD3 R62, P6, R76, 0x2, RZ ;  /* 0x000000024c3e7810 */ /* 0x000fe20007fde0ff */
[----:B------:R-:W-:Y:S01]  /*3420*/  @!P0 IMAD.MOV R107, RZ, RZ, -R107 ;  /* 0x000000ffff6b8224 */ /* 0x000fe200078e0a6b */
[----:B------:R-:W-:Y:S01]  /*3430*/  ISETP.GT.U32.AND P0, PT, R4, R61, PT ;  /* 0x0000003d0400720c */ /* 0x000fe20003f04070 */
[----:B------:R-:W-:Y:S01]  /*3440*/  IMAD.SHL.U32 R205, R2, 0x2, RZ ;  /* 0x0000000202cd7824 */ /* 0x000fe200078e00ff */
[----:B------:R-:W-:Y:S01]  /*3450*/  IADD3.X R58, R52, 0x40000040, RZ, P6, !PT ;  /* 0x40000040343a7810 */ /* 0x000fe200037fe4ff */
[----:B------:R-:W1:Y:S01]  /*3460*/  LDC.64 R2, c[0x0][0x218] ;  /* 0x00008600ff027b82 */ /* 0x000e620000000a00 */
[--C-:B------:R-:W-:Y:S01]  /*3470*/  @!P5 IMAD.IADD R65, R65, 0x1, -R4.reuse ;  /* 0x000000014141d824 */ /* 0x100fe200078e0a04 */
[----:B------:R-:W-:Y:S01]  /*3480*/  ISETP.GT.U32.AND P6, PT, R4, R69, PT ;  /* 0x000000450400720c */ /* 0x000fe20003fc4070 */
[--C-:B------:R-:W-:Y:S01]  /*3490*/  @!P4 IMAD.IADD R79, R79, 0x1, -R4.reuse ;  /* 0x000000014f4fc824 */ /* 0x100fe200078e0a04 */
[----:B------:R-:W-:Y:S01]  /*34a0*/  R2UR UR7, R58 ;  /* 0x000000003a0772ca */ /* 0x000fe200000e0000 */
[----:B------:R-:W-:Y:S01]  /*34b0*/  IMAD.MOV.U32 R14, RZ, RZ, RZ ;  /* 0x000000ffff0e7224 */ /* 0x000fe200078e00ff */
[----:B------:R-:W-:Y:S01]  /*34c0*/  ISETP.GT.U32.AND P5, PT, R4, R65, PT ;  /* 0x000000410400720c */ /* 0x000fe20003fa4070 */
[--C-:B------:R-:W-:Y:S01]  /*34d0*/  @!P3 IMAD.IADD R85, R85, 0x1, -R4.reuse ;  /* 0x000000015555b824 */ /* 0x100fe200078e0a04 */
[----:B------:R-:W3:Y:S01]  /*34e0*/  LDC R58, c[0x0][0x240] ;  /* 0x00009000ff3a7b82 */ /* 0x000ee20000000800 */
[----:B------:R-:W-:Y:S01]  /*34f0*/  ISETP.GE.AND P4, PT, R64, RZ, PT ;  /* 0x000000ff4000720c */ /* 0x000fe20003f86270 */
[--C-:B------:R-:W-:Y:S01]  /*3500*/  @!P0 IMAD.IADD R61, R61, 0x1, -R4.reuse ;  /* 0x000000013d3d8824 */ /* 0x100fe200078e0a04 */
[----:B------:R-:W-:Y:S01]  /*3510*/  IADD3 R60, P3, R78, 0x80, RZ ;  /* 0x000000804e3c7810 */ /* 0x000fe20007f7e0ff */
[----:B------:R-:W-:Y:S01]  /*3520*/  IMAD.MOV.U32 R121, RZ, RZ, R77 ;  /* 0x000000ffff797224 */ /* 0x000fe200078e004d */
[----:B------:R-:W-:Y:S01]  /*3530*/  SHF.R.S32.HI R52, RZ, 0x1f, R209 ;  /* 0x0000001fff347819 */ /* 0x000fe200000114d1 */
[----:B------:R-:W-:Y:S01]  /*3540*/  IMAD.MOV.U32 R123, RZ, RZ, R79 ;  /* 0x000000ffff7b7224 */ /* 0x000fe200078e004f */
[----:B------:R-:W-:Y:S01]  /*3550*/  ISETP.GE.AND P0, PT, R66, RZ, PT ;  /* 0x000000ff4200720c */ /* 0x000fe20003f06270 */
[----:B------:R-:W-:Y:S01]  /*3560*/  @!P1 IMAD.MOV R121, RZ, RZ, -R121 ;  /* 0x000000ffff799224 */ /* 0x000fe200078e0a79 */
[----:B------:R-:W-:Y:S01]  /*3570*/  IADD3.X R56, R14, 0x40000040, RZ, P3, !PT ;  /* 0x400000400e387810 */ /* 0x000fe20001ffe4ff */
[----:B------:R-:W-:Y:S01]  /*3580*/  IMAD.MOV.U32 R129, RZ, RZ, R61 ;  /* 0x000000ffff817224 */ /* 0x000fe200078e003d */
[----:B------:R-:W-:Y:S01]  /*3590*/  LEA.HI R209, R52, R209, RZ, 0x8 ;  /* 0x000000d134d17211 */ /* 0x000fe200078f40ff */
[----:B0-----:R-:W-:Y:S01]  /*35a0*/  IMAD R52, R5, R54, RZ ;  /* 0x0000003605347224 */ /* 0x001fe200078e02ff */
[----:B------:R-:W-:Y:S01]  /*35b0*/  ISETP.NE.U32.AND P3, PT, R30, RZ, PT ;  /* 0x000000ff1e00720c */ /* 0x000fe20003f65070 */
[----:B--2---:R-:W-:Y:S01]  /*35c0*/  IMAD R54, R74, R213, RZ ;  /* 0x000000d54a367224 */ /* 0x004fe200078e02ff */
[----:B------:R-:W-:Y:S01]  /*35d0*/  R2UR UR5, R56 ;  /* 0x00000000380572ca */ /* 0x000fe200000e0000 */
[----:B------:R-:W-:Y:S01]  /*35e0*/  @!P5 IMAD.IADD R65, R65, 0x1, -R4 ;  /* 0x000000014141d824 */ /* 0x000fe200078e0a04 */
[----:B------:R-:W-:Y:S01]  /*35f0*/  SEL R14, RZ, 0x90, !P3 ;  /* 0x00000090ff0e7807 */ /* 0x000fe20005800000 */
[----:B------:R-:W-:Y:S01]  /*3600*/  @!P4 IMAD.MOV R123, RZ, RZ, -R123 ;  /* 0x000000ffff7bc224 */ /* 0x000fe200078e0a7b */
[----:B------:R-:W-:Y:S01]  /*3610*/  ISETP.NE.AND P1, PT, R53, RZ, PT ;  /* 0x000000ff3500720c */ /* 0x000fe20003f25270 */
[----:B------:R-:W-:Y:S01]  /*3620*/  IMAD R30, R30, 0x80, R205 ;  /* 0x000000801e1e7824 */ /* 0x000fe200078e02cd */
[----:B------:R-:W-:Y:S01]  /*3630*/  LOP3.LUT R56, RZ, R53, RZ, 0x33, !PT ;  /* 0x00000035ff387212 */ /* 0x000fe200078e33ff */
[----:B------:R-:W-:Y:S01]  /*3640*/  IMAD R53, R213, 0x80, R54 ;  /* 0x00000080d5357824 */ /* 0x000fe200078e0236 */
[----:B------:R-:W-:Y:S01]  /*3650*/  ISETP.GE.AND P5, PT, R68, RZ, PT ;  /* 0x000000ff4400720c */ /* 0x000fe20003fa6270 */
[----:B------:R-:W-:Y:S01]  /*3660*/  @!P6 IMAD.IADD R69, R69, 0x1, -R4 ;  /* 0x000000014545e824 */ /* 0x000fe200078e0a04 */
[----:B------:R-:W-:Y:S01]  /*3670*/  ISETP.GE.AND P3, PT, R72, RZ, PT ;  /* 0x000000ff4800720c */ /* 0x000fe20003f66270 */
[----:B------:R-:W-:Y:S01]  /*3680*/  @!P0 IMAD.MOV R129, RZ, RZ, -R129 ;  /* 0x000000ffff818224 */ /* 0x000fe200078e0a81 */
[----:B------:R-:W-:Y:S01]  /*3690*/  ISETP.GE.AND P4, PT, R0, RZ, PT ;  /* 0x000000ff0000720c */ /* 0x000fe20003f86270 */
[----:B------:R-:W-:Y:S01]  /*36a0*/  IMAD.MOV.U32 R139, RZ, RZ, R85 ;  /* 0x000000ffff8b7224 */ /* 0x000fe200078e0055 */
[----:B------:R-:W-:Y:S01]  /*36b0*/  LOP3.LUT R205, R14, R205, RZ, 0x3c, !PT ;  /* 0x000000cd0ecd7212 */ /* 0x000fe200078e3cff */
[----:B------:R-:W-:Y:S01]  /*36c0*/  IMAD.MOV.U32 R131, RZ, RZ, R65 ;  /* 0x000000ffff837224 */ /* 0x000fe200078e0041 */
[-C--:B-1----:R-:W-:Y:S01]  /*36d0*/  LEA R14, P6, R54, R2.reuse, 0x1 ;  /* 0x00000002360e7211 */ /* 0x082fe200078c08ff */
[----:B------:R-:W-:Y:S01]  /*36e0*/  IMAD.MOV.U32 R137, RZ, RZ, R67 ;  /* 0x000000ffff897224 */ /* 0x000fe200078e0043 */
[----:B------:R-:W-:Y:S01]  /*36f0*/  LEA R2, P0, R53, R2, 0x1 ;  /* 0x0000000235027211 */ /* 0x000fe200078008ff */
[----:B------:R-:W-:Y:S01]  /*3700*/  IMAD.MOV.U32 R145, RZ, RZ, R69 ;  /* 0x000000ffff917224 */ /* 0x000fe200078e0045 */
[C---:B------:R-:W-:Y:S01]  /*3710*/  SEL R111, R56.reuse, R29, !P1 ;  /* 0x0000001d386f7207 */ /* 0x040fe20004800000 */
[----:B------:R-:W-:Y:S01]  /*3720*/  @!P5 IMAD.MOV R131, RZ, RZ, -R131 ;  /* 0x000000ffff83d224 */ /* 0x000fe200078e0a83 */
[C---:B------:R-:W-:Y:S01]  /*3730*/  SEL R103, R56.reuse, R31, !P1 ;  /* 0x0000001f38677207 */ /* 0x040fe20004800000 */
[----:B------:R-:W-:Y:S01]  /*3740*/  @!P2 IMAD.MOV R137, RZ, RZ, -R137 ;  /* 0x000000ffff89a224 */ /* 0x000fe200078e0a89 */
[C---:B------:R-:W-:Y:S01]  /*3750*/  SEL R73, R56.reuse, R15, !P1 ;  /* 0x0000000f38497207 */ /* 0x040fe20004800000 */
[----:B---3--:R-:W-:Y:S01]  /*3760*/  IMAD R111, R111, R58, RZ ;  /* 0x0000003a6f6f7224 */ /* 0x008fe200078e02ff */
[C---:B------:R-:W-:Y:S01]  /*3770*/  SEL R95, R56.reuse, R32, !P1 ;  /* 0x00000020385f7207 */ /* 0x040fe20004800000 */
[----:B------:R-:W-:Y:S01]  /*3780*/  IMAD R103, R103, R58, RZ ;  /* 0x0000003a67677224 */ /* 0x000fe200078e02ff */
[----:B------:R-:W-:Y:S01]  /*3790*/  SEL R87, R56, R34, !P1 ;  /* 0x0000002238577207 */ /* 0x000fe20004800000 */
[----:B------:R-:W-:Y:S01]  /*37a0*/  @!P3 IMAD.MOV R139, RZ, RZ, -R139 ;  /* 0x000000ffff8bb224 */ /* 0x000fe200078e0a8b */
[----:B------:R-:W-:Y:S01]  /*37b0*/  LEA.HI.X.SX32 R15, R54, R3, 0x1, P6 ;  /* 0x00000003360f7211 */ /* 0x000fe200030f0eff */
[-C--:B------:R-:W-:Y:S01]  /*37c0*/  IMAD R95, R95, R58.reuse, RZ ;  /* 0x0000003a5f5f7224 */ /* 0x080fe200078e02ff */
[C---:B------:R-:W-:Y:S01]  /*37d0*/  SEL R79, R56.reuse, R33, !P1 ;  /* 0x00000021384f7207 */ /* 0x040fe20004800000 */
[-C--:B------:R-:W-:Y:S01]  /*37e0*/  IMAD R87, R87, R58.reuse, RZ ;  /* 0x0000003a57577224 */ /* 0x080fe200078e02ff */
[----:B------:R-:W-:Y:S01]  /*37f0*/  LEA.HI.X.SX32 R3, R53, R3, 0x1, P0 ;  /* 0x0000000335037211 */ /* 0x000fe200000f0eff */
[----:B------:R-:W-:Y:S01]  /*3800*/  @!P4 IMAD.MOV R145, RZ, RZ, -R145 ;  /* 0x000000ffff91c224 */ /* 0x000fe200078e0a91 */
[C---:B------:R-:W-:Y:S01]  /*3810*/  SEL R85, R56.reuse, R43, !P1 ;  /* 0x0000002b38557207 */ /* 0x040fe20004800000 */
[----:B------:R-:W-:Y:S01]  /*3820*/  IMAD R79, R79, R58, RZ ;  /* 0x0000003a4f4f7224 */ /* 0x000fe200078e02ff */
[C---:B------:R-:W-:Y:S01]  /*3830*/  SEL R93, R56.reuse, R42, !P1 ;  /* 0x0000002a385d7207 */ /* 0x040fe20004800000 */
[----:B------:R-:W-:Y:S01]  /*3840*/  STL [R1+0x6f4], R76 ;  /* 0x0006f44c01007387 */ /* 0x000fe20000100800 */
[C---:B------:R-:W-:Y:S01]  /*3850*/  SEL R159, R56.reuse, R23, !P1 ;  /* 0x00000017389f7207 */ /* 0x040fe20004800000 */
[----:B------:R-:W-:Y:S01]  /*3860*/  IMAD R85, R85, R58, RZ ;  /* 0x0000003a55557224 */ /* 0x000fe200078e02ff */
[C---:B------:R-:W-:Y:S01]  /*3870*/  SEL R101, R56.reuse, R44, !P1 ;  /* 0x0000002c38657207 */ /* 0x040fe20004800000 */
[-C--:B------:R-:W-:Y:S01]  /*3880*/  IMAD R93, R93, R58.reuse, RZ ;  /* 0x0000003a5d5d7224 */ /* 0x080fe200078e02ff */
[C---:B------:R-:W-:Y:S01]  /*3890*/  SEL R109, R56.reuse, R45, !P1 ;  /* 0x0000002d386d7207 */ /* 0x040fe20004800000 */
[----:B------:R-:W-:Y:S01]  /*38a0*/  IMAD R159, R159, R58, RZ ;  /* 0x0000003a9f9f7224 */ /* 0x000fe200078e02ff */
[C---:B------:R-:W-:Y:S01]  /*38b0*/  SEL R23, R56.reuse, R115, !P1 ;  /* 0x0000007338177207 */ /* 0x040fe20004800000 */
[--C-:B------:R-:W-:Y:S01]  /*38c0*/  IMAD.WIDE R114, R111, 0x2, R2.reuse ;  /* 0x000000026f727825 */ /* 0x100fe200078e0202 */
[C---:B------:R-:W-:Y:S01]  /*38d0*/  SEL R117, R56.reuse, R46, !P1 ;  /* 0x0000002e38757207 */ /* 0x040fe20004800000 */
[----:B------:R-:W0:Y:S01]  /*38e0*/  LDC.64 R4, c[0x0][0x210] ;  /* 0x00008400ff047b82 */ /* 0x000e220000000a00 */
[C---:B------:R-:W-:Y:S01]  /*38f0*/  SEL R173, R56.reuse, R57, !P1 ;  /* 0x0000003938ad7207 */ /* 0x040fe20004800000 */
[----:B------:R-:W-:Y:S01]  /*3900*/  IMAD R101, R101, R58, RZ ;  /* 0x0000003a65657224 */ /* 0x000fe200078e02ff */
[C---:B------:R-:W-:Y:S01]  /*3910*/  SEL R31, R56.reuse, R107, !P1 ;  /* 0x0000006b381f7207 */ /* 0x040fe20004800000 */
[--C-:B------:R-:W-:Y:S01]  /*3920*/  IMAD.WIDE R106, R103, 0x2, R2.reuse ;  /* 0x00000002676a7825 */ /* 0x100fe200078e0202 */
[C---:B------:R-:W-:Y:S01]  /*3930*/  SEL R125, R56.reuse, R47, !P1 ;  /* 0x0000002f387d7207 */ /* 0x040fe20004800000 */
[----:B------:R-:W-:Y:S01]  /*3940*/  STL.64 [R1+0x9a0], R114 ;  /* 0x0009a07201007387 */ /* 0x000fe20000100a00 */
        /* <DEDUP_REMOVED lines=9> */
[----:B------:R-:W-:Y:S01]  /*39e0*/  IMAD R109, R109, R58, RZ ;  /* 0x0000003a6d6d7224 */ /* 0x000fe200078e02ff */
        /* <DEDUP_REMOVED lines=9> */
[----:B------:R1:W-:Y:S01]  /*3a80*/  STL.64 [R1+0x988], R82 ;  /* 0x0009885201007387 */ /* 0x0003e20000100a00 */
[C---:B------:R-:W-:Y:S01]  /*3a90*/  SEL R185, R56.reuse, R17, !P1 ;  /* 0x0000001138b97207 */ /* 0x040fe20004800000 */
[----:B------:R-:W-:Y:S01]  /*3aa0*/  IMAD R125, R125, R58, RZ ;  /* 0x0000003a7d7d7224 */ /* 0x000fe200078e02ff */
[C---:B------:R-:W-:Y:S01]  /*3ab0*/  SEL R193, R56.reuse, R18, !P1 ;  /* 0x0000001238c17207 */ /* 0x040fe20004800000 */
[-C--:B------:R-:W-:Y:S01]  /*3ac0*/  IMAD R133, R133, R58.reuse, RZ ;  /* 0x0000003a85857224 */ /* 0x080fe200078e02ff */
[C---:B------:R-:W-:Y:S01]  /*3ad0*/  SEL R201, R56.reuse, R19, !P1 ;  /* 0x0000001338c97207 */ /* 0x040fe20004800000 */
[----:B------:R-:W-:Y:S01]  /*3ae0*/  IMAD R141, R141, R58, RZ ;  /* 0x0000003a8d8d7224 */ /* 0x000fe200078e02ff */
[C---:B------:R-:W-:Y:S01]  /*3af0*/  SEL R175, R56.reuse, R20, !P1 ;  /* 0x0000001438af7207 */ /* 0x040fe20004800000 */
[----:B------:R-:W-:Y:S01]  /*3b00*/  IMAD R149, R149, R58, RZ ;  /* 0x0000003a95957224 */ /* 0x000fe200078e02ff */
[C---:B------:R-:W-:Y:S01]  /*3b10*/  SEL R167, R56.reuse, R21, !P1 ;  /* 0x0000001538a77207 */ /* 0x040fe20004800000 */
[----:B------:R2:W-:Y:S01]  /*3b20*/  STL.64 [R1+0x910], R80 ;  /* 0x0009105001007387 */ /* 0x0005e20000100a00 */
[C---:B------:R-:W-:Y:S01]  /*3b30*/  SEL R151, R56.reuse, R22, !P1 ;  /* 0x0000001638977207 */ /* 0x040fe20004800000 */
[-C--:B------:R-:W-:Y:S01]  /*3b40*/  IMAD R173, R173, R58.reuse, RZ ;  /* 0x0000003aadad7224 */ /* 0x080fe200078e02ff */
[----:B------:R-:W-:Y:S01]  /*3b50*/  SEL R127, R56, R27, !P1 ;  /* 0x0000001b387f7207 */ /* 0x000fe20004800000 */
[----:B------:R-:W-:Y:S01]  /*3b60*/  IMAD R210, R210, R58, RZ ;  /* 0x0000003ad2d27224 */ /* 0x000fe200078e02ff */
[C---:B------:R-:W-:Y:S01]  /*3b70*/  SEL R157, R56.reuse, R51, !P1 ;  /* 0x00000033389d7207 */ /* 0x040fe20004800000 */
[----:B------:R-:W-:Y:S01]  /*3b80*/  IMAD.WIDE R168, R173, 0x2, R2 ;  /* 0x00000002ada87825 */ /* 0x000fe200078e0202 */
[----:B------:R-:W-:-:S02]  /*3b90*/  SEL R207, R56, R89, !P1 ;  /* 0x0000005938cf7207 */ /* 0x000fc40004800000 */
[C---:B------:R-:W-:Y:S01]  /*3ba0*/  SEL R8, R56.reuse, R8, !P1 ;  /* 0x0000000838087207 */ /* 0x040fe20004800000 */
[--C-:B------:R-:W-:Y:S01]  /*3bb0*/  IMAD.WIDE R88, R93, 0x2, R2.reuse ;  /* 0x000000025d587825 */ /* 0x100fe200078e0202 */
[C---:B------:R-:W-:Y:S02]  /*3bc0*/  SEL R6, R56.reuse, R6, !P1 ;  /* 0x0000000638067207 */ /* 0x040fe40004800000 */
[C---:B------:R-:W-:Y:S01]  /*3bd0*/  SEL R183, R56.reuse, R7, !P1 ;  /* 0x0000000738b77207 */ /* 0x040fe20004800000 */
[----:B------:R-:W-:Y:S01]  /*3be0*/  IMAD R157, R157, R58, RZ ;  /* 0x0000003a9d9d7224 */ /* 0x000fe200078e02ff */
[C---:B------:R-:W-:Y:S01]  /*3bf0*/  SEL R65, R56.reuse, R10, !P1 ;  /* 0x0000000a38417207 */ /* 0x040fe20004800000 */
[----:B------:R3:W-:Y:S01]  /*3c00*/  STL.64 [R1+0x908], R88 ;  /* 0x0009085801007387 */ /* 0x0007e20000100a00 */
[C---:B------:R-:W-:Y:S01]  /*3c10*/  SEL R67, R56.reuse, R11, !P1 ;  /* 0x0000000b38437207 */ /* 0x040fe20004800000 */
[----:B------:R-:W-:Y:S01]  /*3c20*/  IMAD.WIDE R152, R157, 0x2, R2 ;  /* 0x000000029d987825 */ /* 0x000fe200078e0202 */
[----:B------:R-:W-:-:S02]  /*3c30*/  SEL R69, R56, R12, !P1 ;  /* 0x0000000c38457207 */ /* 0x000fc40004800000 */
[C---:B------:R-:W-:Y:S01]  /*3c40*/  SEL R71, R56.reuse, R13, !P1 ;  /* 0x0000000d38477207 */ /* 0x040fe20004800000 */
[-C--:B------:R-:W-:Y:S01]  /*3c50*/  IMAD R207, R207, R58.reuse, RZ ;  /* 0x0000003acfcf7224 */ /* 0x080fe200078e02ff */
[----:B------:R-:W-:Y:S01]  /*3c60*/  SEL R143, R56, R25, !P1 ;  /* 0x00000019388f7207 */ /* 0x000fe20004800000 */
[----:B------:R-:W-:Y:S01]  /*3c70*/  IMAD R208, R208, R58, RZ ;  /* 0x0000003ad0d07224 */ /* 0x000fe200078e02ff */
[----:B------:R-:W-:Y:S01]  /*3c80*/  SEL R135, R56, R24, !P1 ;  /* 0x0000001838877207 */ /* 0x000fe20004800000 */
[--C-:B-1----:R-:W-:Y:S01]  /*3c90*/  IMAD.WIDE R82, R210, 0x2, R2.reuse ;  /* 0x00000002d2527825 */ /* 0x102fe200078e0202 */
[C---:B------:R-:W-:Y:S02]  /*3ca0*/  SEL R119, R56.reuse, R28, !P1 ;  /* 0x0000001c38777207 */ /* 0x040fe40004800000 */
[----:B------:R-:W-:Y:S01]  /*3cb0*/  SEL R35, R56, R35, !P1 ;  /* 0x0000002338237207 */ /* 0x000fe20004800000 */
[----:B------:R-:W-:Y:S01]  /*3cc0*/  IMAD R206, R206, R58, RZ ;  /* 0x0000003acece7224 */ /* 0x000fe200078e02ff */
[----:B------:R-:W-:Y:S01]  /*3cd0*/  SEL R37, R56, R37, !P1 ;  /* 0x0000002538257207 */ /* 0x000fe20004800000 */
[----:B--2---:R-:W-:Y:S01]  /*3ce0*/  IMAD.WIDE R80, R208, 0x2, R2 ;  /* 0x00000002d0507825 */ /* 0x004fe200078e0202 */
[----:B------:R-:W-:-:S02]  /*3cf0*/  SEL R39, R56, R39, !P1 ;  /* 0x0000002738277207 */ /* 0x000fc40004800000 */
[C---:B------:R-:W-:Y:S01]  /*3d00*/  SEL R29, R56.reuse, R36, !P1 ;  /* 0x00000024381d7207 */ /* 0x040fe20004800000 */
[----:B------:R-:W-:Y:S01]  /*3d10*/  IMAD R57, R57, R58, RZ ;  /* 0x0000003a39397224 */ /* 0x000fe200078e02ff */
[C---:B------:R-:W-:Y:S01]  /*3d20*/  SEL R38, R56.reuse, R38, !P1 ;  /* 0x0000002638267207 */ /* 0x040fe20004800000 */
[-C--:B------:R-:W-:Y:S01]  /*3d30*/  IMAD R31, R31, R58.reuse, RZ ;  /* 0x0000003a1f1f7224 */ /* 0x080fe200078e02ff */
[C---:B------:R-:W-:Y:S01]  /*3d40*/  SEL R9, R56.reuse, R41, !P1 ;  /* 0x0000002938097207 */ /* 0x040fe20004800000 */
[----:B------:R-:W-:Y:S01]  /*3d50*/  IMAD R23, R23, R58, RZ ;  /* 0x0000003a17177224 */ /* 0x000fe200078e02ff */
[C---:B------:R-:W-:Y:S01]  /*3d60*/  SEL R77, R56.reuse, R40, !P1 ;  /* 0x00000028384d7207 */ /* 0x040fe20004800000 */
[----:B------:R-:W-:Y:S01]  /*3d70*/  IMAD.WIDE R98, R57, 0x2, R14 ;  /* 0x0000000239627825 */ /* 0x000fe200078e020e */
[C---:B------:R-:W-:Y:S02]  /*3d80*/  SEL R165, R56.reuse, R55, !P1 ;  /* 0x0000003738a57207 */ /* 0x040fe40004800000 */
[C---:B------:R-:W-:Y:S01]  /*3d90*/  SEL R182, R56.reuse, R59, !P1 ;  /* 0x0000003b38b67207 */ /* 0x040fe20004800000 */
[-C--:B------:R-:W-:Y:S01]  /*3da0*/  IMAD R127, R127, R58.reuse, RZ ;  /* 0x0000003a7f7f7224 */ /* 0x080fe200078e02ff */
[C---:B------:R-:W-:Y:S01]  /*3db0*/  SEL R211, R56.reuse, R63, !P1 ;  /* 0x0000003f38d37207 */ /* 0x040fe20004800000 */
[----:B------:R-:W-:Y:S01]  /*3dc0*/  IMAD R165, R165, R58, RZ ;  /* 0x0000003aa5a57224 */ /* 0x000fe200078e02ff */
[C---:B------:R-:W-:Y:S01]  /*3dd0*/  SEL R204, R56.reuse, R97, !P1 ;  /* 0x0000006138cc7207 */ /* 0x040fe20004800000 */
[----:B------:R-:W-:Y:S01]  /*3de0*/  IMAD.WIDE R96, R101, 0x2, R2 ;  /* 0x0000000265607825 */ /* 0x000fe200078e0202 */
[----:B------:R-:W-:-:S02]  /*3df0*/  SEL R27, R56, R113, !P1 ;  /* 0x00000071381b7207 */ /* 0x000fc40004800000 */
[C---:B------:R-:W-:Y:S01]  /*3e00*/  SEL R22, R56.reuse, R121, !P1 ;  /* 0x0000007938167207 */ /* 0x040fe20004800000 */
[--C-:B------:R-:W-:Y:S01]  /*3e10*/  IMAD.WIDE R112, R117, 0x2, R2.reuse ;  /* 0x0000000275707825 */ /* 0x100fe200078e0202 */
[C---:B------:R-:W-:Y:S01]  /*3e20*/  SEL R21, R56.reuse, R123, !P1 ;  /* 0x0000007b38157207 */ /* 0x040fe20004800000 */
[----:B------:R-:W-:Y:S01]  /*3e30*/  STL.64 [R1+0x918], R96 ;  /* 0x0009186001007387 */ /* 0x000fe20000100a00 */
[C---:B------:R-:W-:Y:S01]  /*3e40*/  SEL R20, R56.reuse, R129, !P1 ;  /* 0x0000008138147207 */ /* 0x040fe20004800000 */
[--C-:B------:R-:W-:Y:S01]  /*3e50*/  IMAD.WIDE R120, R125, 0x2, R2.reuse ;  /* 0x000000027d787825 */ /* 0x100fe200078e0202 */
[C---:B------:R-:W-:Y:S02]  /*3e60*/  SEL R19, R56.reuse, R131, !P1 ;  /* 0x0000008338137207 */ /* 0x040fe40004800000 */
[C---:B------:R-:W-:Y:S01]  /*3e70*/  SEL R17, R56.reuse, R137, !P1 ;  /* 0x0000008938117207 */ /* 0x040fe20004800000 */
[----:B------:R-:W-:Y:S01]  /*3e80*/  IMAD.WIDE R128, R133, 0x2, R2 ;  /* 0x0000000285807825 */ /* 0x000fe200078e0202 */
[----:B------:R-:W-:-:S02]  /*3e90*/  SEL R16, R56, R139, !P1 ;  /* 0x0000008b38107207 */ /* 0x000fc40004800000 */
[----:B------:R-:W-:Y:S01]  /*3ea0*/  SEL R18, R56, R145, !P1 ;  /* 0x0000009138127207 */ /* 0x000fe20004800000 */
[----:B------:R-:W-:Y:S01]  /*3eb0*/  IMAD R56, R105, R58, RZ ;  /* 0x0000003a69387224 */ /* 0x000fe200078e02ff */
[----:B0-----:R-:W-:Y:S01]  /*3ec0*/  LEA R25, P2, R52, R4, 0x1 ;  /* 0x0000000434197211 */ /* 0x001fe200078408ff */
[--C-:B------:R-:W-:Y:S01]  /*3ed0*/  IMAD.WIDE R104, R109, 0x2, R2.reuse ;  /* 0x000000026d687825 */ /* 0x100fe200078e0202 */
[----:B------:R-:W-:Y:S02]  /*3ee0*/  R2UR UR6, R62 ;  /* 0x000000003e0672ca */ /* 0x000fe400000e0000 */
[----:B------:R-:W-:Y:S01]  /*3ef0*/  LEA.HI.X.SX32 R24, R52, R5, 0x1, P2 ;  /* 0x0000000534187211 */ /* 0x000fe200010f0eff */
[--C-:B------:R-:W-:Y:S01]  /*3f00*/  IMAD.WIDE R136, R141, 0x2, R2.reuse ;  /* 0x000000028d887825 */ /* 0x100fe200078e0202 */
[----:B------:R-:W-:Y:S01]  /*3f10*/  STL.64 [R1+0x920], R104 ;  /* 0x0009206801007387 */ /* 0x000fe20000100a00 */
[----:B------:R-:W-:Y:S02]  /*3f20*/  R2UR UR4, R60 ;  /* 0x000000003c0472ca */ /* 0x000fe400000e0000 */
[----:B------:R-:W-:Y:S01]  /*3f30*/  IMAD R182, R182, R58, RZ ;  /* 0x0000003ab6b67224 */ /* 0x000fe200078e02ff */
[----:B------:R-:W-:Y:S01]  /*3f40*/  STL.64 [R1+0x928], R112 ;  /* 0x0009287001007387 */ /* 0x000fe20000100a00 */
[----:B------:R-:W-:-:S03]  /*3f50*/  IMAD.WIDE R144, R149, 0x2, R2 ;  /* 0x0000000295907825 */ /* 0x000fc600078e0202 */
[----:B------:R-:W-:Y:S01]  /*3f60*/  STL.64 [R1+0x930], R120 ;  /* 0x0009307801007387 */ /* 0x000fe20000100a00 */
[-C--:B------:R-:W-:Y:S02]  /*3f70*/  IMAD R211, R211, R58.reuse, RZ ;  /* 0x0000003ad3d37224 */ /* 0x080fe400078e02ff */
[--C-:B------:R-:W-:Y:S01]  /*3f80*/  IMAD.WIDE R160, R165, 0x2, R2.reuse ;  /* 0x00000002a5a07825 */ /* 0x100fe200078e0202 */
[----:B------:R0:W-:Y:S03]  /*3f90*/  STL.64 [R1+0x938], R128 ;  /* 0x0009388001007387 */ /* 0x0001e60000100a00 */
[--C-:B------:R-:W-:Y:S01]  /*3fa0*/  IMAD.WIDE R176, R182, 0x2, R2.reuse ;  /* 0x00000002b6b07825 */ /* 0x100fe200078e0202 */
[----:B------:R1:W-:Y:S03]  /*3fb0*/  STL.64 [R1+0x940], R136 ;  /* 0x0009408801007387 */ /* 0x0003e60000100a00 */
[--C-:B---3--:R-:W-:Y:S01]  /*3fc0*/  IMAD.WIDE R88, R211, 0x2, R2.reuse ;  /* 0x00000002d3587825 */ /* 0x108fe200078e0202 */
[----:B------:R-:W-:Y:S03]  /*3fd0*/  STL.64 [R1+0x948], R144 ;  /* 0x0009489001007387 */ /* 0x000fe60000100a00 */
[----:B------:R-:W-:Y:S01]  /*3fe0*/  IMAD R204, R204, R58, RZ ;  /* 0x0000003acccc7224 */ /* 0x000fe200078e02ff */
[----:B------:R-:W-:Y:S01]  /*3ff0*/  STL.64 [R1+0x950], R152 ;  /* 0x0009509801007387 */ /* 0x000fe20000100a00 */
[----:B0-----:R-:W-:-:S03]  /*4000*/  IMAD.WIDE R128, R207, 0x2, R2 ;  /* 0x00000002cf807825 */ /* 0x001fc600078e0202 */
[----:B------:R-:W-:Y:S01]  /*4010*/  STL.64 [R1+0x958], R160 ;  /* 0x000958a001007387 */ /* 0x000fe20000100a00 */
[----:B------:R-:W-:-:S03]  /*4020*/  IMAD.WIDE R104, R57, 0x2, R2 ;  /* 0x0000000239687825 */ /* 0x000fc600078e0202 */
[----:B------:R-:W-:Y:S01]  /*4030*/  STL.64 [R1+0x960], R168 ;  /* 0x000960a801007387 */ /* 0x000fe20000100a00 */
[-C--:B------:R-:W-:Y:S02]  /*4040*/  IMAD R27, R27, R58.reuse, RZ ;  /* 0x0000003a1b1b7224 */ /* 0x080fe400078e02ff */
[--C-:B-1----:R-:W-:Y:S01]  /*4050*/  IMAD.WIDE R136, R31, 0x2, R2.reuse ;  /* 0x000000021f887825 */ /* 0x102fe200078e0202 */
[----:B------:R-:W-:Y:S03]  /*4060*/  STL.64 [R1+0x968], R176 ;  /* 0x000968b001007387 */ /* 0x000fe60000100a00 */
[--C-:B------:R-:W-:Y:S01]  /*4070*/  IMAD.WIDE R120, R23, 0x2, R2.reuse ;  /* 0x0000000217787825 */ /* 0x100fe200078e0202 */
[----:B------:R-:W-:Y:S03]  /*4080*/  STL.64 [R1+0x10], R88 ;  /* 0x0000105801007387 */ /* 0x000fe60000100a00 */
[----:B------:R-:W-:Y:S01]  /*4090*/  IMAD R19, R19, R58, RZ ;  /* 0x0000003a13137224 */ /* 0x000fe200078e02ff */
[----:B------:R0:W-:Y:S01]  /*40a0*/  STL.64 [R1+0x28], R82 ;  /* 0x0000285201007387 */ /* 0x0001e20000100a00 */
[----:B------:R-:W-:-:S03]  /*40b0*/  IMAD.WIDE R114, R56, 0x2, R2 ;  /* 0x0000000238727825 */ /* 0x000fc600078e0202 */
[----:B------:R-:W-:Y:S01]  /*40c0*/  STL.64 [R1+0x990], R128 ;  /* 0x0009908001007387 */ /* 0x000fe20000100a00 */
[-C--:B------:R-:W-:Y:S02]  /*40d0*/  IMAD R22, R22, R58.reuse, RZ ;  /* 0x0000003a16167224 */ /* 0x080fe400078e02ff */
[-C--:B------:R-:W-:Y:S01]  /*40e0*/  IMAD R21, R21, R58.reuse, RZ ;  /* 0x0000003a15157224 */ /* 0x080fe200078e02ff */
[----:B------:R1:W-:Y:S01]  /*40f0*/  STL.64 [R1+0x38], R80 ;  /* 0x0000385001007387 */ /* 0x0003e20000100a00 */
[-C--:B------:R-:W-:Y:S02]  /*4100*/  IMAD R20, R20, R58.reuse, RZ ;  /* 0x0000003a14147224 */ /* 0x080fe400078e02ff */
[----:B------:R-:W-:Y:S02]  /*4110*/  IMAD R17, R17, R58, RZ ;  /* 0x0000003a11117224 */ /* 0x000fe400078e02ff */
[----:B0-----:R-:W-:-:S04]  /*4120*/  IMAD.WIDE R82, R206, 0x2, R2 ;  /* 0x00000002ce527825 */ /* 0x001fc800078e0202 */
[-C--:B------:R-:W-:Y:S01]  /*4130*/  IMAD R16, R16, R58.reuse, RZ ;  /* 0x0000003a10107224 */ /* 0x080fe200078e02ff */
[----:B------:R0:W-:Y:S01]  /*4140*/  STL.64 [R1+0x208], R82 ;  /* 0x0002085201007387 */ /* 0x0001e20000100a00 */
[----:B------:R-:W-:Y:S02]  /*4150*/  IMAD R18, R18, R58, RZ ;  /* 0x0000003a12127224 */ /* 0x000fe400078e02ff */
[--C-:B-1----:R-:W-:Y:S01]  /*4160*/  IMAD.WIDE R80, R204, 0x2, R2.reuse ;  /* 0x00000002cc507825 */ /* 0x102fe200078e0202 */
[----:B------:R-:W-:Y:S03]  /*4170*/  STL.64 [R1+0x998], R104 ;  /* 0x0009986801007387 */ /* 0x000fe60000100a00 */
[----:B------:R-:W-:Y:S01]  /*4180*/  IMAD.WIDE R168, R22, 0x2, R2 ;  /* 0x0000000216a87825 */ /* 0x000fe200078e0202 */
[----:B------:R1:W-:Y:S03]  /*4190*/  STL.64 [R1+0x218], R80 ;  /* 0x0002185001007387 */ /* 0x0003e60000100a00 */
[--C-:B------:R-:W-:Y:S01]  /*41a0*/  IMAD.WIDE R106, R23, 0x2, R14.reuse ;  /* 0x00000002176a7825 */ /* 0x100fe200078e020e */
[----:B------:R-:W-:Y:S03]  /*41b0*/  STL.64 [R1+0x9a8], R136 ;  /* 0x0009a88801007387 */ /* 0x000fe60000100a00 */
[--C-:B0-----:R-:W-:Y:S01]  /*41c0*/  IMAD.WIDE R82, R206, 0x2, R14.reuse ;  /* 0x00000002ce527825 */ /* 0x101fe200078e020e */
[----:B------:R-:W-:Y:S03]  /*41d0*/  STL.64 [R1+0x9b0], R120 ;  /* 0x0009b07801007387 */ /* 0x000fe60000100a00 */
[----:B------:R-:W-:-:S04]  /*41e0*/  IMAD.WIDE R160, R22, 0x2, R14 ;  /* 0x0000000216a07825 */ /* 0x000fc800078e020e */
[----:B-1----:R-:W-:-:S04]  /*41f0*/  IMAD.WIDE R80, R27, 0x2, R2 ;  /* 0x000000021b507825 */ /* 0x002fc800078e0202 */
[--C-:B------:R-:W-:Y:S01]  /*4200*/  IMAD.WIDE R112, R21, 0x2, R2.reuse ;  /* 0x0000000215707825 */ /* 0x100fe200078e0202 */
[----:B------:R0:W-:Y:S03]  /*4210*/  STL.64 [R1+0x258], R80 ;  /* 0x0002585001007387 */ /* 0x0001e60000100a00 */
[----:B------:R-:W-:-:S04]  /*4220*/  IMAD.WIDE R96, R20, 0x2, R2 ;  /* 0x0000000214607825 */ /* 0x000fc800078e0202 */
[----:B------:R-:W-:-:S04]  /*4230*/  IMAD.WIDE R22, R20, 0x2, R14 ;  /* 0x0000000214167825 */ /* 0x000fc800078e020e */
[----:B------:R-:W-:-:S04]  /*4240*/  IMAD.WIDE R104, R17, 0x2, R2 ;  /* 0x0000000211687825 */ /* 0x000fc800078e0202 */
[----:B0-----:R-:W-:-:S04]  /*4250*/  IMAD.WIDE R80, R19, 0x2, R2 ;  /* 0x0000000213507825 */ /* 0x001fc800078e0202 */
[C---:B------:R-:W-:Y:S01]  /*4260*/  IMAD.WIDE R152, R16.reuse, 0x2, R2 ;  /* 0x0000000210987825 */ /* 0x040fe200078e0202 */
[----:B------:R-:W-:Y:S03]  /*4270*/  STL.64 [R1+0x2a8], R80 ;  /* 0x0002a85001007387 */ /* 0x000fe60000100a00 */
[----:B------:R-:W-:Y:S01]  /*4280*/  IMAD.WIDE R144, R16, 0x2, R14 ;  /* 0x0000000210907825 */ /* 0x000fe200078e020e */
[----:B------:R0:W-:Y:S03]  /*4290*/  STL.64 [R1+0x210], R82 ;  /* 0x0002105201007387 */ /* 0x0001e60000100a00 */
[----:B------:R-:W-:Y:S01]  /*42a0*/  IMAD R119, R119, R58, RZ ;  /* 0x0000003a77777224 */ /* 0x000fe200078e02ff */
[----:B------:R1:W-:Y:S01]  /*42b0*/  STL.64 [R1+0x230], R98 ;  /* 0x0002306201007387 */ /* 0x0003e20000100a00 */
[----:B------:R-:W-:-:S04]  /*42c0*/  IMAD.WIDE R130, R127, 0x2, R2 ;  /* 0x000000027f827825 */ /* 0x000fc800078e0202 */
[----:B------:R-:W-:-:S04]  /*42d0*/  IMAD.WIDE R126, R127, 0x2, R14 ;  /* 0x000000027f7e7825 */ /* 0x000fc800078e020e */
[----:B0-----:R-:W-:-:S04]  /*42e0*/  IMAD.WIDE R82, R56, 0x2, R14 ;  /* 0x0000000238527825 */ /* 0x001fc800078e020e */
[----:B------:R-:W-:-:S04]  /*42f0*/  IMAD.WIDE R56, R27, 0x2, R14 ;  /* 0x000000021b387825 */ /* 0x000fc800078e020e */
[--C-:B-1----:R-:W-:Y:S01]  /*4300*/  IMAD.WIDE R98, R17, 0x2, R14.reuse ;  /* 0x0000000211627825 */ /* 0x102fe200078e020e */
[----:B------:R0:W-:Y:S03]  /*4310*/  STL.64 [R1+0x260], R56 ;  /* 0x0002603801007387 */ /* 0x0001e60000100a00 */
[----:B------:R-:W-:-:S04]  /*4320*/  IMAD.WIDE R16, R18, 0x2, R14 ;  /* 0x0000000212107825 */ /* 0x000fc800078e020e */
[-C--:B------:R-:W-:Y:S02]  /*4330*/  IMAD R175, R175, R58.reuse, RZ ;  /* 0x0000003aafaf7224 */ /* 0x080fe400078e02ff */
[-C--:B------:R-:W-:Y:S02]  /*4340*/  IMAD R135, R135, R58.reuse, RZ ;  /* 0x0000003a87877224 */ /* 0x080fe400078e02ff */
[----:B------:R-:W-:Y:S02]  /*4350*/  IMAD R151, R151, R58, RZ ;  /* 0x0000003a97977224 */ /* 0x000fe400078e02ff */
[----:B0-----:R-:W-:-:S04]  /*4360*/  IMAD.WIDE R56, R21, 0x2, R14 ;  /* 0x0000000215387825 */ /* 0x001fc800078e020e */
[----:B------:R-:W-:Y:S01]  /*4370*/  IMAD.WIDE R20, R19, 0x2, R14 ;  /* 0x0000000213147825 */ /* 0x000fe200078e020e */
[----:B------:R-:W-:Y:S03]  /*4380*/  STL.64 [R1+0x290], R56 ;  /* 0x0002903801007387 */ /* 0x000fe60000100a00 */
[----:B------:R-:W-:Y:S01]  /*4390*/  IMAD.WIDE R122, R119, 0x2, R2 ;  /* 0x00000002777a7825 */ /* 0x000fe200078e0202 */
[----:B------:R-:W-:Y:S03]  /*43a0*/  STL.64 [R1+0x2a0], R22 ;  /* 0x0002a01601007387 */ /* 0x000fe60000100a00 */
[----:B------:R-:W-:Y:S01]  /*43b0*/  IMAD R143, R143, R58, RZ ;  /* 0x0000003a8f8f7224 */ /* 0x000fe200078e02ff */
[----:B------:R-:W-:Y:S01]  /*43c0*/  STL.64 [R1+0x2b0], R20 ;  /* 0x0002b01401007387 */ /* 0x000fe20000100a00 */
[----:B------:R-:W-:-:S03]  /*43d0*/  IMAD.WIDE R118, R119, 0x2, R14 ;  /* 0x0000000277767825 */ /* 0x000fc600078e020e */
[----:B------:R-:W-:Y:S01]  /*43e0*/  STL.64 [R1+0x2d0], R16 ;  /* 0x0002d01001007387 */ /* 0x000fe20000100a00 */
[----:B------:R-:W-:-:S03]  /*43f0*/  IMAD.WIDE R178, R175, 0x2, R2 ;  /* 0x00000002afb27825 */ /* 0x000fc600078e0202 */
[----:B------:R0:W-:Y:S01]  /*4400*/  STL [R1], R130 ;  /* 0x0000008201007387 */ /* 0x0001e20000100800 */
[----:B------:R-:W-:-:S03]  /*4410*/  IMAD.WIDE R138, R135, 0x2, R2 ;  /* 0x00000002878a7825 */ /* 0x000fc600078e0202 */
[----:B------:R-:W-:Y:S01]  /*4420*/  STL [R1+0x8], R126 ;  /* 0x0000087e01007387 */ /* 0x000fe20000100800 */
[----:B------:R-:W-:-:S03]  /*4430*/  IMAD.WIDE R120, R18, 0x2, R2 ;  /* 0x0000000212787825 */ /* 0x000fc600078e0202 */
[----:B------:R-:W-:Y:S01]  /*4440*/  STL [R1+0x4], R127 ;  /* 0x0000047f01007387 */ /* 0x000fe20000100800 */
[----:B------:R-:W-:-:S03]  /*4450*/  IMAD.WIDE R154, R151, 0x2, R2 ;  /* 0x00000002979a7825 */ /* 0x000fc600078e0202 */
[----:B------:R-:W-:Y:S01]  /*4460*/  STL [R1+0x18], R122 ;  /* 0x0000187a01007387 */ /* 0x000fe20000100800 */
[----:B------:R-:W-:-:S03]  /*4470*/  IMAD.WIDE R134, R135, 0x2, R14 ;  /* 0x0000000287867825 */ /* 0x000fc600078e020e */
[----:B------:R-:W-:Y:S01]  /*4480*/  STL [R1+0xc], R123 ;  /* 0x00000c7b01007387 */ /* 0x000fe20000100800 */
[----:B------:R-:W-:-:S03]  /*4490*/  IMAD.WIDE R150, R151, 0x2, R14 ;  /* 0x0000000297967825 */ /* 0x000fc600078e020e */
[----:B------:R1:W-:Y:S01]  /*44a0*/  STL [R1+0x20], R118 ;  /* 0x0000207601007387 */ /* 0x0003e20000100800 */
[----:B------:R-:W-:-:S04]  /*44b0*/  IMAD.WIDE R146, R143, 0x2, R2 ;  /* 0x000000028f927825 */ /* 0x000fc800078e0202 */
[----:B------:R-:W-:-:S04]  /*44c0*/  IMAD.WIDE R136, R207, 0x2, R14 ;  /* 0x00000002cf887825 */ /* 0x000fc800078e020e */
[----:B------:R-:W-:-:S04]  /*44d0*/  IMAD.WIDE R128, R204, 0x2, R14 ;  /* 0x00000002cc807825 */ /* 0x000fc800078e020e */
[----:B------:R-:W-:-:S04]  /*44e0*/  IMAD.WIDE R142, R143, 0x2, R14 ;  /* 0x000000028f8e7825 */ /* 0x000fc800078e020e */
[----:B------:R-:W-:Y:S02]  /*44f0*/  IMAD.MOV.U32 R206, RZ, RZ, R178 ;  /* 0x000000ffffce7224 */ /* 0x000fe400078e00b2 */
[----:B------:R-:W-:Y:S02]  /*4500*/  IMAD.MOV.U32 R204, RZ, RZ, R179 ;  /* 0x000000ffffcc7224 */ /* 0x000fe400078e00b3 */
[----:B------:R-:W-:Y:S02]  /*4510*/  IMAD.MOV.U32 R251, RZ, RZ, R131 ;  /* 0x000000fffffb7224 */ /* 0x000fe400078e0083 */
[----:B0-----:R-:W2:Y:S01]  /*4520*/  LDL.LU.64 R130, [R1+0x28] ;  /* 0x0000280001827983 */ /* 0x001ea20000300a00 */
[----:B------:R-:W-:Y:S02]  /*4530*/  IMAD.MOV.U32 R178, RZ, RZ, R120 ;  /* 0x000000ffffb27224 */ /* 0x000fe400078e0078 */
[----:B------:R-:W-:Y:S02]  /*4540*/  IMAD.MOV.U32 R179, RZ, RZ, R121 ;  /* 0x000000ffffb37224 */ /* 0x000fe400078e0079 */
[----:B------:R-:W-:Y:S01]  /*4550*/  IMAD.MOV.U32 R249, RZ, RZ, R134 ;  /* 0x000000fffff97224 */ /* 0x000fe200078e0086 */
[----:B------:R-:W3:Y:S01]  /*4560*/  LDL.LU.64 R120, [R1+0x9b0] ;  /* 0x0009b00001787983 */ /* 0x000ee20000300a00 */
[----:B------:R-:W-:-:S02]  /*4570*/  IMAD.MOV.U32 R247, RZ, RZ, R135 ;  /* 0x000000fffff77224 */ /* 0x000fc400078e0087 */
[----:B------:R-:W-:Y:S01]  /*4580*/  IMAD.MOV.U32 R233, RZ, RZ, R150 ;  /* 0x000000ffffe97224 */ /* 0x000fe200078e0096 */
[----:B------:R-:W4:Y:S01]  /*4590*/  LDL.LU.64 R134, [R1+0x208] ;  /* 0x0002080001867983 */ /* 0x000f220000300a00 */
[----:B------:R-:W-:Y:S02]  /*45a0*/  IMAD.MOV.U32 R231, RZ, RZ, R151 ;  /* 0x000000ffffe77224 */ /* 0x000fe400078e0097 */
[----:B------:R-:W-:Y:S01]  /*45b0*/  IMAD.MOV.U32 R245, RZ, RZ, R138 ;  /* 0x000000fffff57224 */ /* 0x000fe200078e008a */
[----:B------:R-:W5:Y:S01]  /*45c0*/  LDL.LU.64 R150, [R1+0x258] ;  /* 0x0002580001967983 */ /* 0x000f620000300a00 */
[----:B------:R-:W-:Y:S02]  /*45d0*/  IMAD.MOV.U32 R243, RZ, RZ, R139 ;  /* 0x000000fffff37224 */ /* 0x000fe400078e008b */
[----:B------:R-:W-:Y:S02]  /*45e0*/  IMAD.MOV.U32 R138, RZ, RZ, R136 ;  /* 0x000000ffff8a7224 */ /* 0x000fe400078e0088 */
[----:B------:R-:W-:-:S02]  /*45f0*/  IMAD.MOV.U32 R139, RZ, RZ, R137 ;  /* 0x000000ffff8b7224 */ /* 0x000fc400078e0089 */
[----:B------:R-:W-:Y:S01]  /*4600*/  IMAD.MOV.U32 R229, RZ, RZ, R154 ;  /* 0x000000ffffe57224 */ /* 0x000fe200078e009a */
[----:B------:R-:W5:Y:S01]  /*4610*/  LDL.LU.64 R136, [R1+0x9a8] ;  /* 0x0009a80001887983 */ /* 0x000f620000300a00 */
[----:B------:R-:W-:Y:S02]  /*4620*/  IMAD.MOV.U32 R228, RZ, RZ, R155 ;  /* 0x000000ffffe47224 */ /* 0x000fe400078e009b */
[----:B------:R-:W-:Y:S02]  /*4630*/  IMAD.MOV.U32 R241, RZ, RZ, R142 ;  /* 0x000000fffff17224 */ /* 0x000fe400078e008e */
[----:B------:R-:W-:Y:S02]  /*4640*/  IMAD.MOV.U32 R239, RZ, RZ, R143 ;  /* 0x000000ffffef7224 */ /* 0x000fe400078e008f */
[----:B------:R-:W2:Y:S01]  /*4650*/  LDL.LU.64 R142, [R1+0x38] ;  /* 0x00003800018e7983 */ /* 0x000ea20000300a00 */
[----:B------:R-:W-:Y:S02]  /*4660*/  IMAD.MOV.U32 R154, RZ, RZ, R114 ;  /* 0x000000ffff9a7224 */ /* 0x000fe400078e0072 */
[----:B------:R-:W-:-:S02]  /*4670*/  IMAD.MOV.U32 R155, RZ, RZ, R115 ;  /* 0x000000ffff9b7224 */ /* 0x000fc400078e0073 */
[----:B------:R-:W3:Y:S01]  /*4680*/  LDL.LU.64 R114, [R1+0x9a0] ;  /* 0x0009a00001727983 */ /* 0x000ee20000300a00 */
[----:B------:R-:W-:Y:S02]  /*4690*/  IMAD R167, R167, R58, RZ ;  /* 0x0000003aa7a77224 */ /* 0x000fe400078e02ff */
[----:B------:R-:W-:-:S04]  /*46a0*/  IMAD.WIDE R162, R159, 0x2, R2 ;  /* 0x000000029fa27825 */ /* 0x000fc800078e0202 */
[----:B------:R-:W-:-:S04]  /*46b0*/  IMAD.WIDE R158, R159, 0x2, R14 ;  /* 0x000000029f9e7825 */ /* 0x000fc800078e020e */
[----:B------:R-:W-:-:S04]  /*46c0*/  IMAD.WIDE R170, R167, 0x2, R2 ;  /* 0x00000002a7aa7825 */ /* 0x000fc800078e0202 */
[----:B------:R-:W-:-:S04]  /*46d0*/  IMAD.WIDE R166, R167, 0x2, R14 ;  /* 0x00000002a7a67825 */ /* 0x000fc800078e020e */
[----:B------:R-:W-:Y:S02]  /*46e0*/  IMAD.MOV.U32 R226, RZ, RZ, R158 ;  /* 0x000000ffffe27224 */ /* 0x000fe400078e009e */
[----:B------:R-:W-:Y:S02]  /*46f0*/  IMAD.MOV.U32 R224, RZ, RZ, R159 ;  /* 0x000000ffffe07224 */ /* 0x000fe400078e009f */
[----:B------:R-:W-:Y:S02]  /*4700*/  IMAD.MOV.U32 R237, RZ, RZ, R146 ;  /* 0x000000ffffed7224 */ /* 0x000fe400078e0092 */
[----:B------:R-:W-:Y:S02]  /*4710*/  IMAD.MOV.U32 R235, RZ, RZ, R147 ;  /* 0x000000ffffeb7224 */ /* 0x000fe400078e0093 */
[----:B------:R-:W-:Y:S02]  /*4720*/  IMAD.MOV.U32 R158, RZ, RZ, R104 ;  /* 0x000000ffff9e7224 */ /* 0x000fe400078e0068 */
[----:B------:R-:W-:-:S02]  /*4730*/  IMAD.MOV.U32 R159, RZ, RZ, R105 ;  /* 0x000000ffff9f7224 */ /* 0x000fc400078e0069 */
[----:B------:R-:W-:Y:S01]  /*4740*/  IMAD.WIDE R90, R210, 0x2, R14 ;  /* 0x00000002d25a7825 */ /* 0x000fe200078e020e */
[----:B------:R-:W4:Y:S03]  /*4750*/  LDL.LU.64 R104, [R1+0x998] ;  /* 0x0009980001687983 */ /* 0x000f260000300a00 */
[----:B------:R-:W-:Y:S02]  /*4760*/  IMAD.MOV.U32 R222, RZ, RZ, R162 ;  /* 0x000000ffffde7224 */ /* 0x000fe400078e00a2 */
        /* <DEDUP_REMOVED lines=8> */
[----:B------:R-:W-:Y:S01]  /*47f0*/  IMAD.WIDE R174, R175, 0x2, R14 ;  /* 0x00000002afae7825 */ /* 0x000fe200078e020e */
[----:B------:R-:W5:Y:S03]  /*4800*/  LDL.LU.64 R82, [R1+0x988] ;  /* 0x0009880001527983 */ /* 0x000f660000300a00 */
[----:B------:R-:W-:-:S02]  /*4810*/  IMAD.MOV.U32 R166, RZ, RZ, R106 ;  /* 0x000000ffffa67224 */ /* 0x000fc400078e006a */
[----:B------:R-:W-:Y:S02]  /*4820*/  IMAD.MOV.U32 R167, RZ, RZ, R107 ;  /* 0x000000ffffa77224 */ /* 0x000fe400078e006b */
[----:B------:R-:W2:Y:S01]  /*4830*/  LDL.LU.64 R106, [R1+0x980] ;  /* 0x00098000016a7983 */ /* 0x000ea20000300a00 */
[----:B------:R-:W-:Y:S02]  /*4840*/  IMAD.MOV.U32 R214, RZ, RZ, R170 ;  /* 0x000000ffffd67224 */ /* 0x000fe400078e00aa */
[----:B------:R-:W-:Y:S01]  /*4850*/  IMAD.MOV.U32 R212, RZ, RZ, R171 ;  /* 0x000000ffffd47224 */ /* 0x000fe200078e00ab */
[----:B------:R0:W-:Y:S01]  /*4860*/  STL [R1+0x1c], R119 ;  /* 0x00001c7701007387 */ /* 0x0001e20000100800 */
[----:B------:R-:W-:-:S04]  /*4870*/  IMAD.WIDE R88, R208, 0x2, R14 ;  /* 0x00000002d0587825 */ /* 0x000fc800078e020e */
[----:B------:R-:W-:Y:S02]  /*4880*/  IMAD.MOV.U32 R170, RZ, RZ, R90 ;  /* 0x000000ffffaa7224 */ /* 0x000fe400078e005a */
[----:B------:R-:W-:Y:S02]  /*4890*/  IMAD.MOV.U32 R171, RZ, RZ, R91 ;  /* 0x000000ffffab7224 */ /* 0x000fe400078e005b */
[----:B------:R-:W-:Y:S02]  /*48a0*/  IMAD.MOV.U32 R210, RZ, RZ, R174 ;  /* 0x000000ffffd27224 */ /* 0x000fe400078e00ae */
[----:B------:R-:W-:Y:S02]  /*48b0*/  IMAD.MOV.U32 R208, RZ, RZ, R175 ;  /* 0x000000ffffd07224 */ /* 0x000fe400078e00af */
[----:B------:R-:W-:Y:S02]  /*48c0*/  IMAD.MOV.U32 R174, RZ, RZ, R98 ;  /* 0x000000ffffae7224 */ /* 0x000fe400078e0062 */
[----:B------:R-:W-:-:S02]  /*48d0*/  IMAD.MOV.U32 R175, RZ, RZ, R99 ;  /* 0x000000ffffaf7224 */ /* 0x000fc400078e0063 */
[----:B------:R-:W-:-:S04]  /*48e0*/  IMAD.WIDE R110, R111, 0x2, R14 ;  /* 0x000000026f6e7825 */ /* 0x000fc800078e020e */
[----:B------:R-:W-:-:S04]  /*48f0*/  IMAD.WIDE R102, R103, 0x2, R14 ;  /* 0x0000000267667825 */ /* 0x000fc800078e020e */
[----:B------:R-:W-:-:S04]  /*4900*/  IMAD.WIDE R94, R95, 0x2, R14 ;  /* 0x000000025f5e7825 */ /* 0x000fc800078e020e */
[----:B------:R-:W-:-:S04]  /*4910*/  IMAD.WIDE R86, R87, 0x2, R14 ;  /* 0x0000000257567825 */ /* 0x000fc800078e020e */
[----:B------:R-:W-:-:S04]  /*4920*/  IMAD.WIDE R78, R79, 0x2, R14 ;  /* 0x000000024f4e7825 */ /* 0x000fc800078e020e */
[----:B------:R-:W-:-:S04]  /*4930*/  IMAD.WIDE R176, R31, 0x2, R14 ;  /* 0x000000021fb07825 */ /* 0x000fc800078e020e */
[-C--:B------:R-:W-:Y:S02]  /*4940*/  IMAD R51, R35, R58.reuse, RZ ;  /* 0x0000003a23337224 */ /* 0x080fe400078e02ff */
[-C--:B------:R-:W-:Y:S02]  /*4950*/  IMAD R41, R37, R58.reuse, RZ ;  /* 0x0000003a25297224 */ /* 0x080fe400078e02ff */
[-C--:B------:R-:W-:Y:S02]  /*4960*/  IMAD R43, R38, R58.reuse, RZ ;  /* 0x0000003a262b7224 */ /* 0x080fe400078e02ff */
[-C--:B------:R-:W-:Y:S02]  /*4970*/  IMAD R29, R29, R58.reuse, RZ ;  /* 0x0000003a1d1d7224 */ /* 0x080fe400078e02ff */
[-C--:B------:R-:W-:Y:S02]  /*4980*/  IMAD R49, R9, R58.reuse, RZ ;  /* 0x0000003a09317224 */ /* 0x080fe400078e02ff */
[----:B------:R-:W-:-:S02]  /*4990*/  IMAD R77, R77, R58, RZ ;  /* 0x0000003a4d4d7224 */ /* 0x000fc400078e02ff */
[----:B------:R-:W-:-:S04]  /*49a0*/  IMAD.WIDE R80, R211, 0x2, R14 ;  /* 0x00000002d3507825 */ /* 0x000fc800078e020e */
        /* <DEDUP_REMOVED lines=17> */
[-C--:B------:R-:W-:Y:S02]  /*4ac0*/  IMAD R69, R69, R58.reuse, RZ ;  /* 0x0000003a45457224 */ /* 0x080fe400078e02ff */
[-C--:B------:R-:W-:Y:S02]  /*4ad0*/  IMAD R71, R71, R58.reuse, RZ ;  /* 0x0000003a47477224 */ /* 0x080fe400078e02ff */
[-C--:B------:R-:W-:Y:S02]  /*4ae0*/  IMAD R73, R73, R58.reuse, RZ ;  /* 0x0000003a49497224 */ /* 0x080fe400078e02ff */
[-C--:B------:R-:W-:Y:S02]  /*4af0*/  IMAD R75, R75, R58.reuse, RZ ;  /* 0x0000003a4b4b7224 */ /* 0x080fe400078e02ff */
[-C--:B------:R-:W-:Y:S02]  /*4b00*/  IMAD R185, R185, R58.reuse, RZ ;  /* 0x0000003ab9b97224 */ /* 0x080fe400078e02ff */
[----:B------:R-:W-:-:S02]  /*4b10*/  IMAD R193, R193, R58, RZ ;  /* 0x0000003ac1c17224 */ /* 0x000fc400078e02ff */
[----:B------:R-:W-:Y:S02]  /*4b20*/  IMAD R201, R201, R58, RZ ;  /* 0x0000003ac9c97224 */ /* 0x000fe400078e02ff */
[----:B------:R-:W-:Y:S01]  /*4b30*/  IMAD.WIDE R172, R173, 0x2, R14 ;  /* 0x00000002adac7825 */ /* 0x000fe200078e020e */
[----:B---3--:R-:W-:Y:S03]  /*4b40*/  STL [R1+0x30], R114 ;  /* 0x0000307201007387 */ /* 0x008fe60000100800 */
[----:B-1----:R-:W-:Y:S02]  /*4b50*/  IMAD.MOV.U32 R118, RZ, RZ, R176 ;  /* 0x000000ffff767224 */ /* 0x002fe400078e00b0 */
[----:B0-----:R-:W-:Y:S01]  /*4b60*/  IMAD.MOV.U32 R119, RZ, RZ, R177 ;  /* 0x000000ffff777224 */ /* 0x001fe200078e00b1 */
[----:B------:R-:W3:Y:S01]  /*4b70*/  LDL.LU.64 R90, [R1+0x978] ;  /* 0x00097800015a7983 */ /* 0x000ee20000300a00 */
[----:B------:R-:W-:-:S02]  /*4b80*/  IMAD.MOV.U32 R126, RZ, RZ, R168 ;  /* 0x000000ffff7e7224 */ /* 0x000fc400078e00a8 */
[----:B------:R-:W-:Y:S01]  /*4b90*/  IMAD.MOV.U32 R127, RZ, RZ, R169 ;  /* 0x000000ffff7f7224 */ /* 0x000fe200078e00a9 */
[----:B------:R0:W-:Y:S01]  /*4ba0*/  STL [R1+0x24], R115 ;  /* 0x0000247301007387 */ /* 0x0001e20000100800 */
[----:B------:R-:W-:Y:S02]  /*4bb0*/  IMAD.MOV.U32 R122, RZ, RZ, R166 ;  /* 0x000000ffff7a7224 */ /* 0x000fe400078e00a6 */
[----:B------:R-:W-:Y:S01]  /*4bc0*/  IMAD.MOV.U32 R123, RZ, RZ, R167 ;  /* 0x000000ffff7b7224 */ /* 0x000fe200078e00a7 */
[----:B------:R-:W5:Y:S01]  /*4bd0*/  LDL.LU.64 R98, [R1+0x970] ;  /* 0x0009700001627983 */ /* 0x000f620000300a00 */
[----:B------:R-:W-:-:S03]  /*4be0*/  IMAD.WIDE R54, R51, 0x2, R2 ;  /* 0x0000000233367825 */ /* 0x000fc600078e0202 */
[----:B------:R4:W-:Y:S01]  /*4bf0*/  STL [R1+0x40], R110 ;  /* 0x0000406e01007387 */ /* 0x0009e20000100800 */
[----:B------:R-:W-:Y:S01]  /*4c00*/  IMAD.MOV.U32 R166, RZ, RZ, R152 ;  /* 0x000000ffffa67224 */ /* 0x000fe200078e0098 */
[----:B0-----:R-:W0:Y:S01]  /*4c10*/  LDC R115, c[0x0][0x238] ;  /* 0x00008e00ff737b82 */ /* 0x001e220000000800 */
[----:B------:R-:W-:Y:S01]  /*4c20*/  IMAD.MOV.U32 R167, RZ, RZ, R153 ;  /* 0x000000ffffa77224 */ /* 0x000fe200078e0099 */
[----:B------:R1:W-:Y:S01]  /*4c30*/  STL [R1+0x34], R111 ;  /* 0x0000346f01007387 */ /* 0x0003e20000100800 */
[----:B------:R-:W-:-:S04]  /*4c40*/  IMAD.WIDE R50, R51, 0x2, R14 ;  /* 0x0000000233327825 */ /* 0x000fc800078e020e */
[----:B------:R-:W-:Y:S02]  /*4c50*/  IMAD R37, R39, R58, RZ ;  /* 0x0000003a27257224 */ /* 0x000fe400078e02ff */
[----:B------:R-:W-:-:S04]  /*4c60*/  IMAD.WIDE R44, R41, 0x2, R2 ;  /* 0x00000002292c7825 */ /* 0x000fc800078e0202 */
[----:B------:R-:W-:-:S04]  /*4c70*/  IMAD.WIDE R40, R41, 0x2, R14 ;  /* 0x0000000229287825 */ /* 0x000fc800078e020e */
[----:B----4-:R-:W-:Y:S02]  /*4c80*/  IMAD.MOV.U32 R110, RZ, RZ, R104 ;  /* 0x000000ffff6e7224 */ /* 0x010fe400078e0068 */
[----:B-1----:R-:W-:Y:S02]  /*4c90*/  IMAD.MOV.U32 R111, RZ, RZ, R105 ;  /* 0x000000ffff6f7224 */ /* 0x002fe400078e0069 */
[----:B------:R-:W-:-:S04]  /*4ca0*/  IMAD.WIDE R38, R37, 0x2, R2 ;  /* 0x0000000225267825 */ /* 0x000fc800078e0202 */
[----:B------:R-:W-:-:S04]  /*4cb0*/  IMAD.WIDE R36, R37, 0x2, R14 ;  /* 0x0000000225247825 */ /* 0x000fc800078e020e */
[----:B------:R-:W-:-:S04]  /*4cc0*/  IMAD.WIDE R32, R29, 0x2, R2 ;  /* 0x000000021d207825 */ /* 0x000fc800078e0202 */
[----:B------:R-:W-:-:S04]  /*4cd0*/  IMAD.WIDE R28, R29, 0x2, R14 ;  /* 0x000000021d1c7825 */ /* 0x000fc800078e020e */
[C---:B------:R-:W-:Y:S01]  /*4ce0*/  IMAD.WIDE R34, R43.reuse, 0x2, R2 ;  /* 0x000000022b227825 */ /* 0x040fe200078e0202 */
[----:B--2---:R1:W-:Y:S03]  /*4cf0*/  STL [R1+0x48], R106 ;  /* 0x0000486a01007387 */ /* 0x0043e60000100800 */
[----:B------:R-:W-:Y:S01]  /*4d00*/  IMAD.WIDE R42, R43, 0x2, R14 ;  /* 0x000000022b2a7825 */ /* 0x000fe200078e020e */
[----:B------:R2:W-:Y:S03]  /*4d10*/  STL [R1+0x44], R107 ;  /* 0x0000446b01007387 */ /* 0x0005e60000100800 */
[C---:B------:R-:W-:Y:S01]  /*4d20*/  IMAD.WIDE R46, R49.reuse, 0x2, R2 ;  /* 0x00000002312e7825 */ /* 0x040fe200078e0202 */
[----:B------:R4:W-:Y:S03]  /*4d30*/  STL [R1+0x50], R102 ;  /* 0x0000506601007387 */ /* 0x0009e60000100800 */
[----:B------:R-:W-:Y:S01]  /*4d40*/  IMAD.WIDE R48, R49, 0x2, R14 ;  /* 0x0000000231307825 */ /* 0x000fe200078e020e */
[----:B------:R0:W-:Y:S03]  /*4d50*/  STL [R1+0x4c], R103 ;  /* 0x00004c6701007387 */ /* 0x0001e60000100800 */
[----:B-1----:R-:W-:-:S02]  /*4d60*/  IMAD.MOV.U32 R106, RZ, RZ, R162 ;  /* 0x000000ffff6a7224 */ /* 0x002fc400078e00a2 */
[----:B--2---:R-:W-:Y:S02]  /*4d70*/  IMAD.MOV.U32 R107, RZ, RZ, R163 ;  /* 0x000000ffff6b7224 */ /* 0x004fe400078e00a3 */
[----:B------:R-:W-:Y:S02]  /*4d80*/  IMAD.MOV.U32 R162, RZ, RZ, R174 ;  /* 0x000000ffffa27224 */ /* 0x000fe400078e00ae */
[----:B------:R-:W-:-:S04]  /*4d90*/  IMAD.WIDE R52, R77, 0x2, R2 ;  /* 0x000000024d347825 */ /* 0x000fc800078e0202 */
[----:B----4-:R-:W-:Y:S02]  /*4da0*/  IMAD.MOV.U32 R102, RZ, RZ, R146 ;  /* 0x000000ffff667224 */ /* 0x010fe400078e0092 */
[----:B0-----:R-:W-:Y:S02]  /*4db0*/  IMAD.MOV.U32 R103, RZ, RZ, R147 ;  /* 0x000000ffff677224 */ /* 0x001fe400078e0093 */
[----:B------:R-:W-:Y:S02]  /*4dc0*/  IMAD.MOV.U32 R146, RZ, RZ, R112 ;  /* 0x000000ffff927224 */ /* 0x000fe400078e0070 */
[----:B------:R-:W-:Y:S02]  /*4dd0*/  IMAD.MOV.U32 R147, RZ, RZ, R113 ;  /* 0x000000ffff937224 */ /* 0x000fe400078e0071 */
[----:B------:R-:W-:Y:S02]  /*4de0*/  IMAD.MOV.U32 R163, RZ, RZ, R175 ;  /* 0x000000ffffa37224 */ /* 0x000fe400078e00af */
[----:B------:R-:W-:-:S02]  /*4df0*/  IMAD.MOV.U32 R174, RZ, RZ, R96 ;  /* 0x000000ffffae7224 */ /* 0x000fc400078e0060 */
[----:B------:R-:W-:Y:S02]  /*4e00*/  IMAD.MOV.U32 R175, RZ, RZ, R97 ;  /* 0x000000ffffaf7224 */ /* 0x000fe400078e0061 */
        /* <DEDUP_REMOVED lines=28> */
[----:B------:R-:W-:Y:S02]  /*4fd0*/  IMAD.MOV.U32 R14, RZ, RZ, R4 ;  /* 0x000000ffff0e7224 */ /* 0x000fe400078e0004 */
[----:B------:R-:W-:Y:S02]  /*4fe0*/  IMAD.MOV.U32 R4, RZ, RZ, R5 ;  /* 0x000000ffff047224 */ /* 0x000fe400078e0005 */
[----:B------:R-:W-:Y:S02]  /*4ff0*/  IMAD.MOV.U32 R5, RZ, RZ, R61 ;  /* 0x000000ffff057224 */ /* 0x000fe400078e003d */
[----:B------:R-:W-:Y:S01]  /*5000*/  IMAD.MOV.U32 R61, RZ, RZ, R75 ;  /* 0x000000ffff3d7224 */ /* 0x000fe200078e004b */
[----:B-----5:R0:W-:Y:S01]  /*5010*/  STL [R1+0x58], R98 ;  /* 0x0000586201007387 */ /* 0x0201e20000100800 */
[----:B------:R-:W-:Y:S02]  /*5020*/  IMAD.MOV R27, RZ, RZ, -R115 ;  /* 0x000000ffff1b7224 */ /* 0x000fe400078e0a73 */
[----:B------:R-:W-:Y:S01]  /*5030*/  IMAD.MOV.U32 R16, RZ, RZ, R6 ;  /* 0x000000ffff107224 */ /* 0x000fe200078e0006 */
[----:B------:R1:W-:Y:S01]  /*5040*/  STL [R1+0x54], R99 ;  /* 0x0000546301007387 */ /* 0x0003e20000100800 */
[----:B------:R-:W-:Y:S01]  /*5050*/  LOP3.LUT R75, R26, 0xfe, RZ, 0xfc, !PT ;  /* 0x000000fe1a4b7812 */ /* 0x000fe200078efcff */
[----:B------:R-:W-:-:S02]  /*5060*/  IMAD.MOV.U32 R18, RZ, RZ, R8 ;  /* 0x000000ffff127224 */ /* 0x000fc400078e0008 */
[----:B------:R2:W-:Y:S01]  /*5070*/  STL [R1+0x60], R94 ;  /* 0x0000605e01007387 */ /* 0x0005e20000100800 */
[----:B------:R-:W-:Y:S02]  /*5080*/  IMAD.MOV.U32 R6, RZ, RZ, R7 ;  /* 0x000000ffff067224 */ /* 0x000fe400078e0007 */
[----:B------:R-:W-:Y:S01]  /*5090*/  IMAD.MOV.U32 R56, RZ, RZ, R2 ;  /* 0x000000ffff387224 */ /* 0x000fe200078e0002 */
[----:B------:R4:W-:Y:S01]  /*50a0*/  STL [R1+0x5c], R95 ;  /* 0x00005c5f01007387 */ /* 0x0009e20000100800 */
[----:B0-----:R-:W-:Y:S02]  /*50b0*/  IMAD.MOV.U32 R98, RZ, RZ, R142 ;  /* 0x000000ffff627224 */ /* 0x001fe400078e008e */
[----:B-1----:R-:W-:Y:S01]  /*50c0*/  IMAD.MOV.U32 R99, RZ, RZ, R143 ;  /* 0x000000ffff637224 */ /* 0x002fe200078e008f */
[----:B---3--:R0:W-:Y:S01]  /*50d0*/  STL [R1+0x68], R90 ;  /* 0x0000685a01007387 */ /* 0x0081e20000100800 */
[----:B------:R-:W-:Y:S02]  /*50e0*/  IMAD R31, R75, R115, RZ ;  /* 0x000000734b1f7224 */ /* 0x000fe400078e02ff */
[----:B------:R-:W-:Y:S01]  /*50f0*/  IMAD.MOV.U32 R8, RZ, RZ, R9 ;  /* 0x000000ffff087224 */ /* 0x000fe200078e0009 */
[----:B------:R1:W-:Y:S01]  /*5100*/  STL [R1+0x64], R91 ;  /* 0x0000645b01007387 */ /* 0x0003e20000100800 */
[----:B--2---:R-:W-:-:S02]  /*5110*/  IMAD.MOV.U32 R94, RZ, RZ, R138 ;  /* 0x000000ffff5e7224 */ /* 0x004fc400078e008a */
[----:B----4-:R-:W-:Y:S01]  /*5120*/  IMAD.MOV.U32 R95, RZ, RZ, R139 ;  /* 0x000000ffff5f7224 */ /* 0x010fe200078e008b */
[----:B------:R2:W-:Y:S01]  /*5130*/  STL [R1+0x70], R86 ;  /* 0x0000705601007387 */ /* 0x0005e20000100800 */
[----:B------:R-:W-:Y:S02]  /*5140*/  IMAD.MOV.U32 R142, RZ, RZ, R120 ;  /* 0x000000ffff8e7224 */ /* 0x000fe400078e0078 */
[----:B------:R-:W-:Y:S01]  /*5150*/  IMAD.MOV.U32 R143, RZ, RZ, R121 ;  /* 0x000000ffff8f7224 */ /* 0x000fe200078e0079 */
[----:B------:R3:W-:Y:S01]  /*5160*/  STL [R1+0x6c], R87 ;  /* 0x00006c5701007387 */ /* 0x0007e20000100800 */
[----:B0-----:R-:W-:Y:S02]  /*5170*/  IMAD.MOV.U32 R90, RZ, RZ, R134 ;  /* 0x000000ffff5a7224 */ /* 0x001fe400078e0086 */
[----:B------:R-:W-:Y:S01]  /*5180*/  IMAD.MOV.U32 R22, RZ, RZ, R12 ;  /* 0x000000ffff167224 */ /* 0x000fe200078e000c */
[----:B------:R0:W-:Y:S01]  /*5190*/  STL [R1+0x78], R82 ;  /* 0x0000785201007387 */ /* 0x0001e20000100800 */
[----:B-1----:R-:W-:-:S02]  /*51a0*/  IMAD.MOV.U32 R91, RZ, RZ, R135 ;  /* 0x000000ffff5b7224 */ /* 0x002fc400078e0087 */
[----:B------:R-:W-:Y:S01]  /*51b0*/  IMAD.MOV.U32 R2, RZ, RZ, R3 ;  /* 0x000000ffff027224 */ /* 0x000fe200078e0003 */
[----:B------:R1:W-:Y:S01]  /*51c0*/  STL [R1+0x74], R83 ;  /* 0x0000745301007387 */ /* 0x0003e20000100800 */
[----:B--2---:R-:W-:Y:S02]  /*51d0*/  IMAD.MOV.U32 R86, RZ, RZ, R130 ;  /* 0x000000ffff567224 */ /* 0x004fe400078e0082 */
[----:B---3--:R-:W-:Y:S01]  /*51e0*/  IMAD.MOV.U32 R87, RZ, RZ, R131 ;  /* 0x000000ffff577224 */ /* 0x008fe200078e0083 */
[----:B------:R2:W-:Y:S01]  /*51f0*/  STL [R1+0x80], R78 ;  /* 0x0000804e01007387 */ /* 0x0005e20000100800 */
[----:B------:R-:W-:Y:S02]  /*5200*/  IMAD.MOV.U32 R130, RZ, RZ, R160 ;  /* 0x000000ffff827224 */ /* 0x000fe400078e00a0 */
[----:B------:R-:W-:Y:S01]  /*5210*/  IMAD.MOV.U32 R134, RZ, RZ, R136 ;  /* 0x000000ffff867224 */ /* 0x000fe200078e0088 */
[----:B------:R3:W-:Y:S01]  /*5220*/  STL [R1+0x7c], R79 ;  /* 0x00007c4f01007387 */ /* 0x0007e20000100800 */
[----:B------:R-:W-:-:S02]  /*5230*/  IMAD.MOV.U32 R131, RZ, RZ, R161 ;  /* 0x000000ffff837224 */ /* 0x000fc400078e00a1 */
[----:B0-----:R-:W-:Y:S01]  /*5240*/  IMAD.MOV.U32 R82, RZ, RZ, R170 ;  /* 0x000000ffff527224 */ /* 0x001fe200078e00aa */
[----:B------:R-:W4:Y:S01]  /*5250*/  LDL.LU.64 R176, [R1+0x968] ;  /* 0x0009680001b07983 */ /* 0x000f220000300a00 */
[----:B-1----:R-:W-:Y:S02]  /*5260*/  IMAD.MOV.U32 R83, RZ, RZ, R171 ;  /* 0x000000ffff537224 */ /* 0x002fe400078e00ab */
[----:B------:R-:W-:Y:S01]  /*5270*/  IMAD.MOV.U32 R135, RZ, RZ, R137 ;  /* 0x000000ffff877224 */ /* 0x000fe200078e0089 */
[----:B------:R-:W5:Y:S01]  /*5280*/  LDL.LU.64 R168, [R1+0x960] ;  /* 0x0009600001a87983 */ /* 0x000f620000300a00 */
[----:B------:R-:W-:Y:S02]  /*5290*/  IMAD.MOV.U32 R170, RZ, RZ, R144 ;  /* 0x000000ffffaa7224 */ /* 0x000fe400078e0090 */
[----:B------:R-:W-:Y:S01]  /*52a0*/  IMAD.MOV.U32 R171, RZ, RZ, R145 ;  /* 0x000000ffffab7224 */ /* 0x000fe200078e0091 */
[----:B------:R-:W4:Y:S01]  /*52b0*/  LDL.LU.64 R160, [R1+0x958] ;  /* 0x0009580001a07983 */ /* 0x000f220000300a00 */
[----:B------:R-:W-:-:S02]  /*52c0*/  IMAD.MOV.U32 R138, RZ, RZ, R128 ;  /* 0x000000ffff8a7224 */ /* 0x000fc400078e0080 */
[----:B------:R-:W-:Y:S01]  /*52d0*/  IMAD.MOV.U32 R139, RZ, RZ, R129 ;  /* 0x000000ffff8b7224 */ /* 0x000fe200078e0081 */
[----:B------:R-:W5:Y:S01]  /*52e0*/  LDL.LU.64 R152, [R1+0x950] ;  /* 0x0009500001987983 */ /* 0x000f620000300a00 */
[----:B------:R-:W-:Y:S02]  /*52f0*/  IMAD.MOV.U32 R7, RZ, RZ, R63 ;  /* 0x000000ffff077224 */ /* 0x000fe400078e003f */
[----:B--2---:R-:W-:Y:S01]  /*5300*/  IMAD.MOV.U32 R78, RZ, RZ, R82 ;  /* 0x000000ffff4e7224 */ /* 0x004fe200078e0052 */
[----:B------:R-:W2:Y:S01]  /*5310*/  LDL.LU.64 R144, [R1+0x948] ;  /* 0x0009480001907983 */ /* 0x000ea20000300a00 */
[----:B---3--:R-:W-:Y:S02]  /*5320*/  IMAD.MOV.U32 R79, RZ, RZ, R83 ;  /* 0x000000ffff4f7224 */ /* 0x008fe400078e0053 */
        /* <DEDUP_REMOVED lines=9> */
[----:B------:R-:W-:Y:S01]  /*53c0*/  IMAD.MOV.U32 R12, RZ, RZ, R13 ;  /* 0x000000ffff0c7224 */ /* 0x000fe200078e000d */
[----:B------:R-:W2:Y:S01]  /*53d0*/  LDL.LU.64 R112, [R1+0x928] ;  /* 0x0009280001707983 */ /* 0x000ea20000300a00 */
[----:B------:R-:W-:-:S02]  /*53e0*/  IMAD.MOV.U32 R90, RZ, RZ, R94 ;  /* 0x000000ffff5a7224 */ /* 0x000fc400078e005e */
[----:B------:R-:W-:Y:S01]  /*53f0*/  IMAD.MOV.U32 R91, RZ, RZ, R95 ;  /* 0x000000ffff5b7224 */ /* 0x000fe200078e005f */
[----:B------:R-:W3:Y:S01]  /*5400*/  LDL.LU.64 R104, [R1+0x920] ;  /* 0x0009200001687983 */ /* 0x000ee20000300a00 */
[----:B------:R-:W-:Y:S02]  /*5410*/  IMAD.MOV.U32 R3, RZ, RZ, R59 ;  /* 0x000000ffff037224 */ /* 0x000fe400078e003b */
[C---:B------:R-:W-:Y:S01]  /*5420*/  IMAD R94, R27.reuse, 0x2, R31 ;  /* 0x000000021b5e7824 */ /* 0x040fe200078e021f */
[----:B------:R-:W4:Y:S01]  /*5430*/  LDL.LU.64 R96, [R1+0x918] ;  /* 0x0009180001607983 */ /* 0x000f220000300a00 */
[----:B------:R-:W-:Y:S02]  /*5440*/  IMAD.MOV.U32 R65, RZ, RZ, R202 ;  /* 0x000000ffff417224 */ /* 0x000fe400078e00ca */
[----:B------:R-:W-:Y:S01]  /*5450*/  IMAD R95, R27, 0x2, R94 ;  /* 0x000000021b5f7824 */ /* 0x000fe200078e025e */
[----:B------:R-:W-:Y:S01]  /*5460*/  STL [R1+0x88], R54 ;  /* 0x0000883601007387 */ /* 0x000fe20000100800 */
[----:B------:R-:W-:-:S02]  /*5470*/  IMAD.MOV.U32 R15, RZ, RZ, R199 ;  /* 0x000000ffff0f7224 */ /* 0x000fc400078e00c7 */
[----:B------:R-:W-:Y:S01]  /*5480*/  IMAD.MOV.U32 R19, RZ, RZ, R195 ;  /* 0x000000ffff137224 */ /* 0x000fe200078e00c3 */
[----:B------:R-:W-:Y:S01]  /*5490*/  STL [R1+0x84], R55 ;  /* 0x0000843701007387 */ /* 0x000fe20000100800 */
[----:B------:R-:W-:Y:S02]  /*54a0*/  IMAD.MOV.U32 R23, RZ, RZ, R191 ;  /* 0x000000ffff177224 */ /* 0x000fe400078e00bf */
[----:B------:R-:W-:Y:S01]  /*54b0*/  IMAD.MOV.U32 R63, RZ, RZ, R187 ;  /* 0x000000ffff3f7224 */ /* 0x000fe200078e00bb */
[----:B------:R-:W-:Y:S01]  /*54c0*/  STL [R1+0x90], R50 ;  /* 0x0000903201007387 */ /* 0x000fe20000100800 */
[----:B------:R-:W-:Y:S02]  /*54d0*/  IMAD.MOV.U32 R10, RZ, RZ, R11 ;  /* 0x000000ffff0a7224 */ /* 0x000fe400078e000b */
[----:B------:R-:W-:Y:S01]  /*54e0*/  IMAD.MOV.U32 R13, RZ, RZ, R67 ;  /* 0x000000ffff0d7224 */ /* 0x000fe200078e0043 */
        /* <DEDUP_REMOVED lines=13> */
[----:B------:R-:W-:Y:S01]  /*55c0*/  IMAD.MOV.U32 R202, RZ, RZ, R200 ;  /* 0x000000ffffca7224 */ /* 0x000fe200078e00c8 */
[----:B------:R-:W-:Y:S01]  /*55d0*/  UIADD3.64 UR10, UR4, 0x100, URZ ;  /* 0x00000100040a7897 */ /* 0x000fe2000fffe03f */
        /* <DEDUP_REMOVED lines=16> */
[----:B------:R-:W-:Y:S04]  /*56e0*/  STL [R1+0xb4], R33 ;  /* 0x0000b42101007387 */ /* 0x000fe80000100800 */
        /* <DEDUP_REMOVED lines=12> */
[----:B------:R0:W-:Y:S04]  /*57b0*/  STL [R1+0xf0], R76 ;  /* 0x0000f04c01007387 */ /* 0x0001e80000100800 */
[----:B------:R1:W-:Y:S01]  /*57c0*/  STL [R1+0xec], R77 ;  /* 0x0000ec4d01007387 */ /* 0x0003e20000100800 */
[----:B0-----:R-:W-:-:S02]  /*57d0*/  IMAD.MOV.U32 R76, RZ, RZ, R80 ;  /* 0x000000ffff4c7224 */ /* 0x001fc400078e0050 */
[----:B-1----:R-:W-:Y:S02]  /*57e0*/  IMAD.MOV.U32 R77, RZ, RZ, R81 ;  /* 0x000000ffff4d7224 */ /* 0x002fe400078e0051 */
[----:B------:R-:W5:Y:S04]  /*57f0*/  LDL.LU.64 R80, [R1+0x910] ;  /* 0x0009100001507983 */ /* 0x000f680000300a00 */
[----:B-----5:R-:W-:Y:S04]  /*5800*/  STL [R1+0xf8], R80 ;  /* 0x0000f85001007387 */ /* 0x020fe80000100800 */
[----:B------:R-:W-:Y:S04]  /*5810*/  STL [R1+0xf4], R81 ;  /* 0x0000f45101007387 */ /* 0x000fe80000100800 */
[----:B------:R0:W-:Y:S04]  /*5820*/  STL [R1+0x100], R84 ;  /* 0x0001005401007387 */ /* 0x0001e80000100800 */
[----:B------:R1:W-:Y:S01]  /*5830*/  STL [R1+0xfc], R85 ;  /* 0x0000fc5501007387 */ /* 0x0003e20000100800 */
[----:B0-----:R-:W-:-:S02]  /*5840*/  IMAD.MOV.U32 R84, RZ, RZ, R88 ;  /* 0x000000ffff547224 */ /* 0x001fc400078e0058 */
[----:B-1----:R-:W-:Y:S02]  /*5850*/  IMAD.MOV.U32 R85, RZ, RZ, R89 ;  /* 0x000000ffff557224 */ /* 0x002fe400078e0059 */
[----:B------:R-:W5:Y:S04]  /*5860*/  LDL.LU.64 R88, [R1+0x908] ;  /* 0x0009080001587983 */ /* 0x000f680000300a00 */
[----:B------:R-:W2:Y:S04]  /*5870*/  LDL.LU.64 R80, [R1+0x10] ;  /* 0x0000100001507983 */ /* 0x000ea80000300a00 */
[----:B-----5:R-:W-:Y:S04]  /*5880*/  STL [R1+0x108], R88 ;  /* 0x0001085801007387 */ /* 0x020fe80000100800 */
[----:B------:R-:W-:Y:S04]  /*5890*/  STL [R1+0x104], R89 ;  /* 0x0001045901007387 */ /* 0x000fe80000100800 */
[----:B------:R-:W-:Y:S04]  /*58a0*/  STL [R1+0x110], R92 ;  /* 0x0001105c01007387 */ /* 0x000fe80000100800 */
[----:B------:R-:W-:Y:S04]  /*58b0*/  STL [R1+0x10c], R93 ;  /* 0x00010c5d01007387 */ /* 0x000fe80000100800 */
[----:B----4-:R-:W-:Y:S04]  /*58c0*/  STL [R1+0x118], R96 ;  /* 0x0001186001007387 */ /* 0x010fe80000100800 */
[----:B------:R-:W-:Y:S04]  /*58d0*/  STL [R1+0x114], R97 ;  /* 0x0001146101007387 */ /* 0x000fe80000100800 */
[----:B------:R0:W-:Y:S04]  /*58e0*/  STL [R1+0x120], R100 ;  /* 0x0001206401007387 */ /* 0x0001e80000100800 */
[----:B------:R1:W-:Y:S04]  /*58f0*/  STL [R1+0x11c], R101 ;  /* 0x00011c6501007387 */ /* 0x0003e80000100800 */
[----:B---3--:R-:W-:Y:S04]  /*5900*/  STL [R1+0x128], R104 ;  /* 0x0001286801007387 */ /* 0x008fe80000100800 */
[----:B------:R-:W-:Y:S04]  /*5910*/  STL [R1+0x124], R105 ;  /* 0x0001246901007387 */ /* 0x000fe80000100800 */
[----:B------:R-:W-:Y:S04]  /*5920*/  STL [R1+0x130], R108 ;  /* 0x0001306c01007387 */ /* 0x000fe80000100800 */
[----:B------:R-:W-:Y:S04]  /*5930*/  STL [R1+0x12c], R109 ;  /* 0x00012c6d01007387 */ /* 0x000fe80000100800 */
[----:B--2---:R-:W-:Y:S04]  /*5940*/  STL [R1+0x138], R112 ;  /* 0x0001387001007387 */ /* 0x004fe80000100800 */
        /* <DEDUP_REMOVED lines=24> */
[----:B------:R-:W-:Y:S01]  /*5ad0*/  STL [R1+0x194], R161 ;  /* 0x000194a101007387 */ /* 0x000fe20000100800 */
[----:B0-----:R-:W-:-:S03]  /*5ae0*/  IMAD.MOV.U32 R100, RZ, RZ, R84 ;  /* 0x000000ffff647224 */ /* 0x001fc600078e0054 */
[----:B------:R-:W-:Y:S01]  /*5af0*/  STL [R1+0x1a0], R164 ;  /* 0x0001a0a401007387 */ /* 0x000fe20000100800 */
[----:B-1----:R-:W-:-:S03]  /*5b00*/  IMAD.MOV.U32 R101, RZ, RZ, R85 ;  /* 0x000000ffff657224 */ /* 0x002fc600078e0055 */
[----:B------:R-:W-:Y:S01]  /*5b10*/  STL [R1+0x19c], R165 ;  /* 0x00019ca501007387 */ /* 0x000fe20000100800 */
[----:B------:R-:W-:-:S03]  /*5b20*/  IMAD.MOV.U32 R84, RZ, RZ, R86 ;  /* 0x000000ffff547224 */ /* 0x000fc600078e0056 */
[----:B------:R-:W-:Y:S01]  /*5b30*/  STL [R1+0x1a8], R168 ;  /* 0x0001a8a801007387 */ /* 0x000fe20000100800 */
[----:B------:R-:W-:-:S03]  /*5b40*/  IMAD.MOV.U32 R85, RZ, RZ, R87 ;  /* 0x000000ffff557224 */ /* 0x000fc600078e0057 */
[----:B------:R-:W-:Y:S01]  /*5b50*/  STL [R1+0x1a4], R169 ;  /* 0x0001a4a901007387 */ /* 0x000fe20000100800 */
[----:B------:R-:W-:Y:S02]  /*5b60*/  IMAD.MOV.U32 R92, RZ, RZ, R80 ;  /* 0x000000ffff5c7224 */ /* 0x000fe400078e0050 */
        /* <DEDUP_REMOVED lines=15> */
[----:B------:R-:W-:Y:S02]  /*5c60*/  IMAD.MOV.U32 R89, RZ, RZ, R83 ;  /* 0x000000ffff597224 */ /* 0x000fe400078e0053 */
[----:B------:R-:W-:-:S02]  /*5c70*/  IMAD.MOV.U32 R118, RZ, RZ, R142 ;  /* 0x000000ffff767224 */ /* 0x000fc400078e008e */
[----:B------:R-:W-:Y:S01]  /*5c80*/  IMAD.MOV.U32 R119, RZ, RZ, R143 ;  /* 0x000000ffff777224 */ /* 0x000fe200078e008f */
[----:B------:R-:W-:Y:S01]  /*5c90*/  STL [R1+0x1bc], R183 ;  /* 0x0001bcb701007387 */ /* 0x000fe20000100800 */
[----:B------:R-:W-:Y:S02]  /*5ca0*/  IMAD.MOV.U32 R78, RZ, RZ, R90 ;  /* 0x000000ffff4e7224 */ /* 0x000fe400078e005a */
[----:B------:R-:W-:Y:S02]  /*5cb0*/  IMAD.MOV.U32 R79, RZ, RZ, R91 ;  /* 0x000000ffff4f7224 */ /* 0x000fe400078e005b */
[----:B------:R-:W-:Y:S02]  /*5cc0*/  IMAD.MOV.U32 R82, RZ, RZ, R98 ;  /* 0x000000ffff527224 */ /* 0x000fe400078e0062 */
[----:B------:R-:W-:Y:S02]  /*5cd0*/  IMAD.MOV.U32 R83, RZ, RZ, R99 ;  /* 0x000000ffff537224 */ /* 0x000fe400078e0063 */
[----:B------:R-:W-:-:S02]  /*5ce0*/  IMAD.MOV.U32 R142, RZ, RZ, R174 ;  /* 0x000000ffff8e7224 */ /* 0x000fc400078e00ae */
[----:B------:R-:W-:Y:S02]  /*5cf0*/  IMAD.MOV.U32 R143, RZ, RZ, R175 ;  /* 0x000000ffff8f7224 */ /* 0x000fe400078e00af */
[----:B------:R-:W-:Y:S02]  /*5d00*/  IMAD.MOV.U32 R90, RZ, RZ, R106 ;  /* 0x000000ffff5a7224 */ /* 0x000fe400078e006a */
[----:B------:R-:W-:Y:S02]  /*5d10*/  IMAD.MOV.U32 R91, RZ, RZ, R107 ;  /* 0x000000ffff5b7224 */ /* 0x000fe400078e006b */
[----:B------:R-:W-:Y:S02]  /*5d20*/  IMAD.MOV.U32 R98, RZ, RZ, R110 ;  /* 0x000000ffff627224 */ /* 0x000fe400078e006e */
[----:B------:R-:W-:Y:S02]  /*5d30*/  IMAD.MOV.U32 R99, RZ, RZ, R111 ;  /* 0x000000ffff637224 */ /* 0x000fe400078e006f */
[----:B------:R-:W-:-:S02]  /*5d40*/  IMAD.MOV.U32 R174, RZ, RZ, R178 ;  /* 0x000000ffffae7224 */ /* 0x000fc400078e00b2 */
[----:B------:R-:W-:Y:S02]  /*5d50*/  IMAD.MOV.U32 R175, RZ, RZ, R179 ;  /* 0x000000ffffaf7224 */ /* 0x000fe400078e00b3 */
[----:B------:R-:W-:Y:S01]  /*5d60*/  IMAD.MOV.U32 R106, RZ, RZ, R134 ;  /* 0x000000ffff6a7224 */ /* 0x000fe200078e0086 */
[----:B------:R-:W2:Y:S01]  /*5d70*/  LDL.LU.64 R178, [R1+0x2d0] ;  /* 0x0002d00001b27983 */ /* 0x000ea20000300a00 */
[----:B------:R-:W-:Y:S02]  /*5d80*/  IMAD.MOV.U32 R107, RZ, RZ, R135 ;  /* 0x000000ffff6b7224 */ /* 0x000fe400078e0087 */
[----:B------:R-:W-:Y:S02]  /*5d90*/  IMAD.MOV.U32 R110, RZ, RZ, R138 ;  /* 0x000000ffff6e7224 */ /* 0x000fe400078e008a */
[----:B------:R-:W-:Y:S02]  /*5da0*/  IMAD.MOV.U32 R111, RZ, RZ, R139 ;  /* 0x000000ffff6f7224 */ /* 0x000fe400078e008b */
[----:B------:R-:W-:Y:S01]  /*5db0*/  IMAD.MOV.U32 R134, RZ, RZ, R146 ;  /* 0x000000ffff867224 */ /* 0x000fe200078e0092 */
[----:B------:R-:W3:Y:S01]  /*5dc0*/  LDL.LU.64 R138, [R1+0x290] ;  /* 0x00029000018a7983 */ /* 0x000ee20000300a00 */
[----:B------:R-:W-:-:S03]  /*5dd0*/  IMAD.MOV.U32 R135, RZ, RZ, R147 ;  /* 0x000000ffff877224 */ /* 0x000fc600078e0093 */
[----:B------:R-:W4:Y:S01]  /*5de0*/  LDL.LU.64 R146, [R1+0x230] ;  /* 0x0002300001927983 */ /* 0x000f220000300a00 */
[----:B------:R-:W-:-:S03]  /*5df0*/  IMAD.MOV.U32 R75, RZ, RZ, R93 ;  /* 0x000000ffff4b7224 */ /* 0x000fc600078e005d */
[----:B------:R-:W-:Y:S04]  /*5e00*/  STL [R1+0x1c8], R92 ;  /* 0x0001c85c01007387 */ /* 0x000fe80000100800 */
[----:B------:R0:W-:Y:S04]  /*5e10*/  STL [R1+0x1c4], R75 ;  /* 0x0001c44b01007387 */ /* 0x0001e80000100800 */
[----:B------:R1:W-:Y:S01]  /*5e20*/  STL [R1+0x1d0], R80 ;  /* 0x0001d05001007387 */ /* 0x0003e20000100800 */
[----:B0-----:R-:W-:Y:S02]  /*5e30*/  IMAD.MOV.U32 R75, RZ, RZ, R81 ;  /* 0x000000ffff4b7224 */ /* 0x001fe400078e0051 */
[----:B-1----:R-:W-:-:S02]  /*5e40*/  IMAD.MOV.U32 R80, RZ, RZ, R82 ;  /* 0x000000ffff507224 */ /* 0x002fc400078e0052 */
[----:B------:R-:W-:Y:S02]  /*5e50*/  IMAD.MOV.U32 R81, RZ, RZ, R83 ;  /* 0x000000ffff517224 */ /* 0x000fe400078e0053 */
[----:B------:R-:W-:Y:S02]  /*5e60*/  IMAD.MOV.U32 R82, RZ, RZ, R98 ;  /* 0x000000ffff527224 */ /* 0x000fe400078e0062 */
[----:B------:R-:W-:Y:S01]  /*5e70*/  IMAD.MOV.U32 R83, RZ, RZ, R99 ;  /* 0x000000ffff537224 */ /* 0x000fe200078e0063 */
[----:B------:R0:W-:Y:S01]  /*5e80*/  STL [R1+0x1cc], R75 ;  /* 0x0001cc4b01007387 */ /* 0x0001e20000100800 */
        /* <DEDUP_REMOVED lines=14> */
[----:B----4-:R-:W-:-:S02]  /*5f70*/  IMAD.MOV.U32 R106, RZ, RZ, R146 ;  /* 0x000000ffff6a7224 */ /* 0x010fc400078e0092 */
[----:B------:R-:W-:Y:S02]  /*5f80*/  IMAD.MOV.U32 R107, RZ, RZ, R147 ;  /* 0x000000ffff6b7224 */ /* 0x000fe400078e0093 */
[----:B------:R-:W4:Y:S04]  /*5f90*/  LDL.LU.64 R146, [R1+0x210] ;  /* 0x0002100001927983 */ /* 0x000f280000300a00 */
[----:B------:R-:W5:Y:S01]  /*5fa0*/  LDL.LU.64 R150, [R1+0x218] ;  /* 0x0002180001967983 */ /* 0x000f620000300a00 */
[----:B0-----:R-:W-:-:S03]  /*5fb0*/  IMAD.MOV.U32 R75, RZ, RZ, R93 ;  /* 0x000000ffff4b7224 */ /* 0x001fc600078e005d */
[----:B------:R-:W-:Y:S04]  /*5fc0*/  STL [R1+0x1d8], R92 ;  /* 0x0001d85c01007387 */ /* 0x000fe80000100800 */
[----:B------:R0:W-:Y:S04]  /*5fd0*/  STL [R1+0x1d4], R75 ;  /* 0x0001d44b01007387 */ /* 0x0001e80000100800 */
[----:B------:R1:W-:Y:S01]  /*5fe0*/  STL [R1+0x1e0], R76 ;  /* 0x0001e04c01007387 */ /* 0x0003e20000100800 */
[----:B0-----:R-:W-:Y:S02]  /*5ff0*/  IMAD.MOV.U32 R75, RZ, RZ, R77 ;  /* 0x000000ffff4b7224 */ /* 0x001fe400078e004d */
[----:B------:R-:W-:-:S02]  /*6000*/  IMAD.MOV.U32 R92, RZ, RZ, R84 ;  /* 0x000000ffff5c7224 */ /* 0x000fc400078e0054 */
[----:B------:R-:W-:Y:S02]  /*6010*/  IMAD.MOV.U32 R93, RZ, RZ, R85 ;  /* 0x000000ffff5d7224 */ /* 0x000fe400078e0055 */
[----:B-1----:R-:W-:Y:S02]  /*6020*/  IMAD.MOV.U32 R76, RZ, RZ, R78 ;  /* 0x000000ffff4c7224 */ /* 0x002fe400078e004e */
        /* <DEDUP_REMOVED lines=14> */
[----:B0-----:R-:W-:Y:S02]  /*6110*/  IMAD.MOV.U32 R75, RZ, RZ, R105 ;  /* 0x000000ffff4b7224 */ /* 0x001fe400078e0069 */
[----:B----4-:R-:W-:Y:S02]  /*6120*/  IMAD.MOV.U32 R84, RZ, RZ, R146 ;  /* 0x000000ffff547224 */ /* 0x010fe400078e0092 */
[----:B------:R-:W-:-:S02]  /*6130*/  IMAD.MOV.U32 R85, RZ, RZ, R147 ;  /* 0x000000ffff557224 */ /* 0x000fc400078e0093 */
[----:B------:R-:W4:Y:S04]  /*6140*/  LDL.LU.64 R146, [R1+0x2a0] ;  /* 0x0002a00001927983 */ /* 0x000f280000300a00 */
[----:B------:R-:W4:Y:S01]  /*6150*/  LDL.LU.64 R110, [R1+0x260] ;  /* 0x00026000016e7983 */ /* 0x000f220000300a00 */
[----:B-----5:R-:W-:Y:S02]  /*6160*/  IMAD.MOV.U32 R80, RZ, RZ, R150 ;  /* 0x000000ffff507224 */ /* 0x020fe400078e0096 */
[----:B------:R-:W-:Y:S01]  /*6170*/  IMAD.MOV.U32 R81, RZ, RZ, R151 ;  /* 0x000000ffff517224 */ /* 0x000fe200078e0097 */
[----:B------:R-:W5:Y:S04]  /*6180*/  LDL.LU.64 R154, [R1+0x2b0] ;  /* 0x0002b000019a7983 */ /* 0x000f680000300a00 */
[----:B------:R-:W5:Y:S04]  /*6190*/  LDL.LU.64 R150, [R1+0x2a8] ;  /* 0x0002a80001967983 */ /* 0x000f680000300a00 */
[----:B------:R-:W-:Y:S04]  /*61a0*/  STL [R1+0x1e8], R104 ;  /* 0x0001e86801007387 */ /* 0x000fe80000100800 */
[----:B------:R0:W-:Y:S04]  /*61b0*/  STL [R1+0x1e4], R75 ;  /* 0x0001e44b01007387 */ /* 0x0001e80000100800 */
[----:B------:R-:W-:Y:S01]  /*61c0*/  STL [R1+0x1f0], R100 ;  /* 0x0001f06401007387 */ /* 0x000fe20000100800 */
[----:B0-----:R-:W-:-:S05]  /*61d0*/  IMAD.MOV.U32 R75, RZ, RZ, R101 ;  /* 0x000000ffff4b7224 */ /* 0x001fca00078e0065 */
        /* <DEDUP_REMOVED lines=26> */
[----:B0-----:R-:W-:Y:S02]  /*6380*/  IMAD.MOV.U32 R75, RZ, RZ, R87 ;  /* 0x000000ffff4b7224 */ /* 0x001fe400078e0057 */
[----:B------:R-:W-:-:S03]  /*6390*/  IMAD.MOV.U32 R76, RZ, RZ, R99 ;  /* 0x000000ffff4c7224 */ /* 0x000fc600078e0063 */
[----:B------:R0:W-:Y:S01]  /*63a0*/  STL [R1+0x234], R75 ;  /* 0x0002344b01007387 */ /* 0x0001e20000100800 */
[----:B------:R-:W-:-:S03]  /*63b0*/  IMAD.MOV.U32 R77, RZ, RZ, R103 ;  /* 0x000000ffff4d7224 */ /* 0x000fc600078e0067 */
[----:B------:R2:W-:Y:S01]  /*63c0*/  STL [R1+0x240], R90 ;  /* 0x0002405a01007387 */ /* 0x0005e20000100800 */
[----:B0-----:R-:W-:Y:S02]  /*63d0*/  IMAD.MOV.U32 R75, RZ, RZ, R91 ;  /* 0x000000ffff4b7224 */ /* 0x001fe400078e005b */
[----:B------:R-:W-:-:S03]  /*63e0*/  IMAD.MOV.U32 R78, RZ, RZ, R107 ;  /* 0x000000ffff4e7224 */ /* 0x000fc600078e006b */
[----:B------:R-:W-:Y:S04]  /*63f0*/  STL [R1+0x23c], R75 ;  /* 0x00023c4b01007387 */ /* 0x000fe80000100800 */
[----:B------:R-:W-:Y:S04]  /*6400*/  STL [R1+0x248], R98 ;  /* 0x0002486201007387 */ /* 0x000fe80000100800 */
[----:B------:R-:W-:Y:S04]  /*6410*/  STL [R1+0x244], R76 ;  /* 0x0002444c01007387 */ /* 0x000fe80000100800 */
[----:B------:R-:W-:Y:S04]  /*6420*/  STL [R1+0x250], R102 ;  /* 0x0002506601007387 */ /* 0x000fe80000100800 */
[----:B------:R-:W-:Y:S04]  /*6430*/  STL [R1+0x24c], R77 ;  /* 0x00024c4d01007387 */ /* 0x000fe80000100800 */
[----:B------:R-:W-:Y:S04]  /*6440*/  STL [R1+0x258], R106 ;  /* 0x0002586a01007387 */ /* 0x000fe80000100800 */
[----:B------:R4:W-:Y:S01]  /*6450*/  STL [R1+0x254], R78 ;  /* 0x0002544e01007387 */ /* 0x0009e20000100800 */
[----:B------:R-:W-:-:S02]  /*6460*/  IMAD.MOV.U32 R79, RZ, RZ, R119 ;  /* 0x000000ffff4f7224 */ /* 0x000fc400078e0077 */
[----:B------:R-:W-:Y:S02]  /*6470*/  IMAD.MOV.U32 R80, RZ, RZ, R123 ;  /* 0x000000ffff507224 */ /* 0x000fe400078e007b */
[----:B------:R-:W-:Y:S02]  /*6480*/  IMAD.MOV.U32 R81, RZ, RZ, R131 ;  /* 0x000000ffff517224 */ /* 0x000fe400078e0083 */
[----:B---3--:R-:W-:Y:S02]  /*6490*/  IMAD.MOV.U32 R82, RZ, RZ, R139 ;  /* 0x000000ffff527224 */ /* 0x008fe400078e008b */
[----:B------:R-:W-:Y:S01]  /*64a0*/  IMAD.MOV.U32 R83, RZ, RZ, R143 ;  /* 0x000000ffff537224 */ /* 0x000fe200078e008f */
[----:B------:R-:W-:Y:S01]  /*64b0*/  SHF.R.U32.HI R92, RZ, 0x6, R217 ;  /* 0x00000006ff5c7819 */ /* 0x000fe200000116d9 */
[----:B------:R-:W-:Y:S02]  /*64c0*/  IMAD.MOV.U32 R86, RZ, RZ, R159 ;  /* 0x000000ffff567224 */ /* 0x000fe400078e009f */
[----:B------:R-:W-:Y:S01]  /*64d0*/  IMAD.MOV.U32 R87, RZ, RZ, R163 ;  /* 0x000000ffff577224 */ /* 0x000fe200078e00a3 */
[----:B------:R-:W-:Y:S01]  /*64e0*/  SGXT.U32 R92, R92, 0x1 ;  /* 0x000000015c5c781a */ /* 0x000fe20000000000 */
[----:B------:R-:W-:-:S02]  /*64f0*/  IMAD.MOV.U32 R88, RZ, RZ, R167 ;  /* 0x000000ffff587224 */ /* 0x000fc400078e00a7 */
[----:B------:R-:W-:Y:S02]  /*6500*/  IMAD.MOV.U32 R89, RZ, RZ, R171 ;  /* 0x000000ffff597224 */ /* 0x000fe400078e00ab */
[----:B------:R-:W-:Y:S02]  /*6510*/  IMAD R92, R92, R115, RZ ;  /* 0x000000735c5c7224 */ /* 0x000fe400078e02ff */
[----:B--2---:R-:W-:Y:S02]  /*6520*/  IMAD.MOV.U32 R90, RZ, RZ, R179 ;  /* 0x000000ffff5a7224 */ /* 0x004fe400078e00b3 */
[----:B------:R-:W-:Y:S01]  /*6530*/  IMAD R38, R27, 0x2, R95 ;  /* 0x000000021b267824 */ /* 0x000fe200078e025f */
[-C--:B------:R-:W-:Y:S02]  /*6540*/  LEA R91, P6, R92, R25.reuse, 0x1 ;  /* 0x000000195c5b7211 */ /* 0x080fe400078c08ff */
[-C--:B------:R-:W-:Y:S01]  /*6550*/  LEA R93, P0, R31, R25.reuse, 0x1 ;  /* 0x000000191f5d7211 */ /* 0x080fe200078008ff */
[----:B------:R-:W-:Y:S01]  /*6560*/  IMAD R36, R27, 0x2, R38 ;  /* 0x000000021b247824 */ /* 0x000fe200078e0226 */
[----:B------:R-:W-:-:S03]  /*6570*/  LEA R96, P2, R95, R25, 0x1 ;  /* 0x000000195f607211 */ /* 0x000fc600078408ff */
[----:B------:R-:W-:Y:S01]  /*6580*/  IMAD R33, R27, 0x2, R36 ;  /* 0x000000021b217824 */ /* 0x000fe200078e0224 */
[----:B------:R-:W-:-:S03]  /*6590*/  LEA R97, P4, R36, R25, 0x1 ;  /* 0x0000001924617211 */ /* 0x000fc600078808ff */
[----:B------:R-:W-:Y:S02]  /*65a0*/  IMAD R29, R27, 0x2, R33 ;  /* 0x000000021b1d7824 */ /* 0x000fe400078e0221 */
[----:B----4-:R-:W-:Y:S01]  /*65b0*/  IMAD.MOV.U32 R78, RZ, RZ, R111 ;  /* 0x000000ffff4e7224 */ /* 0x010fe200078e006f */
[----:B------:R-:W-:Y:S04]  /*65c0*/  STL [R1+0x260], R110 ;  /* 0x0002606e01007387 */ /* 0x000fe80000100800 */
[----:B------:R-:W-:Y:S04]  /*65d0*/  STL [R1+0x25c], R78 ;  /* 0x00025c4e01007387 */ /* 0x000fe80000100800 */
[----:B------:R-:W-:Y:S04]  /*65e0*/  STL [R1+0x268], R118 ;  /* 0x0002687601007387 */ /* 0x000fe80000100800 */
[----:B------:R-:W-:Y:S04]  /*65f0*/  STL [R1+0x270], R122 ;  /* 0x0002707a01007387 */ /* 0x000fe80000100800 */
[----:B------:R-:W-:Y:S04]  /*6600*/  STL [R1+0x264], R79 ;  /* 0x0002644f01007387 */ /* 0x000fe80000100800 */
[----:B------:R0:W-:Y:S04]  /*6610*/  STL [R1+0x26c], R80 ;  /* 0x00026c5001007387 */ /* 0x0001e80000100800 */
[----:B------:R-:W-:Y:S01]  /*6620*/  STL [R1+0x278], R126 ;  /* 0x0002787e01007387 */ /* 0x000fe20000100800 */
[----:B0-----:R-:W-:-:S05]  /*6630*/  IMAD.MOV.U32 R80, RZ, RZ, R127 ;  /* 0x000000ffff507224 */ /* 0x001fca00078e007f */
[----:B------:R-:W-:Y:S04]  /*6640*/  STL [R1+0x274], R80 ;  /* 0x0002745001007387 */ /* 0x000fe80000100800 */
[----:B------:R-:W-:Y:S04]  /*6650*/  STL [R1+0x280], R130 ;  /* 0x0002808201007387 */ /* 0x000fe80000100800 */
[----:B------:R-:W-:Y:S04]  /*6660*/  STL [R1+0x288], R134 ;  /* 0x0002888601007387 */ /* 0x000fe80000100800 */
[----:B------:R0:W-:Y:S01]  /*6670*/  STL [R1+0x27c], R81 ;  /* 0x00027c5101007387 */ /* 0x0001e20000100800 */
[----:B------:R-:W-:-:S02]  /*6680*/  IMAD.MOV.U32 R84, RZ, RZ, R147 ;  /* 0x000000ffff547224 */ /* 0x000fc400078e0093 */
[----:B0-----:R-:W-:-:S05]  /*6690*/  IMAD.MOV.U32 R81, RZ, RZ, R135 ;  /* 0x000000ffff517224 */ /* 0x001fca00078e0087 */
[----:B------:R-:W-:Y:S04]  /*66a0*/  STL [R1+0x284], R81 ;  /* 0x0002845101007387 */ /* 0x000fe80000100800 */
[----:B------:R-:W-:Y:S04]  /*66b0*/  STL [R1+0x290], R138 ;  /* 0x0002908a01007387 */ /* 0x000fe80000100800 */
[----:B------:R-:W-:Y:S04]  /*66c0*/  STL [R1+0x298], R142 ;  /* 0x0002988e01007387 */ /* 0x000fe80000100800 */
[----:B------:R-:W-:Y:S04]  /*66d0*/  STL [R1+0x28c], R82 ;  /* 0x00028c5201007387 */ /* 0x000fe80000100800 */
[----:B------:R-:W-:Y:S04]  /*66e0*/  STL [R1+0x2a0], R146 ;  /* 0x0002a09201007387 */ /* 0x000fe80000100800 */
[----:B------:R-:W-:Y:S01]  /*66f0*/  STL [R1+0x294], R83 ;  /* 0x0002945301007387 */ /* 0x000fe20000100800 */
[----:B-----5:R-:W-:-:S03]  /*6700*/  IMAD.MOV.U32 R85, RZ, RZ, R155 ;  /* 0x000000ffff557224 */ /* 0x020fc600078e009b */
[----:B------:R0:W-:Y:S04]  /*6710*/  STL [R1+0x29c], R84 ;  /* 0x00029c5401007387 */ /* 0x0001e80000100800 */
[----:B------:R-:W-:Y:S01]  /*6720*/  STL [R1+0x2a8], R150 ;  /* 0x0002a89601007387 */ /* 0x000fe20000100800 */
[----:B0-----:R-:W-:-:S03]  /*6730*/  IMAD.MOV.U32 R84, RZ, RZ, R151 ;  /* 0x000000ffff547224 */ /* 0x001fc600078e0097 */
        /* <DEDUP_REMOVED lines=11> */
[----:B------:R-:W-:Y:S01]  /*67f0*/  STL [R1+0x2ec], R174 ;  /* 0x0002ecae01007387 */ /* 0x000fe20000100800 */
[----:B0-----:R-:W-:-:S03]  /*6800*/  IMAD.MOV.U32 R89, RZ, RZ, R175 ;  /* 0x000000ffff597224 */ /* 0x001fc600078e00af */
[----:B------:R-:W-:Y:S04]  /*6810*/  STL [R1+0x2f4], R178 ;  /* 0x0002f4b201007387 */ /* 0x000fe80000100800 */
[----:B------:R-:W-:Y:S04]  /*6820*/  STL [R1+0x2e8], R89 ;  /* 0x0002e85901007387 */ /* 0x000fe80000100800 */
[----:B------:R-:W-:Y:S04]  /*6830*/  STL [R1+0x2f0], R90 ;  /* 0x0002f05a01007387 */ /* 0x000fe80000100800 */
[----:B------:R0:W-:Y:S04]  /*6840*/  STL [R1+0x6e0], R91 ;  /* 0x0006e05b01007387 */ /* 0x0001e80000100800 */
[----:B------:R1:W-:Y:S01]  /*6850*/  STL [R1+0x2fc], R93 ;  /* 0x0002fc5d01007387 */ /* 0x0003e20000100800 */
[----:B0-----:R-:W-:-:S02]  /*6860*/  LEA R91, P1, R94, R25, 0x1 ;  /* 0x000000195e5b7211 */ /* 0x001fc400078208ff */
[----:B-1----:R-:W-:-:S03]  /*6870*/  LEA R93, P3, R38, R25, 0x1 ;  /* 0x00000019265d7211 */ /* 0x002fc600078608ff */
[----:B------:R-:W-:Y:S04]  /*6880*/  STL [R1+0x304], R91 ;  /* 0x0003045b01007387 */ /* 0x000fe80000100800 */
[----:B------:R0:W-:Y:S01]  /*6890*/  STL [R1+0x30c], R96 ;  /* 0x00030c6001007387 */ /* 0x0001e20000100800 */
[----:B------:R-:W-:-:S03]  /*68a0*/  IMAD R28, R27, 0x2, R29 ;  /* 0x000000021b1c7824 */ /* 0x000fc600078e021d */
[----:B------:R1:W-:Y:S01]  /*68b0*/  STL [R1+0x314], R93 ;  /* 0x0003145d01007387 */ /* 0x0003e20000100800 */
[----:B0-----:R-:W-:-:S03]  /*68c0*/  LEA R96, P5, R33, R25, 0x1 ;  /* 0x0000001921607211 */ /* 0x001fc600078a08ff */
[----:B------:R0:W-:Y:S01]  /*68d0*/  STL [R1+0x31c], R97 ;  /* 0x00031c6101007387 */ /* 0x0001e20000100800 */
[----:B-1----:R-:W-:-:S03]  /*68e0*/  LEA.HI.X.SX32 R93, R92, R24, 0x1, P6 ;  /* 0x000000185c5d7211 */ /* 0x002fc600030f0eff */
[----:B------:R-:W-:Y:S01]  /*68f0*/  STL [R1+0x324], R96 ;  /* 0x0003246001007387 */ /* 0x000fe20000100800 */
[----:B------:R-:W-:-:S03]  /*6900*/  IMAD R32, R27, 0x2, R28 ;  /* 0x000000021b207824 */ /* 0x000fc600078e021c */
[----:B------:R1:W-:Y:S01]  /*6910*/  STL [R1+0x6dc], R93 ;  /* 0x0006dc5d01007387 */ /* 0x0003e20000100800 */
[-C--:B0-----:R-:W-:Y:S01]  /*6920*/  LEA R97, P6, R29, R25.reuse, 0x1 ;  /* 0x000000191d617211 */ /* 0x081fe200078c08ff */
[----:B------:R-:W-:Y:S01]  /*6930*/  IMAD R34, R27, 0x2, R32 ;  /* 0x000000021b227824 */ /* 0x000fe200078e0220 */
[-C--:B-1----:R-:W-:Y:S02]  /*6940*/  LEA.HI.X.SX32 R93, R31, R24.reuse, 0x1, P0 ;  /* 0x000000181f5d7211 */ /* 0x082fe400000f0eff */
[----:B------:R-:W-:Y:S01]  /*6950*/  LEA R96, P0, R28, R25, 0x1 ;  /* 0x000000191c607211 */ /* 0x000fe200078008ff */
[----:B------:R-:W-:Y:S04]  /*6960*/  STL [R1+0x32c], R97 ;  /* 0x00032c6101007387 */ /* 0x000fe80000100800 */
[----:B------:R0:W-:Y:S04]  /*6970*/  STL [R1+0x2f8], R93 ;  /* 0x0002f85d01007387 */ /* 0x0001e80000100800 */
[----:B------:R1:W-:Y:S01]  /*6980*/  STL [R1+0x334], R96 ;  /* 0x0003346001007387 */ /* 0x0003e20000100800 */
[----:B------:R-:W-:Y:S01]  /*6990*/  IMAD R35, R27, 0x2, R34 ;  /* 0x000000021b237824 */ /* 0x000fe200078e0222 */
[----:B0-----:R-:W-:-:S02]  /*69a0*/  LEA.HI.X.SX32 R93, R94, R24, 0x1, P1 ;  /* 0x000000185e5d7211 */ /* 0x001fc400008f0eff */
[-C--:B------:R-:W-:Y:S02]  /*69b0*/  LEA.HI.X.SX32 R94, R95, R24.reuse, 0x1, P2 ;  /* 0x000000185f5e7211 */ /* 0x080fe400010f0eff */
[----:B-1----:R-:W-:Y:S01]  /*69c0*/  LEA R96, P1, R32, R25, 0x1 ;  /* 0x0000001920607211 */ /* 0x002fe200078208ff */
[----:B------:R-:W-:Y:S01]  /*69d0*/  STL [R1+0x300], R93 ;  /* 0x0003005d01007387 */ /* 0x000fe20000100800 */
[----:B------:R-:W-:-:S03]  /*69e0*/  LEA.HI.X.SX32 R95, R38, R24, 0x1, P3 ;  /* 0x00000018265f7211 */ /* 0x000fc600018f0eff */
[----:B------:R0:W-:Y:S01]  /*69f0*/  STL [R1+0x33c], R96 ;  /* 0x00033c6001007387 */ /* 0x0001e20000100800 */
[----:B------:R-:W-:-:S03]  /*6a00*/  IMAD R37, R27, 0x2, R35 ;  /* 0x000000021b257824 */ /* 0x000fc600078e0223 */
[----:B------:R1:W-:Y:S01]  /*6a10*/  STL [R1+0x308], R94 ;  /* 0x0003085e01007387 */ /* 0x0003e20000100800 */
[-C--:B0-----:R-:W-:Y:S02]  /*6a20*/  LEA R96, P2, R34, R25.reuse, 0x1 ;  /* 0x0000001922607211 */ /* 0x081fe400078408ff */
[----:B-1----:R-:W-:-:S03]  /*6a30*/  LEA R94, P3, R35, R25, 0x1 ;  /* 0x00000019235e7211 */ /* 0x002fc600078608ff */
[----:B------:R0:W-:Y:S01]  /*6a40*/  STL [R1+0x344], R96 ;  /* 0x0003446001007387 */ /* 0x0001e20000100800 */
[----:B------:R-:W-:-:S03]  /*6a50*/  IMAD R39, R27, 0x2, R37 ;  /* 0x000000021b277824 */ /* 0x000fc600078e0225 */
[----:B------:R1:W-:Y:S04]  /*6a60*/  STL [R1+0x310], R95 ;  /* 0x0003105f01007387 */ /* 0x0003e80000100800 */
[----:B------:R2:W-:Y:S01]  /*6a70*/  STL [R1+0x34c], R94 ;  /* 0x00034c5e01007387 */ /* 0x0005e20000100800 */
[-C--:B0-----:R-:W-:Y:S01]  /*6a80*/  LEA.HI.X.SX32 R96, R36, R24.reuse, 0x1, P4 ;  /* 0x0000001824607211 */ /* 0x081fe200020f0eff */
[----:B------:R-:W-:Y:S01]  /*6a90*/  IMAD R40, R27, 0x2, R39 ;  /* 0x000000021b287824 */ /* 0x000fe200078e0227 */
[----:B-1----:R-:W-:Y:S02]  /*6aa0*/  LEA.HI.X.SX32 R95, R33, R24, 0x1, P5 ;  /* 0x00000018215f7211 */ /* 0x002fe400028f0eff */
[----:B--2---:R-:W-:Y:S01]  /*6ab0*/  LEA R94, P4, R37, R25, 0x1 ;  /* 0x00000019255e7211 */ /* 0x004fe200078808ff */
[----:B------:R0:W-:Y:S01]  /*6ac0*/  STL [R1+0x318], R96 ;  /* 0x0003186001007387 */ /* 0x0001e20000100800 */
[----:B------:R-:W-:-:S03]  /*6ad0*/  IMAD R41, R27, 0x2, R40 ;  /* 0x000000021b297824 */ /* 0x000fc600078e0228 */
[----:B------:R1:W-:Y:S04]  /*6ae0*/  STL [R1+0x354], R94 ;  /* 0x0003545e01007387 */ /* 0x0003e80000100800 */
[----:B------:R2:W-:Y:S01]  /*6af0*/  STL [R1+0x320], R95 ;  /* 0x0003205f01007387 */ /* 0x0005e20000100800 */
[----:B0-----:R-:W-:Y:S02]  /*6b00*/  LEA.HI.X.SX32 R96, R29, R24, 0x1, P6 ;  /* 0x000000181d607211 */ /* 0x001fe400030f0eff */
[-C--:B-1----:R-:W-:Y:S01]  /*6b10*/  LEA R94, P5, R39, R25.reuse, 0x1 ;  /* 0x00000019275e7211 */ /* 0x082fe200078a08ff */
[----:B------:R-:W-:Y:S01]  /*6b20*/  IMAD R42, R27, 0x2, R41 ;  /* 0x000000021b2a7824 */ /* 0x000fe200078e0229 */
[----:B--2---:R-:W-:-:S03]  /*6b30*/  LEA R95, P6, R40, R25, 0x1 ;  /* 0x00000019285f7211 */ /* 0x004fc600078c08ff */
[----:B------:R-:W-:Y:S01]  /*6b40*/  STL [R1+0x35c], R94 ;  /* 0x00035c5e01007387 */ /* 0x000fe20000100800 */
[----:B------:R-:W-:-:S03]  /*6b50*/  LEA.HI.X.SX32 R97, R28, R24, 0x1, P0 ;  /* 0x000000181c617211 */ /* 0x000fc600000f0eff */
[----:B------:R0:W-:Y:S01]  /*6b60*/  STL [R1+0x328], R96 ;  /* 0x0003286001007387 */ /* 0x0001e20000100800 */
[----:B------:R-:W-:-:S03]  /*6b70*/  IMAD R43, R27, 0x2, R42 ;  /* 0x000000021b2b7824 */ /* 0x000fc600078e022a */
[----:B------:R1:W-:Y:S01]  /*6b80*/  STL [R1+0x364], R95 ;  /* 0x0003645f01007387 */ /* 0x0003e20000100800 */
[----:B0-----:R-:W-:-:S03]  /*6b90*/  LEA R96, P0, R41, R25, 0x1 ;  /* 0x0000001929607211 */ /* 0x001fc600078008ff */
[----:B------:R0:W-:Y:S01]  /*6ba0*/  STL [R1+0x330], R97 ;  /* 0x0003306101007387 */ /* 0x0001e20000100800 */
[----:B-1----:R-:W-:-:S03]  /*6bb0*/  LEA.HI.X.SX32 R95, R32, R24, 0x1, P1 ;  /* 0x00000018205f7211 */ /* 0x002fc600008f0eff */
[----:B------:R1:W-:Y:S01]  /*6bc0*/  STL [R1+0x36c], R96 ;  /* 0x00036c6001007387 */ /* 0x0003e20000100800 */
[----:B------:R-:W-:-:S03]  /*6bd0*/  IMAD R44, R27, 0x2, R43 ;  /* 0x000000021b2c7824 */ /* 0x000fc600078e022b */
[----:B------:R2:W-:Y:S01]  /*6be0*/  STL [R1+0x338], R95 ;  /* 0x0003385f01007387 */ /* 0x0005e20000100800 */
[----:B0-----:R-:W-:Y:S02]  /*6bf0*/  LEA R97, P1, R42, R25, 0x1 ;  /* 0x000000192a617211 */ /* 0x001fe400078208ff */
[----:B-1----:R-:W-:-:S03]  /*6c00*/  LEA.HI.X.SX32 R96, R34, R24, 0x1, P2 ;  /* 0x0000001822607211 */ /* 0x002fc600010f0eff */
[----:B------:R0:W-:Y:S01]  /*6c10*/  STL [R1+0x374], R97 ;  /* 0x0003746101007387 */ /* 0x0001e20000100800 */
[----:B--2---:R-:W-:-:S03]  /*6c20*/  LEA R95, P2, R43, R25, 0x1 ;  /* 0x000000192b5f7211 */ /* 0x004fc600078408ff */
[----:B------:R1:W-:Y:S01]  /*6c30*/  STL [R1+0x340], R96 ;  /* 0x0003406001007387 */ /* 0x0003e20000100800 */
[----:B------:R-:W-:-:S03]  /*6c40*/  IMAD R45, R27, 0x2, R44 ;  /* 0x000000021b2d7824 */ /* 0x000fc600078e022c */
[----:B------:R2:W-:Y:S01]  /*6c50*/  STL [R1+0x37c], R95 ;  /* 0x00037c5f01007387 */ /* 0x0005e20000100800 */
[----:B------:R-:W-:Y:S01]  /*6c60*/  IMAD R46, R27, 0x2, R45 ;  /* 0x000000021b2e7824 */ /* 0x000fe200078e022d */
[-C--:B0-----:R-:W-:Y:S02]  /*6c70*/  LEA.HI.X.SX32 R97, R37, R24.reuse, 0x1, P4 ;  /* 0x0000001825617211 */ /* 0x081fe400020f0eff */
[----:B-1----:R-:W-:Y:S02]  /*6c80*/  LEA.HI.X.SX32 R96, R35, R24, 0x1, P3 ;  /* 0x0000001823607211 */ /* 0x002fe400018f0eff */
[----:B--2---:R-:W-:-:S03]  /*6c90*/  LEA R95, P3, R44, R25, 0x1 ;  /* 0x000000192c5f7211 */ /* 0x004fc600078608ff */
[----:B------:R-:W-:Y:S01]  /*6ca0*/  STL [R1+0x348], R96 ;  /* 0x0003486001007387 */ /* 0x000fe20000100800 */
[----:B------:R-:W-:-:S03]  /*6cb0*/  LEA.HI.X.SX32 R98, R39, R24, 0x1, P5 ;  /* 0x0000001827627211 */ /* 0x000fc600028f0eff */
[----:B------:R0:W-:Y:S01]  /*6cc0*/  STL [R1+0x384], R95 ;  /* 0x0003845f01007387 */ /* 0x0001e20000100800 */
[----:B------:R-:W-:-:S03]  /*6cd0*/  IMAD R47, R27, 0x2, R46 ;  /* 0x000000021b2f7824 */ /* 0x000fc600078e022e */
[----:B------:R1:W-:Y:S01]  /*6ce0*/  STL [R1+0x350], R97 ;  /* 0x0003506101007387 */ /* 0x0003e20000100800 */
[-C--:B0-----:R-:W-:Y:S02]  /*6cf0*/  LEA R95, P4, R45, R25.reuse, 0x1 ;  /* 0x000000192d5f7211 */ /* 0x081fe400078808ff */
[----:B-1----:R-:W-:-:S03]  /*6d00*/  LEA R97, P5, R46, R25, 0x1 ;  /* 0x000000192e617211 */ /* 0x002fc600078a08ff */
[----:B------:R-:W-:Y:S01]  /*6d10*/  STL [R1+0x38c], R95 ;  /* 0x00038c5f01007387 */ /* 0x000fe20000100800 */
[----:B------:R-:W-:-:S03]  /*6d20*/  LEA.HI.X.SX32 R99, R40, R24, 0x1, P6 ;  /* 0x0000001828637211 */ /* 0x000fc600030f0eff */
[----:B------:R0:W-:Y:S04]  /*6d30*/  STL [R1+0x358], R98 ;  /* 0x0003586201007387 */ /* 0x0001e80000100800 */
[----:B------:R1:W-:Y:S01]  /*6d40*/  STL [R1+0x394], R97 ;  /* 0x0003946101007387 */ /* 0x0003e20000100800 */
[----:B0-----:R-:W-:-:S03]  /*6d50*/  LEA R98, P6, R47, R25, 0x1 ;  /* 0x000000192f627211 */ /* 0x001fc600078c08ff */
[----:B------:R0:W-:Y:S01]  /*6d60*/  STL [R1+0x360], R99 ;  /* 0x0003606301007387 */ /* 0x0001e20000100800 */
[----:B-1----:R-:W-:-:S03]  /*6d70*/  LEA.HI.X.SX32 R97, R41, R24, 0x1, P0 ;  /* 0x0000001829617211 */ /* 0x002fc600000f0eff */
[----:B------:R1:W-:Y:S01]  /*6d80*/  STL [R1+0x39c], R98 ;  /* 0x00039c6201007387 */ /* 0x0003e20000100800 */
[----:B------:R-:W-:-:S03]  /*6d90*/  IMAD R48, R27, 0x2, R47 ;  /* 0x000000021b307824 */ /* 0x000fc600078e022f */
[----:B------:R2:W-:Y:S01]  /*6da0*/  STL [R1+0x368], R97 ;  /* 0x0003686101007387 */ /* 0x0005e20000100800 */
[-C--:B0-----:R-:W-:Y:S02]  /*6db0*/  LEA.HI.X.SX32 R99, R42, R24.reuse, 0x1, P1 ;  /* 0x000000182a637211 */ /* 0x081fe400008f0eff */
[-C--:B-1----:R-:W-:Y:S01]  /*6dc0*/  LEA.HI.X.SX32 R98, R43, R24.reuse, 0x1, P2 ;  /* 0x000000182b627211 */ /* 0x082fe200010f0eff */
[C---:B------:R-:W-:Y:S01]  /*6dd0*/  IMAD R49, R27.reuse, 0x2, R48 ;  /* 0x000000021b317824 */ /* 0x040fe200078e0230 */
[-C--:B--2---:R-:W-:Y:S01]  /*6de0*/  LEA.HI.X.SX32 R97, R44, R24.reuse, 0x1, P3 ;  /* 0x000000182c617211 */ /* 0x084fe200018f0eff */
[----:B------:R0:W-:Y:S02]  /*6df0*/  STL [R1+0x370], R99 ;  /* 0x0003706301007387 */ /* 0x0001e40000100800 */
[----:B------:R-:W-:Y:S02]  /*6e00*/  IMAD R50, R27, 0x2, R49 ;  /* 0x000000021b327824 */ /* 0x000fe400078e0231 */
[----:B------:R1:W-:Y:S04]  /*6e10*/  STL [R1+0x378], R98 ;  /* 0x0003786201007387 */ /* 0x0003e80000100800 */
[----:B------:R2:W-:Y:S01]  /*6e20*/  STL [R1+0x380], R97 ;  /* 0x0003806101007387 */ /* 0x0005e20000100800 */
[----:B0-----:R-:W-:-:S02]  /*6e30*/  LEA.HI.X.SX32 R99, R45, R24, 0x1, P4 ;  /* 0x000000182d637211 */ /* 0x001fc400020f0eff */
[----:B-1----:R-:W-:-:S03]  /*6e40*/  LEA.HI.X.SX32 R98, R46, R24, 0x1, P5 ;  /* 0x000000182e627211 */ /* 0x002fc600028f0eff */
[----:B------:R0:W-:Y:S01]  /*6e50*/  STL [R1+0x388], R99 ;  /* 0x0003886301007387 */ /* 0x0001e20000100800 */
[----:B--2---:R-:W-:-:S03]  /*6e60*/  LEA.HI.X.SX32 R97, R47, R24, 0x1, P6 ;  /* 0x000000182f617211 */ /* 0x004fc600030f0eff */
[----:B------:R1:W-:Y:S01]  /*6e70*/  STL [R1+0x390], R98 ;  /* 0x0003906201007387 */ /* 0x0003e20000100800 */
[----:B------:R-:W-:-:S03]  /*6e80*/  IMAD R51, R27, 0x2, R50 ;  /* 0x000000021b337824 */ /* 0x000fc600078e0232 */
[----:B------:R2:W-:Y:S01]  /*6e90*/  STL [R1+0x398], R97 ;  /* 0x0003986101007387 */ /* 0x0005e20000100800 */
[-C--:B0-----:R-:W-:Y:S02]  /*6ea0*/  LEA R99, P0, R48, R25.reuse, 0x1 ;  /* 0x0000001930637211 */ /* 0x081fe400078008ff */
[-C--:B-1----:R-:W-:Y:S01]  /*6eb0*/  LEA R98, P1, R49, R25.reuse, 0x1 ;  /* 0x0000001931627211 */ /* 0x082fe200078208ff */
[C---:B------:R-:W-:Y:S01]  /*6ec0*/  IMAD R52, R27.reuse, 0x2, R51 ;  /* 0x000000021b347824 */ /* 0x040fe200078e0233 */
[----:B--2---:R-:W-:Y:S01]  /*6ed0*/  LEA R97, P2, R50, R25, 0x1 ;  /* 0x0000001932617211 */ /* 0x004fe200078408ff */
        /* <DEDUP_REMOVED lines=13> */
[----:B------:R-:W-:Y:S01]  /*6fb0*/  IMAD R55, R27, 0x2, R54 ;  /* 0x000000021b377824 */ /* 0x000fe200078e0236 */
        /* <DEDUP_REMOVED lines=13> */
[----:B-1----:R-:W-:-:S03]  /*7090*/  LEA R98, P1, R55, R25, 0x1 ;  /* 0x0000001937627211 */ /* 0x002fc600078208ff */
[----:B------:R-:W-:Y:S01]  /*70a0*/  STL [R1+0x3d4], R99 ;  /* 0x0003d46301007387 */ /* 0x000fe20000100800 */
[----:B--2---:R-:W-:-:S03]  /*70b0*/  LEA R97, P2, R75, R25, 0x1 ;  /* 0x000000194b617211 */ /* 0x004fc600078408ff */
[----:B------:R0:W-:Y:S01]  /*70c0*/  STL [R1+0x3dc], R98 ;  /* 0x0003dc6201007387 */ /* 0x0001e20000100800 */
[----:B------:R-:W-:-:S03]  /*70d0*/  IMAD R77, R27, 0x2, R76 ;  /* 0x000000021b4d7824 */ /* 0x000fc600078e024c */
[----:B------:R1:W-:Y:S01]  /*70e0*/  STL [R1+0x3e4], R97 ;  /* 0x0003e46101007387 */ /* 0x0003e20000100800 */
[-C--:B------:R-:W-:Y:S01]  /*70f0*/  LEA.HI.X.SX32 R75, R75, R24.reuse, 0x1, P2 ;  /* 0x000000184b4b7211 */ /* 0x080fe200010f0eff */
[----:B------:R-:W-:Y:S01]  /*7100*/  IMAD R78, R27, 0x2, R77 ;  /* 0x000000021b4e7824 */ /* 0x000fe200078e024d */
[-C--:B0-----:R-:W-:Y:S02]  /*7110*/  LEA.HI.X.SX32 R98, R54, R24.reuse, 0x1, P0 ;  /* 0x0000001836627211 */ /* 0x081fe400000f0eff */
[----:B-1----:R-:W-:-:S03]  /*7120*/  LEA.HI.X.SX32 R97, R55, R24, 0x1, P1 ;  /* 0x0000001837617211 */ /* 0x002fc600008f0eff */
[----:B------:R0:W-:Y:S01]  /*7130*/  STL [R1+0x3d0], R98 ;  /* 0x0003d06201007387 */ /* 0x0001e20000100800 */
[----:B------:R-:W-:-:S03]  /*7140*/  IMAD R79, R27, 0x2, R78 ;  /* 0x000000021b4f7824 */ /* 0x000fc600078e024e */
[----:B------:R1:W-:Y:S04]  /*7150*/  STL [R1+0x3d8], R97 ;  /* 0x0003d86101007387 */ /* 0x0003e80000100800 */
[----:B------:R2:W-:Y:S01]  /*7160*/  STL [R1+0x3e0], R75 ;  /* 0x0003e04b01007387 */ /* 0x0005e20000100800 */
[-C--:B0-----:R-:W-:Y:S02]  /*7170*/  LEA R98, P0, R76, R25.reuse, 0x1 ;  /* 0x000000194c627211 */ /* 0x081fe400078008ff */
[----:B-1----:R-:W-:-:S03]  /*7180*/  LEA R97, P1, R77, R25, 0x1 ;  /* 0x000000194d617211 */ /* 0x002fc600078208ff */
[----:B------:R-:W-:Y:S01]  /*7190*/  STL [R1+0x3ec], R98 ;  /* 0x0003ec6201007387 */ /* 0x000fe20000100800 */
[----:B--2---:R-:W-:Y:S01]  /*71a0*/  LEA R75, P2, R78, R25, 0x1 ;  /* 0x000000194e4b7211 */ /* 0x004fe200078408ff */
[C---:B------:R-:W-:Y:S02]  /*71b0*/  IMAD R80, R27.reuse, 0x2, R79 ;  /* 0x000000021b507824 */ /* 0x040fe400078e024f */
[----:B------:R0:W-:Y:S04]  /*71c0*/  STL [R1+0x3f4], R97 ;  /* 0x0003f46101007387 */ /* 0x0001e80000100800 */
[----:B------:R1:W-:Y:S01]  /*71d0*/  STL [R1+0x3fc], R75 ;  /* 0x0003fc4b01007387 */ /* 0x0003e20000100800 */
[----:B------:R-:W-:Y:S01]  /*71e0*/  IMAD R81, R27, 0x2, R80 ;  /* 0x000000021b517824 */ /* 0x000fe200078e0250 */
[----:B0-----:R-:W-:-:S02]  /*71f0*/  LEA.HI.X.SX32 R97, R76, R24, 0x1, P0 ;  /* 0x000000184c617211 */ /* 0x001fc400000f0eff */
[-C--:B------:R-:W-:Y:S02]  /*7200*/  LEA.HI.X.SX32 R76, R77, R24.reuse, 0x1, P1 ;  /* 0x000000184d4c7211 */ /* 0x080fe400008f0eff */
[----:B-1----:R-:W-:Y:S01]  /*7210*/  LEA.HI.X.SX32 R75, R78, R24, 0x1, P2 ;  /* 0x000000184e4b7211 */ /* 0x002fe200010f0eff */
[----:B------:R-:W-:Y:S01]  /*7220*/  STL [R1+0x3e8], R97 ;  /* 0x0003e86101007387 */ /* 0x000fe20000100800 */
[-C--:B------:R-:W-:Y:S01]  /*7230*/  LEA R77, P0, R79, R25.reuse, 0x1 ;  /* 0x000000194f4d7211 */ /* 0x080fe200078008ff */
[C---:B------:R-:W-:Y:S02]  /*7240*/  IMAD R82, R27.reuse, 0x2, R81 ;  /* 0x000000021b527824 */ /* 0x040fe400078e0251 */
[----:B------:R0:W-:Y:S04]  /*7250*/  STL [R1+0x3f0], R76 ;  /* 0x0003f04c01007387 */ /* 0x0001e80000100800 */
[----:B------:R1:W-:Y:S01]  /*7260*/  STL [R1+0x3f8], R75 ;  /* 0x0003f84b01007387 */ /* 0x0003e20000100800 */
[----:B------:R-:W-:Y:S01]  /*7270*/  IMAD R83, R27, 0x2, R82 ;  /* 0x000000021b537824 */ /* 0x000fe200078e0252 */
[----:B0-----:R-:W-:-:S02]  /*7280*/  LEA R76, P1, R80, R25, 0x1 ;  /* 0x00000019504c7211 */ /* 0x001fc400078208ff */
[----:B------:R0:W-:Y:S01]  /*7290*/  STL [R1+0x404], R77 ;  /* 0x0004044d01007387 */ /* 0x0001e20000100800 */
[----:B-1----:R-:W-:-:S03]  /*72a0*/  LEA R75, P2, R81, R25, 0x1 ;  /* 0x00000019514b7211 */ /* 0x002fc600078408ff */
[----:B------:R1:W-:Y:S01]  /*72b0*/  STL [R1+0x40c], R76 ;  /* 0x00040c4c01007387 */ /* 0x0003e20000100800 */
[----:B------:R-:W-:-:S03]  /*72c0*/  IMAD R84, R27, 0x2, R83 ;  /* 0x000000021b547824 */ /* 0x000fc600078e0253 */
[----:B------:R2:W-:Y:S01]  /*72d0*/  STL [R1+0x414], R75 ;  /* 0x0004144b01007387 */ /* 0x0005e20000100800 */
[-C--:B0-----:R-:W-:Y:S02]  /*72e0*/  LEA.HI.X.SX32 R77, R79, R24.reuse, 0x1, P0 ;  /* 0x000000184f4d7211 */ /* 0x081fe400000f0eff */
        /* <DEDUP_REMOVED lines=128> */
[----:B------:R0:W-:Y:S01]  /*7af0*/  STL [R1+0x4dc], R77 ;  /* 0x0004dc4d01007387 */ /* 0x0001e20000100800 */
[----:B--2---:R-:W-:-:S03]  /*7b00*/  LEA R75, P2, R34, R25, 0x1 ;  /* 0x00000019224b7211 */ /* 0x004fc600078408ff */
[----:B------:R1:W-:Y:S01]  /*7b10*/  STL [R1+0x4e4], R76 ;  /* 0x0004e44c01007387 */ /* 0x0003e20000100800 */
[----:B------:R-:W-:-:S03]  /*7b20*/  IMAD R40, R27, 0x2, R45 ;  /* 0x000000021b287824 */ /* 0x000fc600078e022d */
[----:B------:R2:W-:Y:S01]  /*7b30*/  STL [R1+0x4ec], R75 ;  /* 0x0004ec4b01007387 */ /* 0x0005e20000100800 */
[-C--:B0-----:R-:W-:Y:S01]  /*7b40*/  LEA.HI.X.SX32 R77, R37, R24.reuse, 0x1, P0 ;  /* 0x00000018254d7211 */ /* 0x081fe200000f0eff */
[----:B------:R-:W-:Y:S01]  /*7b50*/  IMAD R43, R27, 0x2, R40 ;  /* 0x000000021b2b7824 */ /* 0x000fe200078e0228 */
[-C--:B-1----:R-:W-:Y:S02]  /*7b60*/  LEA.HI.X.SX32 R76, R34, R24.reuse, 0x1, P2 ;  /* 0x00000018224c7211 */ /* 0x082fe400010f0eff */
[----:B--2---:R-:W-:Y:S01]  /*7b70*/  LEA.HI.X.SX32 R75, R41, R24, 0x1, P1 ;  /* 0x00000018294b7211 */ /* 0x004fe200008f0eff */
[----:B------:R0:W-:Y:S01]  /*7b80*/  STL [R1+0x4d8], R77 ;  /* 0x0004d84d01007387 */ /* 0x0001e20000100800 */
[----:B------:R-:W-:-:S03]  /*7b90*/  IMAD R44, R27, 0x2, R43 ;  /* 0x000000021b2c7824 */ /* 0x000fc600078e022b */
[----:B------:R1:W-:Y:S04]  /*7ba0*/  STL [R1+0x4e0], R75 ;  /* 0x0004e04b01007387 */ /* 0x0003e80000100800 */
[----:B------:R2:W-:Y:S01]  /*7bb0*/  STL [R1+0x4e8], R76 ;  /* 0x0004e84c01007387 */ /* 0x0005e20000100800 */
[-C--:B0-----:R-:W-:Y:S02]  /*7bc0*/  LEA R77, P1, R40, R25.reuse, 0x1 ;  /* 0x00000019284d7211 */ /* 0x081fe400078208ff */
        /* <DEDUP_REMOVED lines=8> */
[----:B0-----:R-:W-:-:S03]  /*7c50*/  LEA.HI.X.SX32 R77, R40, R24, 0x1, P1 ;  /* 0x00000018284d7211 */ /* 0x001fc600008f0eff */
[----:B------:R0:W-:Y:S01]  /*7c60*/  STL [R1+0x4f0], R78 ;  /* 0x0004f04e01007387 */ /* 0x0001e20000100800 */
[----:B-1----:R-:W-:-:S03]  /*7c70*/  LEA.HI.X.SX32 R76, R43, R24, 0x1, P2 ;  /* 0x000000182b4c7211 */ /* 0x002fc600010f0eff */
        /* <DEDUP_REMOVED lines=48> */
[CC--:B0-----:R-:W-:Y:S02]  /*7f80*/  LEA R78, P0, R54.reuse, R25.reuse, 0x1 ;  /* 0x00000019364e7211 */ /* 0x0c1fe400078008ff */
        /* <DEDUP_REMOVED lines=70> */
[----:B------:R0:W-:Y:S01]  /*83f0*/  STL [R1+0x5b0], R77 ;  /* 0x0005b04d01007387 */ /* 0x0001e20000100800 */
[----:B------:R-:W-:-:S03]  /*8400*/  IMAD R45, R27, 0x2, R37 ;  /* 0x000000021b2d7824 */ /* 0x000fc600078e0225 */
[----:B------:R1:W-:Y:S04]  /*8410*/  STL [R1+0x5b8], R76 ;  /* 0x0005b84c01007387 */ /* 0x0003e80000100800 */
[----:B------:R2:W-:Y:S01]  /*8420*/  STL [R1+0x5c0], R75 ;  /* 0x0005c04b01007387 */ /* 0x0005e20000100800 */
[-C--:B0-----:R-:W-:Y:S02]  /*8430*/  LEA R77, P0, R41, R25.reuse, 0x1 ;  /* 0x00000019294d7211 */ /* 0x081fe400078008ff */
[-C--:B-1----:R-:W-:Y:S01]  /*8440*/  LEA R76, P1, R43, R25.reuse, 0x1 ;  /* 0x000000192b4c7211 */ /* 0x082fe200078208ff */
[----:B------:R-:W-:Y:S01]  /*8450*/  IMAD R42, R27, 0x2, R45 ;  /* 0x000000021b2a7824 */ /* 0x000fe200078e022d */
[----:B--2---:R-:W-:Y:S01]  /*8460*/  LEA R75, P2, R37, R25, 0x1 ;  /* 0x00000019254b7211 */ /* 0x004fe200078408ff */
[----:B------:R0:W-:Y:S02]  /*8470*/  STL [R1+0x5cc], R77 ;  /* 0x0005cc4d01007387 */ /* 0x0001e40000100800 */
[----:B------:R-:W-:-:S02]  /*8480*/  IMAD R44, R27, 0x2, R42 ;  /* 0x000000021b2c7824 */ /* 0x000fc400078e022a */
[----:B------:R1:W-:Y:S04]  /*8490*/  STL [R1+0x5d4], R76 ;  /* 0x0005d44c01007387 */ /* 0x0003e80000100800 */
        /* <DEDUP_REMOVED lines=146> */
[----:B--2---:R-:W-:Y:S01]  /*8dc0*/  LEA R75, P2, R28, R25, 0x1 ;  /* 0x000000191c4b7211 */ /* 0x004fe200078408ff */
[----:B------:R-:W-:Y:S02]  /*8dd0*/  IMAD R29, R27, 0x2, R35 ;  /* 0x000000021b1d7824 */ /* 0x000fe400078e0223 */
[----:B------:R1:W-:Y:S04]  /*8de0*/  STL [R1+0x6c4], R76 ;  /* 0x0006c44c01007387 */ /* 0x0003e80000100800 */
[----:B------:R2:W-:Y:S01]  /*8df0*/  STL [R1+0x6cc], R75 ;  /* 0x0006cc4b01007387 */ /* 0x0005e20000100800 */
[-C--:B0-----:R-:W-:Y:S01]  /*8e00*/  LEA.HI.X.SX32 R77, R31, R24.reuse, 0x1, P0 ;  /* 0x000000181f4d7211 */ /* 0x081fe200000f0eff */
[----:B------:R-:W-:Y:S01]  /*8e10*/  IMAD R33, R27, 0x2, R29 ;  /* 0x000000021b217824 */ /* 0x000fe200078e021d */
[----:B-1----:R-:W-:-:S03]  /*8e20*/  LEA.HI.X.SX32 R76, R32, R24, 0x1, P1 ;  /* 0x00000018204c7211 */ /* 0x002fc600008f0eff */
[----:B------:R-:W-:Y:S01]  /*8e30*/  STL [R1+0x6b8], R77 ;  /* 0x0006b84d01007387 */ /* 0x000fe20000100800 */
[----:B--2---:R-:W-:-:S03]  /*8e40*/  LEA.HI.X.SX32 R75, R28, R24, 0x1, P2 ;  /* 0x000000181c4b7211 */ /* 0x004fc600010f0eff */
[----:B------:R0:W-:Y:S01]  /*8e50*/  STL [R1+0x6c0], R76 ;  /* 0x0006c04c01007387 */ /* 0x0001e20000100800 */
[----:B------:R-:W-:-:S03]  /*8e60*/  IMAD R27, R27, 0x2, R33 ;  /* 0x000000021b1b7824 */ /* 0x000fc600078e0221 */
[----:B------:R1:W-:Y:S01]  /*8e70*/  STL [R1+0x6c8], R75 ;  /* 0x0006c84b01007387 */ /* 0x0003e20000100800 */
[-C--:B0-----:R-:W-:Y:S02]  /*8e80*/  LEA R76, P0, R35, R25.reuse, 0x1 ;  /* 0x00000019234c7211 */ /* 0x081fe400078008ff */
[----:B-1----:R-:W-:-:S03]  /*8e90*/  LEA R75, P1, R29, R25, 0x1 ;  /* 0x000000191d4b7211 */ /* 0x002fc600078208ff */
[----:B------:R0:W-:Y:S01]  /*8ea0*/  STL [R1+0x6d0], R76 ;  /* 0x0006d04c01007387 */ /* 0x0001e20000100800 */
[----:B------:R-:W-:-:S03]  /*8eb0*/  LEA R77, P2, R33, R25, 0x1 ;  /* 0x00000019214d7211 */ /* 0x000fc600078408ff */
[----:B------:R1:W-:Y:S01]  /*8ec0*/  STL [R1+0x6d4], R75 ;  /* 0x0006d44b01007387 */ /* 0x0003e20000100800 */
[----:B0-----:R-:W-:-:S03]  /*8ed0*/  LEA R76, P3, R27, R25, 0x1 ;  /* 0x000000191b4c7211 */ /* 0x001fc600078608ff */
[----:B------:R0:W-:Y:S01]  /*8ee0*/  STL [R1+0x6d8], R77 ;  /* 0x0006d84d01007387 */ /* 0x0001e20000100800 */
[----:B-1----:R-:W-:-:S03]  /*8ef0*/  LEA.HI.X.SX32 R75, R35, R24, 0x1, P0 ;  /* 0x00000018234b7211 */ /* 0x002fc600000f0eff */
[----:B------:R1:W-:Y:S04]  /*8f00*/  STL [R1+0x2d8], R76 ;  /* 0x0002d84c01007387 */ /* 0x0003e80000100800 */
[----:B------:R2:W-:Y:S01]  /*8f10*/  STL [R1+0x2c8], R75 ;  /* 0x0002c84b01007387 */ /* 0x0005e20000100800 */
[-C--:B0-----:R-:W-:Y:S02]  /*8f20*/  LEA.HI.X.SX32 R77, R29, R24.reuse, 0x1, P1 ;  /* 0x000000181d4d7211 */ /* 0x081fe400008f0eff */
[----:B-1----:R-:W-:-:S03]  /*8f30*/  LEA.HI.X.SX32 R76, R33, R24, 0x1, P2 ;  /* 0x00000018214c7211 */ /* 0x002fc600010f0eff */
[----:B------:R0:W-:Y:S01]  /*8f40*/  STL [R1+0x2d0], R77 ;  /* 0x0002d04d01007387 */ /* 0x0001e20000100800 */
[----:B--2---:R-:W-:-:S03]  /*8f50*/  LEA.HI.X.SX32 R75, R27, R24, 0x1, P3 ;  /* 0x000000181b4b7211 */ /* 0x004fc600018f0eff */
[----:B------:R-:W-:Y:S04]  /*8f60*/  STL [R1+0x2d4], R76 ;  /* 0x0002d44c01007387 */ /* 0x000fe80000100800 */
[----:B------:R1:W-:Y:S01]  /*8f70*/  STL [R1+0x2cc], R75 ;  /* 0x0002cc4b01007387 */ /* 0x0003e20000100800 */
[C---:B0-----:R-:W-:Y:S02]  /*8f80*/  LOP3.LUT R77, R26.reuse, 0x2, RZ, 0xfc, !PT ;  /* 0x000000021a4d7812 */ /* 0x041fe400078efcff */
[C---:B------:R-:W-:Y:S02]  /*8f90*/  LOP3.LUT R77, R26.reuse, 0x8, RZ, 0xfc, !PT ;  /* 0x000000081a4d7812 */ /* 0x040fe400078efcff */
[C---:B------:R-:W-:Y:S02]  /*8fa0*/  LOP3.LUT R77, R26.reuse, 0xe, RZ, 0xfc, !PT ;  /* 0x0000000e1a4d7812 */ /* 0x040fe400078efcff */
[----:B-1----:R-:W-:-:S02]  /*8fb0*/  LOP3.LUT R75, R26, 0x6, RZ, 0xfc, !PT ;  /* 0x000000061a4b7812 */ /* 0x002fc400078efcff */
[C---:B------:R-:W-:Y:S02]  /*8fc0*/  LOP3.LUT R75, R26.reuse, 0xc, RZ, 0xfc, !PT ;  /* 0x0000000c1a4b7812 */ /* 0x040fe400078efcff */
[C---:B------:R-:W-:Y:S02]  /*8fd0*/  LOP3.LUT R75, R26.reuse, 0x12, RZ, 0xfc, !PT ;  /* 0x000000121a4b7812 */ /* 0x040fe400078efcff */
[C---:B------:R-:W-:Y:S02]  /*8fe0*/  LOP3.LUT R75, R26.reuse, 0x18, RZ, 0xfc, !PT ;  /* 0x000000181a4b7812 */ /* 0x040fe400078efcff */
[C---:B------:R-:W-:Y:S02]  /*8ff0*/  LOP3.LUT R77, R26.reuse, 0x14, RZ, 0xfc, !PT ;  /* 0x000000141a4d7812 */ /* 0x040fe400078efcff */
[C---:B------:R-:W-:Y:S02]  /*9000*/  LOP3.LUT R75, R26.reuse, 0x1e, RZ, 0xfc, !PT ;  /* 0x0000001e1a4b7812 */ /* 0x040fe400078efcff */
[----:B------:R-:W-:-:S02]  /*9010*/  LOP3.LUT R76, R26, 0x4, RZ, 0xfc, !PT ;  /* 0x000000041a4c7812 */ /* 0x000fc400078efcff */
        /* <DEDUP_REMOVED lines=94> */
[C---:B------:R-:W-:Y:S01]  /*9600*/  LOP3.LUT R75, R26.reuse, 0xde, RZ, 0xfc, !PT ;  /* 0x000000de1a4b7812 */ /* 0x040fe200078efcff */
[----:B------:R-:W-:Y:S01]  /*9610*/  IMAD.SHL.U32 R78, R213, 0x100, RZ ;  /* 0x00000100d54e7824 */ /* 0x000fe200078e00ff */
[C---:B------:R-:W-:Y:S01]  /*9620*/  LOP3.LUT R76, R26.reuse, 0xc4, RZ, 0xfc, !PT ;  /* 0x000000c41a4c7812 */ /* 0x040fe200078efcff */
[----:B------:R-:W-:Y:S01]  /*9630*/  IMAD.SHL.U32 R80, R115, 0x100, RZ ;  /* 0x0000010073507824 */ /* 0x000fe200078e00ff */
        /* <DEDUP_REMOVED lines=16> */
[----:B------:R-:W-:Y:S02]  /*9740*/  SHF.R.S32.HI R75, RZ, 0x8, R209 ;  /* 0x00000008ff4b7819 */ /* 0x000fe400000114d1 */
[----:B------:R-:W-:Y:S02]  /*9750*/  LOP3.LUT R76, R26, 0xe8, RZ, 0xfc, !PT ;  /* 0x000000e81a4c7812 */ /* 0x000fe400078efcff */
[----:B------:R-:W-:-:S02]  /*9760*/  LOP3.LUT R81, R30, 0x10, RZ, 0x3c, !PT ;  /* 0x000000101e517812 */ /* 0x000fc400078e3cff */
[C---:B------:R-:W-:Y:S02]  /*9770*/  LOP3.LUT R82, R30.reuse, 0x20, RZ, 0x3c, !PT ;  /* 0x000000201e527812 */ /* 0x040fe400078e3cff */
[C---:B------:R-:W-:Y:S02]  /*9780*/  LOP3.LUT R83, R30.reuse, 0x30, RZ, 0x3c, !PT ;  /* 0x000000301e537812 */ /* 0x040fe400078e3cff */
[C---:B------:R-:W-:Y:S02]  /*9790*/  LOP3.LUT R84, R30.reuse, 0x40, RZ, 0x3c, !PT ;  /* 0x000000401e547812 */ /* 0x040fe400078e3cff */
[C---:B------:R-:W-:Y:S02]  /*97a0*/  LOP3.LUT R85, R30.reuse, 0x50, RZ, 0x3c, !PT ;  /* 0x000000501e557812 */ /* 0x040fe400078e3cff */
[----:B------:R-:W-:Y:S02]  /*97b0*/  LOP3.LUT R86, R30, 0x60, RZ, 0x3c, !PT ;  /* 0x000000601e567812 */ /* 0x000fe400078e3cff */
[----:B------:R-:W-:-:S02]  /*97c0*/  SHF.R.S32.HI R77, RZ, 0x1f, R78 ;  /* 0x0000001fff4d7819 */ /* 0x000fc4000001144e */
[----:B------:R-:W-:Y:S02]  /*97d0*/  LOP3.LUT R87, R30, 0x70, RZ, 0x3c, !PT ;  /* 0x000000701e577812 */ /* 0x000fe400078e3cff */
[----:B------:R-:W-:Y:S02]  /*97e0*/  SHF.R.S32.HI R79, RZ, 0x1f, R80 ;  /* 0x0000001fff4f7819 */ /* 0x000fe40000011450 */
[C---:B------:R-:W-:Y:S02]  /*97f0*/  LOP3.LUT R89, R205.reuse, 0x20, RZ, 0x3c, !PT ;  /* 0x00000020cd597812 */ /* 0x040fe400078e3cff */
[C---:B------:R-:W-:Y:S02]  /*9800*/  LOP3.LUT R90, R205.reuse, 0x40, RZ, 0x3c, !PT ;  /* 0x00000040cd5a7812 */ /* 0x040fe400078e3cff */
[----:B------:R-:W-:Y:S02]  /*9810*/  LOP3.LUT R91, R205, 0x60, RZ, 0x3c, !PT ;  /* 0x00000060cd5b7812 */ /* 0x000fe400078e3cff */
[----:B------:R-:W-:-:S02]  /*9820*/  LOP3.LUT R76, R26, 0xee, RZ, 0xfc, !PT ;  /* 0x000000ee1a4c7812 */ /* 0x000fc400078efcff */
[C---:B------:R-:W-:Y:S01]  /*9830*/  LOP3.LUT R76, R26.reuse, 0xf4, RZ, 0xfc, !PT ;  /* 0x000000f41a4c7812 */ /* 0x040fe200078efcff */
[----:B------:R0:W-:Y:S01]  /*9840*/  STL [R1+0x6fc], R75 ;  /* 0x0006fc4b01007387 */ /* 0x0001e20000100800 */
[----:B------:R-:W-:Y:S01]  /*9850*/  LOP3.LUT R76, R26, 0xfa, RZ, 0xfc, !PT ;  /* 0x000000fa1a4c7812 */ /* 0x000fe200078efcff */
[C---:B------:R-:W-:Y:S01]  /*9860*/  IMAD.IADD R76, R215.reuse, 0x1, R30 ;  /* 0x00000001d74c7824 */ /* 0x040fe200078e021e */
[C---:B------:R-:W-:Y:S01]  /*9870*/  SHF.L.U64.HI R77, R78.reuse, 0x1, R77 ;  /* 0x000000014e4d7819 */ /* 0x040fe2000001024d */
[----:B------:R-:W-:Y:S01]  /*9880*/  IMAD.SHL.U32 R78, R78, 0x2, RZ ;  /* 0x000000024e4e7824 */ /* 0x000fe200078e00ff */
[C---:B------:R-:W-:Y:S01]  /*9890*/  SHF.L.U64.HI R79, R80.reuse, 0x1, R79 ;  /* 0x00000001504f7819 */ /* 0x040fe2000001024f */
[----:B------:R-:W-:Y:S01]  /*98a0*/  IMAD.SHL.U32 R80, R80, 0x2, RZ ;  /* 0x0000000250507824 */ /* 0x000fe200078e00ff */
[----:B------:R-:W-:Y:S01]  /*98b0*/  CS2R R24, SRZ ;  /* 0x0000000000187805 */ /* 0x000fe2000001ff00 */
[C---:B------:R-:W-:Y:S01]  /*98c0*/  IMAD.IADD R81, R215.reuse, 0x1, R81 ;  /* 0x00000001d7517824 */ /* 0x040fe200078e0251 */
        /* <DEDUP_REMOVED lines=19> */
[----:B------:R-:W-:Y:S01]  /*9a00*/  IMAD.IADD R91, R215, 0x1, R91 ;  /* 0x00000001d75b7824 */ /* 0x000fe200078e025b */
[----:B------:R-:W-:Y:S01]  /*9a10*/  CS2R R46, SRZ ;  /* 0x00000000002e7805 */ /* 0x000fe2000001ff00 */
[----:B0-----:R-:W-:Y:S01]  /*9a20*/  IMAD.MOV.U32 R75, RZ, RZ, RZ ;  /* 0x000000ffff4b7224 */ /* 0x001fe200078e00ff */
[----:B------:R-:W-:-:S02]  /*9a30*/  CS2R R48, SRZ ;  /* 0x0000000000307805 */ /* 0x000fc4000001ff00 */
[----:B------:R-:W-:Y:S02]  /*9a40*/  CS2R R50, SRZ ;  /* 0x0000000000327805 */ /* 0x000fe4000001ff00 */
[----:B------:R-:W-:Y:S02]  /*9a50*/  CS2R R52, SRZ ;  /* 0x0000000000347805 */ /* 0x000fe4000001ff00 */
[----:B------:R-:W-:Y:S01]  /*9a60*/  CS2R R54, SRZ ;  /* 0x0000000000367805 */ /* 0x000fe2000001ff00 */
[----:B------:R-:W-:Y:S02]  /*9a70*/  UIADD3.64 UR8, UR4, 0x80, URZ ;  /* 0x0000008004087897 */ /* 0x000fe4000fffe03f */
[----:B------:R-:W-:Y:S02]  /*9a80*/  UIADD3.64 UR10, UR6, 0x2, URZ ;  /* 0x00000002060a7897 */ /* 0x000fe4000fffe03f */
[----:B------:R-:W-:Y:S02]  /*9a90*/  UIADD3.64 UR14, UR6, 0x4, URZ ;  /* 0x00000004060e7897 */ /* 0x000fe4000fffe03f */
[----:B------:R-:W-:-:S02]  /*9aa0*/  UIADD3.64 UR8, UR4, 0x180, URZ ;  /* 0x0000018004087897 */ /* 0x000fc4000fffe03f */
[----:B------:R-:W-:Y:S02]  /*9ab0*/  UIADD3.64 UR12, UR4, 0x200, URZ ;  /* 0x00000200040c7897 */ /* 0x000fe4000fffe03f */
[----:B------:R-:W-:Y:S02]  /*9ac0*/  UIADD3.64 UR16, UR4, 0x280, URZ ;  /* 0x0000028004107897 */ /* 0x000fe4000fffe03f */
        /* <DEDUP_REMOVED lines=20> */
[----:B------:R-:W-:-:S12]  /*9c10*/  UIADD3.64 UR54, UR6, 0x604, URZ ;  /* 0x0000060406367897 */ /* 0x000fd8000fffe03f */
.L_x_1:
[----:B------:R-:W-:Y:S01]  /*9c20*/  STL [R1+0xa1c], R59 ;  /* 0x000a1c3b01007387 */ /* 0x000fe20000100800 */
[----:B------:R-:W0:Y:S03]  /*9c30*/  LDC R172, c[0x0][0x230] ;  /* 0x00008c00ffac7b82 */ /* 0x000e260000000800 */
[----:B------:R-:W-:Y:S04]  /*9c40*/  STL [R1+0xa18], R20 ;  /* 0x000a181401007387 */ /* 0x000fe80000100800 */
[----:B------:R1:W-:Y:S04]  /*9c50*/  STL [R1+0xa14], R10 ;  /* 0x000a140a01007387 */ /* 0x0003e80000100800 */
[----:B------:R2:W-:Y:S04]  /*9c60*/  STL [R1+0xa10], R18 ;  /* 0x000a101201007387 */ /* 0x0005e80000100800 */
        /* <DEDUP_REMOVED lines=10> */
[----:B-1----:R-:W-:-:S03]  /*9d10*/  MOV R10, UR55 ;  /* 0x00000037000a7c02 */ /* 0x002fc60008000f00 */
[----:B------:R-:W-:Y:S01]  /*9d20*/  STL [R1+0x9e4], R4 ;  /* 0x0009e40401007387 */ /* 0x000fe20000100800 */
[----:B--2---:R-:W-:-:S03]  /*9d30*/  MOV R18, UR54 ;  /* 0x0000003600127c02 */ /* 0x004fc60008000f00 */
[----:B------:R-:W-:Y:S04]  /*9d40*/  STL [R1+0x9e0], R85 ;  /* 0x0009e05501007387 */ /* 0x000fe80000100800 */
[----:B------:R-:W-:Y:S04]  /*9d50*/  STL [R1+0x9dc], R86 ;  /* 0x0009dc5601007387 */ /* 0x000fe80000100800 */
[----:B------:R-:W-:Y:S04]  /*9d60*/  STL [R1+0x9d8], R87 ;  /* 0x0009d85701007387 */ /* 0x000fe80000100800 */
[----:B------:R1:W-:Y:S04]  /*9d70*/  STL [R1+0x9d4], R79 ;  /* 0x0009d44f01007387 */ /* 0x0003e80000100800 */
[----:B-1----:R-:W2:Y:S04]  /*9d80*/  LDL.LU R79, [R1+0x2d8] ;  /* 0x0002d800014f7983 */ /* 0x002ea80000300800 */
[----:B------:R-:W-:Y:S04]  /*9d90*/  STL [R1+0x9c8], R77 ;  /* 0x0009c84d01007387 */ /* 0x000fe80000100800 */
[----:B-----5:R-:W-:Y:S04]  /*9da0*/  STL [R1+0x904], R0 ;  /* 0x0009040001007387 */ /* 0x020fe80000100800 */
[----:B------:R1:W-:Y:S04]  /*9db0*/  STL [R1+0x6f0], R10 ;  /* 0x0006f00a01007387 */ /* 0x0003e80000100800 */
[----:B------:R3:W-:Y:S04]  /*9dc0*/  STL [R1+0x6ec], R18 ;  /* 0x0006ec1201007387 */ /* 0x0007e80000100800 */
[----:B------:R-:W4:Y:S01]  /*9dd0*/  LDL R78, [R1+0x6dc] ;  /* 0x0006dc00014e7983 */ /* 0x000f220000100800 */
[----:B-1----:R-:W-:-:S03]  /*9de0*/  MOV R10, UR53 ;  /* 0x00000035000a7c02 */ /* 0x002fc60008000f00 */
[----:B------:R-:W2:Y:S04]  /*9df0*/  LDL R77, [R1+0x6e0] ;  /* 0x0006e000014d7983 */ /* 0x000ea80000100800 */
[----:B------:R1:W-:Y:S04]  /*9e00*/  STL [R1+0x6e8], R10 ;  /* 0x0006e80a01007387 */ /* 0x0003e80000100800 */
[----:B------:R-:W2:Y:S04]  /*9e10*/  LDL R20, [R1+0x2cc] ;  /* 0x0002cc0001147983 */ /* 0x000ea80000100800 */
[----:B---3--:R-:W3:Y:S04]  /*9e20*/  LDL R18, [R1+0x2d4] ;  /* 0x0002d40001127983 */ /* 0x008ee80000100800 */
[----:B-1----:R-:W3:Y:S01]  /*9e30*/  LDL R10, [R1+0x6d8] ;  /* 0x0006d800010a7983 */ /* 0x002ee20000100800 */
[----:B------:R-:W1:Y:S01]  /*9e40*/  S2R R93, SR_TID.X ;  /* 0x00000000005d7919 */ /* 0x000e620000002100 */
[----:B------:R-:W1:Y:S01]  /*9e50*/  S2R R0, SR_TID.X ;  /* 0x0000000000007919 */ /* 0x000e620000002100 */
[----:B0-----:R-:W-:Y:S01]  /*9e60*/  IMAD R172, R75, -0x100, R172 ;  /* 0xffffff004bac7824 */ /* 0x001fe200078e02ac */
[----:B------:R-:W-:-:S02]  /*9e70*/  PRMT R141, RZ, 0x7610, R141 ;  /* 0x00007610ff8d7816 */ /* 0x000fc4000000008d */
[----:B------:R-:W-:Y:S01]  /*9e80*/  PRMT R116, RZ, 0x7610, R116 ;  /* 0x00007610ff747816 */ /* 0x000fe20000000074 */
[----:B------:R-:W3:Y:S01]  /*9e90*/  LDL R143, [R1+0x6d4] ;  /* 0x0006d400018f7983 */ /* 0x000ee20000100800 */
[----:B-1----:R-:W-:-:S04]  /*9ea0*/  SHF.R.U32.HI R59, RZ, 0x6, R93 ;  /* 0x00000006ff3b7819 */ /* 0x002fc8000001165d */
[----:B------:R-:W-:Y:S02]  /*9eb0*/  SGXT.U32 R59, R59, 0x1 ;  /* 0x000000013b3b781a */ /* 0x000fe40000000000 */
[----:B------:R-:W-:Y:S02]  /*9ec0*/  SHF.R.U32.HI R92, RZ, 0x6, R0 ;  /* 0x00000006ff5c7819 */ /* 0x000fe40000011600 */
[----:B------:R-:W-:Y:S02]  /*9ed0*/  SHF.R.U32.HI R142, RZ, 0x6, R93 ;  /* 0x00000006ff8e7819 */ /* 0x000fe4000001165d */
[----:B------:R-:W-:Y:S02]  /*9ee0*/  LOP3.LUT R59, R59, 0x4, RZ, 0xfc, !PT ;  /* 0x000000043b3b7812 */ /* 0x000fe400078efcff */
[----:B------:R-:W-:Y:S02]  /*9ef0*/  SGXT.U32 R92, R92, 0x1 ;  /* 0x000000015c5c781a */ /* 0x000fe40000000000 */
[----:B------:R-:W-:-:S02]  /*9f00*/  SGXT.U32 R142, R142, 0x1 ;  /* 0x000000018e8e781a */ /* 0x000fc40000000000 */
[-C--:B------:R-:W-:Y:S02]  /*9f10*/  ISETP.GE.AND P2, PT, R59, R172.reuse, PT ;  /* 0x000000ac3b00720c */ /* 0x080fe40003f46270 */
[----:B------:R-:W-:Y:S02]  /*9f20*/  SHF.R.U32.HI R59, RZ, 0x6, R93 ;  /* 0x00000006ff3b7819 */ /* 0x000fe4000001165d */
[-C--:B------:R-:W-:Y:S02]  /*9f30*/  ISETP.GE.AND P0, PT, R92, R172.reuse, PT ;  /* 0x000000ac5c00720c */ /* 0x080fe40003f06270 */
[----:B------:R-:W-:Y:S02]  /*9f40*/  LOP3.LUT R142, R142, 0x2, RZ, 0xfc, !PT ;  /* 0x000000028e8e7812 */ /* 0x000fe400078efcff */
[----:B------:R-:W-:Y:S02]  /*9f50*/  SGXT.U32 R59, R59, 0x1 ;  /* 0x000000013b3b781a */ /* 0x000fe40000000000 */
[----:B------:R-:W-:-:S02]  /*9f60*/  ISETP.GE.AND P1, PT, R142, R172, PT ;  /* 0x000000ac8e00720c */ /* 0x000fc40003f26270 */
[----:B------:R-:W-:Y:S01]  /*9f70*/  LOP3.LUT R59, R59, 0x6, RZ, 0xfc, !PT ;  /* 0x000000063b3b7812 */ /* 0x000fe200078efcff */
[----:B------:R-:W3:Y:S03]  /*9f80*/  LDL R142, [R1+0x6c8] ;  /* 0x0006c800018e7983 */ /* 0x000ee60000100800 */
[----:B------:R-:W-:Y:S02]  /*9f90*/  ISETP.GE.AND P3, PT, R59, R172, PT ;  /* 0x000000ac3b00720c */ /* 0x000fe40003f66270 */
[----:B------:R-:W-:Y:S02]  /*9fa0*/  SHF.R.U32.HI R59, RZ, 0x6, R93 ;  /* 0x00000006ff3b7819 */ /* 0x000fe4000001165d */
[----:B------:R-:W-:Y:S02]  /*9fb0*/  PRMT R8, RZ, 0x7610, R8 ;  /* 0x00007610ff087816 */ /* 0x000fe40000000008 */
[----:B------:R-:W-:-:S04]  /*9fc0*/  SGXT.U32 R59, R59, 0x1 ;  /* 0x000000013b3b781a */ /* 0x000fc80000000000 */
[----:B------:R-:W-:Y:S01]  /*9fd0*/  LOP3.LUT R59, R59, 0x8, RZ, 0xfc, !PT ;  /* 0x000000083b3b7812 */ /* 0x000fe200078efcff */
[----:B----4-:R-:W-:Y:S02]  /*9fe0*/  @!P0 IMAD.MOV.U32 R93, RZ, RZ, R78 ;  /* 0x000000ffff5d8224 */ /* 0x010fe400078e004e */
[----:B--2---:R-:W-:-:S05]  /*9ff0*/  @!P0 IMAD.MOV.U32 R92, RZ, RZ, R77 ;  /* 0x000000ffff5c8224 */ /* 0x004fca00078e004d */
[----:B------:R0:W2:Y:S02]  /*a000*/  @!P0 LDG.E.U16 R141, desc[UR60][R92.64] ;  /* 0x0000003c5c8d8981 */ /* 0x0000a4000c1e1500 */
[----:B0-----:R-:W-:Y:S02]  /*a010*/  @!P1 IMAD.MOV.U32 R92, RZ, RZ, R79 ;  /* 0x000000ffff5c9224 */ /* 0x001fe400078e004f */
[----:B------:R-:W-:Y:S01]  /*a020*/  @!P1 IMAD.MOV.U32 R93, RZ, RZ, R20 ;  /* 0x000000ffff5d9224 */ /* 0x000fe200078e0014 */
[----:B------:R-:W-:Y:S01]  /*a030*/  ISETP.GE.AND P0, PT, R59, R172, PT ;  /* 0x000000ac3b00720c */ /* 0x000fe20003f06270 */
[----:B------:R-:W4:Y:S04]  /*a040*/  LDL R20, [R1+0x6d0] ;  /* 0x0006d00001147983 */ /* 0x000f280000100800 */
[----:B------:R3:W2:Y:S04]  /*a050*/  @!P1 LDG.E.U16 R116, desc[UR60][R92.64] ;  /* 0x0000003c5c749981 */ /* 0x0006a8000c1e1500 */
[----:B------:R-:W2:Y:S01]  /*a060*/  LDL R59, [R1+0x2c8] ;  /* 0x0002c800013b7983 */ /* 0x000ea20000100800 */
[----:B---3--:R-:W-:-:S02]  /*a070*/  @!P2 IMAD.MOV.U32 R92, RZ, RZ, R10 ;  /* 0x000000ffff5ca224 */ /* 0x008fc400078e000a */
[----:B------:R-:W-:Y:S01]  /*a080*/  @!P2 IMAD.MOV.U32 R93, RZ, RZ, R18 ;  /* 0x000000ffff5da224 */ /* 0x000fe200078e0012 */
[----:B------:R-:W0:Y:S04]  /*a090*/  S2R R78, SR_TID.X ;  /* 0x00000000004e7919 */ /* 0x000e280000002100 */
[----:B------:R1:W3:Y:S01]  /*a0a0*/  @!P2 LDG.E.U16 R8, desc[UR60][R92.64] ;  /* 0x0000003c5c08a981 */ /* 0x0002e2000c1e1500 */
[----:B------:R-:W-:-:S03]  /*a0b0*/  PRMT R71, RZ, 0x7610, R71 ;  /* 0x00007610ff477816 */ /* 0x000fc60000000047 */
[----:B------:R-:W3:Y:S04]  /*a0c0*/  LDL R18, [R1+0x6c0] ;  /* 0x0006c00001127983 */ /* 0x000ee80000100800 */
[----:B------:R-:W3:Y:S04]  /*a0d0*/  LDL R10, [R1+0x6c4] ;  /* 0x0006c400010a7983 */ /* 0x000ee80000100800 */
[----:B------:R-:W4:Y:S01]  /*a0e0*/  LDL R93, [R1+0x2d0] ;  /* 0x0002d000015d7983 */ /* 0x000f220000100800 */
[--C-:B0-----:R-:W-:Y:S02]  /*a0f0*/  SHF.R.U32.HI R77, RZ, 0x6, R78.reuse ;  /* 0x00000006ff4d7819 */ /* 0x101fe4000001164e */
[----:B-1----:R-:W-:-:S02]  /*a100*/  SHF.R.U32.HI R92, RZ, 0x6, R78 ;  /* 0x00000006ff5c7819 */ /* 0x002fc4000001164e */
[----:B------:R-:W-:Y:S02]  /*a110*/  SGXT.U32 R77, R77, 0x1 ;  /* 0x000000014d4d781a */ /* 0x000fe40000000000 */
[----:B------:R-:W-:Y:S02]  /*a120*/  SGXT.U32 R92, R92, 0x1 ;  /* 0x000000015c5c781a */ /* 0x000fe40000000000 */
[----:B------:R-:W-:Y:S02]  /*a130*/  LOP3.LUT R77, R77, 0xa, RZ, 0xfc, !PT ;  /* 0x0000000a4d4d7812 */ /* 0x000fe400078efcff */
[----:B------:R-:W-:Y:S02]  /*a140*/  LOP3.LUT R92, R92, 0xc, RZ, 0xfc, !PT ;  /* 0x0000000c5c5c7812 */ /* 0x000fe400078efcff */
[-C--:B------:R-:W-:Y:S02]  /*a150*/  ISETP.GE.AND P1, PT, R77, R172.reuse, PT ;  /* 0x000000ac4d00720c */ /* 0x080fe40003f26270 */
[----:B------:R-:W3:Y:S01]  /*a160*/  LDL R77, [R1+0x6cc] ;  /* 0x0006cc00014d7983 */ /* 0x000ee20000100800 */
[----:B------:R-:W-:Y:S01]  /*a170*/  ISETP.GE.AND P2, PT, R92, R172, PT ;  /* 0x000000ac5c00720c */ /* 0x000fe20003f46270 */
[----:B------:R-:W-:Y:S01]  /*a180*/  @!P3 IMAD.MOV.U32 R92, RZ, RZ, R143 ;  /* 0x000000ffff5cb224 */ /* 0x000fe200078e008f */
[----:B------:R-:W-:-:S04]  /*a190*/  SHF.R.U32.HI R78, RZ, 0x6, R78 ;  /* 0x00000006ff4e7819 */ /* 0x000fc8000001164e */
[----:B------:R-:W-:-:S04]  /*a1a0*/  SGXT.U32 R78, R78, 0x1 ;  /* 0x000000014e4e781a */ /* 0x000fc80000000000 */
[----:B------:R-:W-:Y:S01]  /*a1b0*/  LOP3.LUT R78, R78, 0xe, RZ, 0xfc, !PT ;  /* 0x0000000e4e4e7812 */ /* 0x000fe200078efcff */
[----:B----4-:R0:W4:Y:S02]  /*a1c0*/  @!P3 LDG.E.U16 R71, desc[UR60][R92.64] ;  /* 0x0000003c5c47b981 */ /* 0x010124000c1e1500 */
[----:B0-----:R-:W-:Y:S02]  /*a1d0*/  @!P0 IMAD.MOV.U32 R92, RZ, RZ, R20 ;  /* 0x000000ffff5c8224 */ /* 0x001fe400078e0014 */
[----:B--2---:R-:W-:Y:S01]  /*a1e0*/  @!P0 IMAD.MOV.U32 R93, RZ, RZ, R59 ;  /* 0x000000ffff5d8224 */ /* 0x004fe200078e003b */
[----:B------:R-:W2:Y:S04]  /*a1f0*/  LDL R20, [R1+0x6bc] ;  /* 0x0006bc0001147983 */ /* 0x000ea80000100800 */
[----:B------:R-:W4:Y:S01]  /*a200*/  LDL R59, [R1+0x6b8] ;  /* 0x0006b800013b7983 */ /* 0x000f220000100800 */
[----:B------:R-:W-:-:S02]  /*a210*/  ISETP.GE.AND P3, PT, R78, R172, PT ;  /* 0x000000ac4e00720c */ /* 0x000fc40003f66270 */
[----:B------:R-:W0:Y:S01]  /*a220*/  S2R R78, SR_TID.X ;  /* 0x00000000004e7919 */ /* 0x000e220000002100 */
[----:B------:R-:W-:Y:S02]  /*a230*/  PRMT R140, RZ, 0x7610, R140 ;  /* 0x00007610ff8c7816 */ /* 0x000fe4000000008c */
[----:B------:R-:W-:-:S04]  /*a240*/  PRMT R115, RZ, 0x7610, R115 ;  /* 0x00007610ff737816 */ /* 0x000fc80000000073 */
[----:B------:R3:W4:Y:S01]  /*a250*/  @!P0 LDG.E.U16 R140, desc[UR60][R92.64] ;  /* 0x0000003c5c8c8981 */ /* 0x000722000c1e1500 */
[----:B------:R-:W-:Y:S01]  /*a260*/  PRMT R233, RZ, 0x7610, R233 ;  /* 0x00007610ffe97816 */ /* 0x000fe200000000e9 */
[----:B---3--:R-:W-:Y:S02]  /*a270*/  @!P1 IMAD.MOV.U32 R92, RZ, RZ, R77 ;  /* 0x000000ffff5c9224 */ /* 0x008fe400078e004d */
[----:B------:R-:W-:Y:S01]  /*a280*/  @!P1 IMAD.MOV.U32 R93, RZ, RZ, R142 ;  /* 0x000000ffff5d9224 */ /* 0x000fe200078e008e */
[----:B------:R-:W-:Y:S01]  /*a290*/  PRMT R23, RZ, 0x7610, R23 ;  /* 0x00007610ff177816 */ /* 0x000fe20000000017 */
[----:B------:R-:W3:Y:S04]  /*a2a0*/  LDL R77, [R1+0x6b4] ;  /* 0x0006b400014d7983 */ /* 0x000ee80000100800 */
[----:B------:R1:W3:Y:S04]  /*a2b0*/  @!P1 LDG.E.U16 R115, desc[UR60][R92.64] ;  /* 0x0000003c5c739981 */ /* 0x0002e8000c1e1500 */
[----:B------:R-:W3:Y:S01]  /*a2c0*/  LDL R142, [R1+0x6a8] ;  /* 0x0006a800018e7983 */ /* 0x000ee20000100800 */
[----:B0-----:R-:W-:-:S02]  /*a2d0*/  SHF.R.U32.HI R143, RZ, 0x6, R78 ;  /* 0x00000006ff8f7819 */ /* 0x001fc4000001164e */
[----:B------:R-:W-:Y:S01]  /*a2e0*/  SHF.R.U32.HI R78, RZ, 0x6, R78 ;  /* 0x00000006ff4e7819 */ /* 0x000fe2000001164e */
[----:B-1----:R-:W-:Y:S02]  /*a2f0*/  @!P2 IMAD.MOV.U32 R92, RZ, RZ, R10 ;  /* 0x000000ffff5ca224 */ /* 0x002fe400078e000a */
[----:B------:R-:W-:Y:S01]  /*a300*/  @!P2 IMAD.MOV.U32 R93, RZ, RZ, R18 ;  /* 0x000000ffff5da224 */ /* 0x000fe200078e0012 */
[----:B------:R-:W-:Y:S01]  /*a310*/  SGXT.U32 R78, R78, 0x1 ;  /* 0x000000014e4e781a */ /* 0x000fe20000000000 */
[----:B------:R-:W3:Y:S04]  /*a320*/  LDL R18, [R1+0x6a0] ;  /* 0x0006a00001127983 */ /* 0x000ee80000100800 */
[----:B------:R2:W3:Y:S01]  /*a330*/  @!P2 LDG.E.U16 R233, desc[UR60][R92.64] ;  /* 0x0000003c5ce9a981 */ /* 0x0004e2000c1e1500 */
[----:B------:R-:W-:-:S03]  /*a340*/  LOP3.LUT R78, R78, 0x12, RZ, 0xfc, !PT ;  /* 0x000000124e4e7812 */ /* 0x000fc600078efcff */
[----:B------:R-:W3:Y:S01]  /*a350*/  LDL R10, [R1+0x6a4] ;  /* 0x0006a400010a7983 */ /* 0x000ee20000100800 */
[----:B------:R-:W-:-:S03]  /*a360*/  ISETP.GE.AND P1, PT, R78, R172, PT ;  /* 0x000000ac4e00720c */ /* 0x000fc60003f26270 */
[----:B------:R-:W3:Y:S01]  /*a370*/  LDL R78, [R1+0x6ac] ;  /* 0x0006ac00014e7983 */ /* 0x000ee20000100800 */
[----:B------:R-:W-:-:S04]  /*a380*/  SGXT.U32 R143, R143, 0x1 ;  /* 0x000000018f8f781a */ /* 0x000fc80000000000 */
[----:B------:R-:W-:-:S04]  /*a390*/  LOP3.LUT R143, R143, 0x10, RZ, 0xfc, !PT ;  /* 0x000000108f8f7812 */ /* 0x000fc800078efcff */
[----:B------:R-:W-:Y:S02]  /*a3a0*/  ISETP.GE.AND P0, PT, R143, R172, PT ;  /* 0x000000ac8f00720c */ /* 0x000fe40003f06270 */
[----:B------:R-:W0:Y:S01]  /*a3b0*/  S2R R143, SR_TID.X ;  /* 0x00000000008f7919 */ /* 0x000e220000002100 */
[----:B--2---:R-:W-:Y:S02]  /*a3c0*/  @!P3 IMAD.MOV.U32 R92, RZ, RZ, R20 ;  /* 0x000000ffff5cb224 */ /* 0x004fe400078e0014 */
[----:B------:R-:W2:Y:S01]  /*a3d0*/  LDL R20, [R1+0x69c] ;  /* 0x00069c0001147983 */ /* 0x000ea20000100800 */
[----:B----4-:R-:W-:-:S03]  /*a3e0*/  @!P3 IMAD.MOV.U32 R93, RZ, RZ, R59 ;  /* 0x000000ffff5db224 */ /* 0x010fc600078e003b */
[----:B------:R-:W4:Y:S04]  /*a3f0*/  LDL R59, [R1+0x698] ;  /* 0x00069800013b7983 */ /* 0x000f280000100800 */
[----:B------:R1:W4:Y:S04]  /*a400*/  @!P3 LDG.E.U16 R23, desc[UR60][R92.64] ;  /* 0x0000003c5c17b981 */ /* 0x000328000c1e1500 */
[----:B------:R-:W2:Y:S01]  /*a410*/  LDL R93, [R1+0x6b0] ;  /* 0x0006b000015d7983 */ /* 0x000ea20000100800 */
[----:B0-----:R-:W-:-:S04]  /*a420*/  SHF.R.U32.HI R143, RZ, 0x6, R143 ;  /* 0x00000006ff8f7819 */ /* 0x001fc8000001168f */
[----:B------:R-:W-:-:S04]  /*a430*/  SGXT.U32 R143, R143, 0x1 ;  /* 0x000000018f8f781a */ /* 0x000fc80000000000 */
[----:B------:R-:W-:-:S04]  /*a440*/  LOP3.LUT R143, R143, 0x14, RZ, 0xfc, !PT ;  /* 0x000000148f8f7812 */ /* 0x000fc800078efcff */
[----:B------:R-:W-:Y:S02]  /*a450*/  ISETP.GE.AND P2, PT, R143, R172, PT ;  /* 0x000000ac8f00720c */ /* 0x000fe40003f46270 */
[----:B------:R-:W1:Y:S01]  /*a460*/  S2R R143, SR_TID.X ;  /* 0x00000000008f7919 */ /* 0x000e620000002100 */
[----:B------:R-:W-:Y:S02]  /*a470*/  PRMT R139, RZ, 0x7610, R139 ;  /* 0x00007610ff8b7816 */ /* 0x000fe4000000008b */
[----:B------:R-:W-:Y:S02]  /*a480*/  PRMT R114, RZ, 0x7610, R114 ;  /* 0x00007610ff727816 */ /* 0x000fe40000000072 */
[----:B------:R-:W-:Y:S02]  /*a490*/  PRMT R231, RZ, 0x7610, R231 ;  /* 0x00007610ffe77816 */ /* 0x000fe400000000e7 */
[----:B-1----:R-:W-:-:S04]  /*a4a0*/  SHF.R.U32.HI R92, RZ, 0x6, R143 ;  /* 0x00000006ff5c7819 */ /* 0x002fc8000001168f */
[----:B------:R-:W-:-:S04]  /*a4b0*/  SGXT.U32 R92, R92, 0x1 ;  /* 0x000000015c5c781a */ /* 0x000fc80000000000 */
[----:B------:R-:W-:-:S04]  /*a4c0*/  LOP3.LUT R92, R92, 0x16, RZ, 0xfc, !PT ;  /* 0x000000165c5c7812 */ /* 0x000fc800078efcff */
[----:B------:R-:W-:Y:S01]  /*a4d0*/  ISETP.GE.AND P3, PT, R92, R172, PT ;  /* 0x000000ac5c00720c */ /* 0x000fe20003f66270 */
[----:B---3--:R-:W-:Y:S01]  /*a4e0*/  @!P0 IMAD.MOV.U32 R92, RZ, RZ, R77 ;  /* 0x000000ffff5c8224 */ /* 0x008fe200078e004d */
[----:B------:R-:W-:-:S04]  /*a4f0*/  SHF.R.U32.HI R77, RZ, 0x6, R143 ;  /* 0x00000006ff4d7819 */ /* 0x000fc8000001168f */
[----:B------:R-:W-:-:S04]  /*a500*/  SGXT.U32 R77, R77, 0x1 ;  /* 0x000000014d4d781a */ /* 0x000fc80000000000 */
[----:B------:R-:W-:Y:S02]  /*a510*/  LOP3.LUT R77, R77, 0x18, RZ, 0xfc, !PT ;  /* 0x000000184d4d7812 */ /* 0x000fe400078efcff */
[----:B------:R-:W-:Y:S01]  /*a520*/  PRMT R14, RZ, 0x7610, R14 ;  /* 0x00007610ff0e7816 */ /* 0x000fe2000000000e */
[----:B--2---:R0:W2:Y:S02]  /*a530*/  @!P0 LDG.E.U16 R139, desc[UR60][R92.64] ;  /* 0x0000003c5c8b8981 */ /* 0x0040a4000c1e1500 */
[----:B0-----:R-:W-:Y:S02]  /*a540*/  @!P1 IMAD.MOV.U32 R92, RZ, RZ, R78 ;  /* 0x000000ffff5c9224 */ /* 0x001fe400078e004e */
[----:B------:R-:W-:Y:S01]  /*a550*/  @!P1 IMAD.MOV.U32 R93, RZ, RZ, R142 ;  /* 0x000000ffff5d9224 */ /* 0x000fe200078e008e */
[----:B------:R-:W-:Y:S01]  /*a560*/  ISETP.GE.AND P0, PT, R77, R172, PT ;  /* 0x000000ac4d00720c */ /* 0x000fe20003f06270 */
[----:B------:R-:W0:Y:S03]  /*a570*/  S2R R78, SR_TID.X ;  /* 0x00000000004e7919 */ /* 0x000e260000002100 */
[----:B------:R1:W3:Y:S01]  /*a580*/  @!P1 LDG.E.U16 R114, desc[UR60][R92.64] ;  /* 0x0000003c5c729981 */ /* 0x0002e2000c1e1500 */
[----:B------:R-:W-:-:S03]  /*a590*/  SHF.R.U32.HI R77, RZ, 0x6, R143 ;  /* 0x00000006ff4d7819 */ /* 0x000fc6000001168f */
[----:B------:R-:W2:Y:S04]  /*a5a0*/  LDL R143, [R1+0x694] ;  /* 0x00069400018f7983 */ /* 0x000ea80000100800 */
[----:B------:R-:W3:Y:S01]  /*a5b0*/  LDL R142, [R1+0x680] ;  /* 0x00068000018e7983 */ /* 0x000ee20000100800 */
[----:B-1----:R-:W-:Y:S02]  /*a5c0*/  @!P2 IMAD.MOV.U32 R92, RZ, RZ, R10 ;  /* 0x000000ffff5ca224 */ /* 0x002fe400078e000a */
[----:B------:R-:W-:Y:S01]  /*a5d0*/  @!P2 IMAD.MOV.U32 R93, RZ, RZ, R18 ;  /* 0x000000ffff5da224 */ /* 0x000fe200078e0012 */
[----:B------:R-:W3:Y:S04]  /*a5e0*/  LDL R10, [R1+0x68c] ;  /* 0x00068c00010a7983 */ /* 0x000ee80000100800 */
[----:B------:R1:W3:Y:S04]  /*a5f0*/  @!P2 LDG.E.U16 R231, desc[UR60][R92.64] ;  /* 0x0000003c5ce7a981 */ /* 0x0002e8000c1e1500 */
[----:B------:R-:W3:Y:S01]  /*a600*/  LDL R18, [R1+0x688] ;  /* 0x0006880001127983 */ /* 0x000ee20000100800 */
[----:B-1----:R-:W-:-:S02]  /*a610*/  @!P3 IMAD.MOV.U32 R92, RZ, RZ, R20 ;  /* 0x000000ffff5cb224 */ /* 0x002fc400078e0014 */
[----:B----4-:R-:W-:Y:S01]  /*a620*/  @!P3 IMAD.MOV.U32 R93, RZ, RZ, R59 ;  /* 0x000000ffff5db224 */ /* 0x010fe200078e003b */
[----:B------:R-:W-:Y:S01]  /*a630*/  SGXT.U32 R77, R77, 0x1 ;  /* 0x000000014d4d781a */ /* 0x000fe20000000000 */
[----:B------:R-:W4:Y:S04]  /*a640*/  LDL R59, [R1+0x678] ;  /* 0x00067800013b7983 */ /* 0x000f280000100800 */
[----:B------:R1:W4:Y:S01]  /*a650*/  @!P3 LDG.E.U16 R14, desc[UR60][R92.64] ;  /* 0x0000003c5c0eb981 */ /* 0x000322000c1e1500 */
[----:B------:R-:W-:-:S03]  /*a660*/  PRMT R138, RZ, 0x7610, R138 ;  /* 0x00007610ff8a7816 */ /* 0x000fc6000000008a */
[----:B------:R-:W4:Y:S04]  /*a670*/  LDL R20, [R1+0x67c] ;  /* 0x00067c0001147983 */ /* 0x000f280000100800 */
[----:B------:R-:W3:Y:S01]  /*a680*/  LDL R93, [R1+0x690] ;  /* 0x00069000015d7983 */ /* 0x000ee20000100800 */
[----:B------:R-:W-:-:S04]  /*a690*/  LOP3.LUT R77, R77, 0x1a, RZ, 0xfc, !PT ;  /* 0x0000001a4d4d7812 */ /* 0x000fc800078efcff */
[----:B------:R-:W-:Y:S02]  /*a6a0*/  ISETP.GE.AND P1, PT, R77, R172, PT ;  /* 0x000000ac4d00720c */ /* 0x000fe40003f26270 */
[--C-:B0-----:R-:W-:Y:S02]  /*a6b0*/  SHF.R.U32.HI R77, RZ, 0x6, R78.reuse ;  /* 0x00000006ff4d7819 */ /* 0x101fe4000001164e */
[----:B-1----:R-:W-:Y:S02]  /*a6c0*/  SHF.R.U32.HI R92, RZ, 0x6, R78 ;  /* 0x00000006ff5c7819 */ /* 0x002fe4000001164e */
[----:B------:R-:W-:Y:S02]  /*a6d0*/  SGXT.U32 R77, R77, 0x1 ;  /* 0x000000014d4d781a */ /* 0x000fe40000000000 */
[----:B------:R-:W-:Y:S02]  /*a6e0*/  SGXT.U32 R92, R92, 0x1 ;  /* 0x000000015c5c781a */ /* 0x000fe40000000000 */
[----:B------:R-:W-:-:S02]  /*a6f0*/  LOP3.LUT R77, R77, 0x1c, RZ, 0xfc, !PT ;  /* 0x0000001c4d4d7812 */ /* 0x000fc400078efcff */
[----:B------:R-:W-:Y:S02]  /*a700*/  LOP3.LUT R92, R92, 0x1e, RZ, 0xfc, !PT ;  /* 0x0000001e5c5c7812 */ /* 0x000fe400078efcff */
[-C--:B------:R-:W-:Y:S02]  /*a710*/  ISETP.GE.AND P2, PT, R77, R172.reuse, PT ;  /* 0x000000ac4d00720c */ /* 0x080fe40003f46270 */
[----:B------:R-:W4:Y:S01]  /*a720*/  LDL R77, [R1+0x684] ;  /* 0x00068400014d7983 */ /* 0x000f220000100800 */
[----:B------:R-:W-:Y:S01]  /*a730*/  ISETP.GE.AND P3, PT, R92, R172, PT ;  /* 0x000000ac5c00720c */ /* 0x000fe20003f66270 */
[----:B--2---:R-:W-:-:S05]  /*a740*/  @!P0 IMAD.MOV.U32 R92, RZ, RZ, R143 ;  /* 0x000000ffff5c8224 */ /* 0x004fca00078e008f */
[----:B---3--:R0:W2:Y:S02]  /*a750*/  @!P0 LDG.E.U16 R138, desc[UR60][R92.64] ;  /* 0x0000003c5c8a8981 */ /* 0x0080a4000c1e1500 */
[----:B0-----:R-:W-:Y:S02]  /*a760*/  @!P1 IMAD.MOV.U32 R92, RZ, RZ, R10 ;  /* 0x000000ffff5c9224 */ /* 0x001fe400078e000a */
[----:B------:R-:W-:Y:S01]  /*a770*/  @!P1 IMAD.MOV.U32 R93, RZ, RZ, R18 ;  /* 0x000000ffff5d9224 */ /* 0x000fe200078e0012 */
[----:B------:R-:W3:Y:S04]  /*a780*/  LDL R10, [R1+0x674] ;  /* 0x00067400010a7983 */ /* 0x000ee80000100800 */
[----:B------:R-:W2:Y:S01]  /*a790*/  LDL R18, [R1+0x670] ;  /* 0x0006700001127983 */ /* 0x000ea20000100800 */
[----:B------:R-:W-:-:S04]  /*a7a0*/  SHF.R.U32.HI R78, RZ, 0x6, R78 ;  /* 0x00000006ff4e7819 */ /* 0x000fc8000001164e */
[----:B------:R-:W-:-:S04]  /*a7b0*/  SGXT.U32 R78, R78, 0x1 ;  /* 0x000000014e4e781a */ /* 0x000fc80000000000 */
[----:B------:R-:W-:-:S04]  /*a7c0*/  LOP3.LUT R78, R78, 0x20, RZ, 0xfc, !PT ;  /* 0x000000204e4e7812 */ /* 0x000fc800078efcff */
[----:B------:R-:W-:Y:S02]  /*a7d0*/  ISETP.GE.AND P0, PT, R78, R172, PT ;  /* 0x000000ac4e00720c */ /* 0x000fe40003f06270 */
[----:B------:R-:W0:Y:S01]  /*a7e0*/  S2R R78, SR_TID.X ;  /* 0x00000000004e7919 */ /* 0x000e220000002100 */
[----:B------:R-:W-:Y:S02]  /*a7f0*/  PRMT R113, RZ, 0x7610, R113 ;  /* 0x00007610ff717816 */ /* 0x000fe40000000071 */
[----:B------:R-:W-:-:S04]  /*a800*/  PRMT R229, RZ, 0x7610, R229 ;  /* 0x00007610ffe57816 */ /* 0x000fc800000000e5 */
[----:B------:R4:W2:Y:S01]  /*a810*/  @!P1 LDG.E.U16 R113, desc[UR60][R92.64] ;  /* 0x0000003c5c719981 */ /* 0x0008a2000c1e1500 */
[----:B------:R-:W-:Y:S01]  /*a820*/  PRMT R4, RZ, 0x7610, R4 ;  /* 0x00007610ff047816 */ /* 0x000fe20000000004 */
[----:B----4-:R-:W-:Y:S02]  /*a830*/  @!P2 IMAD.MOV.U32 R92, RZ, RZ, R77 ;  /* 0x000000ffff5ca224 */ /* 0x010fe400078e004d */
[----:B------:R-:W-:Y:S01]  /*a840*/  @!P2 IMAD.MOV.U32 R93, RZ, RZ, R142 ;  /* 0x000000ffff5da224 */ /* 0x000fe200078e008e */
[----:B------:R-:W-:Y:S01]  /*a850*/  PRMT R137, RZ, 0x7610, R137 ;  /* 0x00007610ff897816 */ /* 0x000fe20000000089 */
[----:B------:R-:W4:Y:S04]  /*a860*/  LDL R77, [R1+0x66c] ;  /* 0x00066c00014d7983 */ /* 0x000f280000100800 */
[----:B------:R1:W4:Y:S04]  /*a870*/  @!P2 LDG.E.U16 R229, desc[UR60][R92.64] ;  /* 0x0000003c5ce5a981 */ /* 0x000328000c1e1500 */
[----:B------:R-:W4:Y:S01]  /*a880*/  LDL R142, [R1+0x660] ;  /* 0x00066000018e7983 */ /* 0x000f220000100800 */
[----:B0-----:R-:W-:-:S02]  /*a890*/  SHF.R.U32.HI R143, RZ, 0x6, R78 ;  /* 0x00000006ff8f7819 */ /* 0x001fc4000001164e */
[----:B------:R-:W-:Y:S01]  /*a8a0*/  SHF.R.U32.HI R78, RZ, 0x6, R78 ;  /* 0x00000006ff4e7819 */ /* 0x000fe2000001164e */
[----:B-1----:R-:W-:Y:S02]  /*a8b0*/  @!P3 IMAD.MOV.U32 R92, RZ, RZ, R20 ;  /* 0x000000ffff5cb224 */ /* 0x002fe400078e0014 */
[----:B------:R-:W-:Y:S01]  /*a8c0*/  @!P3 IMAD.MOV.U32 R93, RZ, RZ, R59 ;  /* 0x000000ffff5db224 */ /* 0x000fe200078e003b */
[----:B------:R-:W-:Y:S01]  /*a8d0*/  SGXT.U32 R78, R78, 0x1 ;  /* 0x000000014e4e781a */ /* 0x000fe20000000000 */
[----:B------:R-:W4:Y:S04]  /*a8e0*/  LDL R59, [R1+0x658] ;  /* 0x00065800013b7983 */ /* 0x000f280000100800 */
[----:B------:R3:W4:Y:S01]  /*a8f0*/  @!P3 LDG.E.U16 R4, desc[UR60][R92.64] ;  /* 0x0000003c5c04b981 */ /* 0x000722000c1e1500 */
[----:B------:R-:W-:-:S03]  /*a900*/  LOP3.LUT R78, R78, 0x24, RZ, 0xfc, !PT ;  /* 0x000000244e4e7812 */ /* 0x000fc600078efcff */
[----:B------:R-:W4:Y:S01]  /*a910*/  LDL R20, [R1+0x65c] ;  /* 0x00065c0001147983 */ /* 0x000f220000100800 */
[----:B------:R-:W-:-:S03]  /*a920*/  ISETP.GE.AND P2, PT, R78, R172, PT ;  /* 0x000000ac4e00720c */ /* 0x000fc60003f46270 */
[----:B------:R-:W4:Y:S01]  /*a930*/  LDL R78, [R1+0x664] ;  /* 0x00066400014e7983 */ /* 0x000f220000100800 */
[----:B------:R-:W-:-:S04]  /*a940*/  SGXT.U32 R143, R143, 0x1 ;  /* 0x000000018f8f781a */ /* 0x000fc80000000000 */
[----:B------:R-:W-:-:S04]  /*a950*/  LOP3.LUT R143, R143, 0x22, RZ, 0xfc, !PT ;  /* 0x000000228f8f7812 */ /* 0x000fc800078efcff */
[----:B------:R-:W-:Y:S02]  /*a960*/  ISETP.GE.AND P1, PT, R143, R172, PT ;  /* 0x000000ac8f00720c */ /* 0x000fe40003f26270 */
[----:B------:R-:W0:Y:S01]  /*a970*/  S2R R143, SR_TID.X ;  /* 0x00000000008f7919 */ /* 0x000e220000002100 */
[----:B---3--:R-:W-:Y:S02]  /*a980*/  @!P0 IMAD.MOV.U32 R92, RZ, RZ, R10 ;  /* 0x000000ffff5c8224 */ /* 0x008fe400078e000a */
[----:B------:R-:W3:Y:S01]  /*a990*/  LDL R10, [R1+0x654] ;  /* 0x00065400010a7983 */ /* 0x000ee20000100800 */
[----:B--2---:R-:W-:-:S03]  /*a9a0*/  @!P0 IMAD.MOV.U32 R93, RZ, RZ, R18 ;  /* 0x000000ffff5d8224 */ /* 0x004fc600078e0012 */
[----:B------:R-:W2:Y:S04]  /*a9b0*/  LDL R18, [R1+0x650] ;  /* 0x0006500001127983 */ /* 0x000ea80000100800 */
[----:B------:R1:W2:Y:S04]  /*a9c0*/  @!P0 LDG.E.U16 R137, desc[UR60][R92.64] ;  /* 0x0000003c5c898981 */ /* 0x0002a8000c1e1500 */
[----:B------:R-:W3:Y:S01]  /*a9d0*/  LDL R93, [R1+0x668] ;  /* 0x00066800015d7983 */ /* 0x000ee20000100800 */
        /* <DEDUP_REMOVED lines=12> */
[----:B----4-:R-:W-:Y:S01]  /*aaa0*/  @!P1 IMAD.MOV.U32 R92, RZ, RZ, R77 ;  /* 0x000000ffff5c9224 */ /* 0x010fe200078e004d */
[----:B------:R-:W-:-:S04]  /*aab0*/  SHF.R.U32.HI R77, RZ, 0x6, R143 ;  /* 0x00000006ff4d7819 */ /* 0x000fc8000001168f */
[----:B------:R-:W-:-:S04]  /*aac0*/  SGXT.U32 R77, R77, 0x1 ;  /* 0x000000014d4d781a */ /* 0x000fc80000000000 */
[----:B------:R-:W-:Y:S02]  /*aad0*/  LOP3.LUT R77, R77, 0x2a, RZ, 0xfc, !PT ;  /* 0x0000002a4d4d7812 */ /* 0x000fe400078efcff */
[----:B------:R-:W-:Y:S01]  /*aae0*/  PRMT R136, RZ, 0x7610, R136 ;  /* 0x00007610ff887816 */ /* 0x000fe20000000088 */
[----:B---3--:R0:W3:Y:S02]  /*aaf0*/  @!P1 LDG.E.U16 R112, desc[UR60][R92.64] ;  /* 0x0000003c5c709981 */ /* 0x0080e4000c1e1500 */
[----:B0-----:R-:W-:Y:S02]  /*ab00*/  @!P2 IMAD.MOV.U32 R92, RZ, RZ, R78 ;  /* 0x000000ffff5ca224 */ /* 0x001fe400078e004e */
[----:B------:R-:W-:Y:S01]  /*ab10*/  @!P2 IMAD.MOV.U32 R93, RZ, RZ, R142 ;  /* 0x000000ffff5da224 */ /* 0x000fe200078e008e */
[----:B------:R-:W-:Y:S01]  /*ab20*/  ISETP.GE.AND P1, PT, R77, R172, PT ;  /* 0x000000ac4d00720c */ /* 0x000fe20003f26270 */
[----:B------:R-:W0:Y:S03]  /*ab30*/  S2R R78, SR_TID.X ;  /* 0x00000000004e7919 */ /* 0x000e260000002100 */
[----:B------:R1:W4:Y:S01]  /*ab40*/  @!P2 LDG.E.U16 R228, desc[UR60][R92.64] ;  /* 0x0000003c5ce4a981 */ /* 0x000322000c1e1500 */
[----:B------:R-:W-:-:S03]  /*ab50*/  SHF.R.U32.HI R77, RZ, 0x6, R143 ;  /* 0x00000006ff4d7819 */ /* 0x000fc6000001168f */
[----:B------:R-:W3:Y:S04]  /*ab60*/  LDL R143, [R1+0x64c] ;  /* 0x00064c00018f7983 */ /* 0x000ee80000100800 */
[----:B------:R-:W4:Y:S01]  /*ab70*/  LDL R142, [R1+0x638] ;  /* 0x00063800018e7983 */ /* 0x000f220000100800 */
[----:B-1----:R-:W-:Y:S02]  /*ab80*/  @!P3 IMAD.MOV.U32 R92, RZ, RZ, R20 ;  /* 0x000000ffff5cb224 */ /* 0x002fe400078e0014 */
[----:B------:R-:W-:Y:S01]  /*ab90*/  @!P3 IMAD.MOV.U32 R93, RZ, RZ, R59 ;  /* 0x000000ffff5db224 */ /* 0x000fe200078e003b */
[----:B------:R-:W4:Y:S04]  /*aba0*/  LDL R20, [R1+0x644] ;  /* 0x0006440001147983 */ /* 0x000f280000100800 */
[----:B------:R1:W4:Y:S04]  /*abb0*/  @!P3 LDG.E.U16 R85, desc[UR60][R92.64] ;  /* 0x0000003c5c55b981 */ /* 0x000328000c1e1500 */
[----:B------:R-:W4:Y:S01]  /*abc0*/  LDL R59, [R1+0x640] ;  /* 0x00064000013b7983 */ /* 0x000f220000100800 */
[----:B-1----:R-:W-:-:S02]  /*abd0*/  @!P0 IMAD.MOV.U32 R92, RZ, RZ, R10 ;  /* 0x000000ffff5c8224 */ /* 0x002fc400078e000a */
[----:B--2---:R-:W-:Y:S01]  /*abe0*/  @!P0 IMAD.MOV.U32 R93, RZ, RZ, R18 ;  /* 0x000000ffff5d8224 */ /* 0x004fe200078e0012 */
[----:B------:R-:W-:Y:S01]  /*abf0*/  SGXT.U32 R77, R77, 0x1 ;  /* 0x000000014d4d781a */ /* 0x000fe20000000000 */
[----:B------:R-:W2:Y:S04]  /*ac00*/  LDL R18, [R1+0x630] ;  /* 0x0006300001127983 */ /* 0x000ea80000100800 */
[----:B------:R1:W2:Y:S01]  /*ac10*/  @!P0 LDG.E.U16 R136, desc[UR60][R92.64] ;  /* 0x0000003c5c888981 */ /* 0x0002a2000c1e1500 */
[----:B------:R-:W-:-:S03]  /*ac20*/  PRMT R111, RZ, 0x7610, R111 ;  /* 0x00007610ff6f7816 */ /* 0x000fc6000000006f */
[----:B------:R-:W2:Y:S04]  /*ac30*/  LDL R10, [R1+0x634] ;  /* 0x00063400010a7983 */ /* 0x000ea80000100800 */
[----:B------:R-:W4:Y:S01]  /*ac40*/  LDL R93, [R1+0x648] ;  /* 0x00064800015d7983 */ /* 0x000f220000100800 */
        /* <DEDUP_REMOVED lines=9> */
[----:B------:R-:W2:Y:S01]  /*ace0*/  LDL R77, [R1+0x63c] ;  /* 0x00063c00014d7983 */ /* 0x000ea20000100800 */
[----:B------:R-:W-:Y:S01]  /*acf0*/  ISETP.GE.AND P0, PT, R92, R172, PT ;  /* 0x000000ac5c00720c */ /* 0x000fe20003f06270 */
[----:B---3--:R-:W-:-:S05]  /*ad00*/  @!P1 IMAD.MOV.U32 R92, RZ, RZ, R143 ;  /* 0x000000ffff5c9224 */ /* 0x008fca00078e008f */
[----:B----4-:R0:W3:Y:S02]  /*ad10*/  @!P1 LDG.E.U16 R111, desc[UR60][R92.64] ;  /* 0x0000003c5c6f9981 */ /* 0x0100e4000c1e1500 */
[----:B0-----:R-:W-:Y:S02]  /*ad20*/  @!P2 IMAD.MOV.U32 R92, RZ, RZ, R20 ;  /* 0x000000ffff5ca224 */ /* 0x001fe400078e0014 */
[----:B------:R-:W-:Y:S01]  /*ad30*/  @!P2 IMAD.MOV.U32 R93, RZ, RZ, R59 ;  /* 0x000000ffff5da224 */ /* 0x000fe200078e003b */
[----:B------:R-:W4:Y:S04]  /*ad40*/  LDL R20, [R1+0x62c] ;  /* 0x00062c0001147983 */ /* 0x000f280000100800 */
[----:B------:R-:W3:Y:S01]  /*ad50*/  LDL R59, [R1+0x628] ;  /* 0x00062800013b7983 */ /* 0x000ee20000100800 */
[----:B------:R-:W-:-:S04]  /*ad60*/  SHF.R.U32.HI R78, RZ, 0x6, R78 ;  /* 0x00000006ff4e7819 */ /* 0x000fc8000001164e */
[----:B------:R-:W-:-:S04]  /*ad70*/  SGXT.U32 R78, R78, 0x1 ;  /* 0x000000014e4e781a */ /* 0x000fc80000000000 */
[----:B------:R-:W-:-:S04]  /*ad80*/  LOP3.LUT R78, R78, 0x32, RZ, 0xfc, !PT ;  /* 0x000000324e4e7812 */ /* 0x000fc800078efcff */
[----:B------:R-:W-:Y:S02]  /*ad90*/  ISETP.GE.AND P1, PT, R78, R172, PT ;  /* 0x000000ac4e00720c */ /* 0x000fe40003f26270 */
[----:B------:R-:W0:Y:S01]  /*ada0*/  S2R R78, SR_TID.X ;  /* 0x00000000004e7919 */ /* 0x000e220000002100 */
[----:B------:R-:W-:Y:S02]  /*adb0*/  PRMT R72, RZ, 0x7610, R72 ;  /* 0x00007610ff487816 */ /* 0x000fe40000000048 */
[----:B------:R-:W-:-:S04]  /*adc0*/  PRMT R86, RZ, 0x7610, R86 ;  /* 0x00007610ff567816 */ /* 0x000fc80000000056 */
[----:B------:R2:W3:Y:S01]  /*add0*/  @!P2 LDG.E.U16 R72, desc[UR60][R92.64] ;  /* 0x0000003c5c48a981 */ /* 0x0004e2000c1e1500 */
[----:B------:R-:W-:Y:S01]  /*ade0*/  PRMT R135, RZ, 0x7610, R135 ;  /* 0x00007610ff877816 */ /* 0x000fe20000000087 */
[----:B--2---:R-:W-:Y:S02]  /*adf0*/  @!P3 IMAD.MOV.U32 R92, RZ, RZ, R77 ;  /* 0x000000ffff5cb224 */ /* 0x004fe400078e004d */
[----:B------:R-:W-:Y:S01]  /*ae00*/  @!P3 IMAD.MOV.U32 R93, RZ, RZ, R142 ;  /* 0x000000ffff5db224 */ /* 0x000fe200078e008e */
[----:B------:R-:W-:Y:S01]  /*ae10*/  PRMT R110, RZ, 0x7610, R110 ;  /* 0x00007610ff6e7816 */ /* 0x000fe2000000006e */
[----:B------:R-:W2:Y:S04]  /*ae20*/  LDL R77, [R1+0x624] ;  /* 0x00062400014d7983 */ /* 0x000ea80000100800 */
[----:B------:R1:W2:Y:S04]  /*ae30*/  @!P3 LDG.E.U16 R86, desc[UR60][R92.64] ;  /* 0x0000003c5c56b981 */ /* 0x0002a8000c1e1500 */
[----:B------:R-:W2:Y:S01]  /*ae40*/  LDL R142, [R1+0x618] ;  /* 0x00061800018e7983 */ /* 0x000ea20000100800 */
[----:B0-----:R-:W-:-:S02]  /*ae50*/  SHF.R.U32.HI R143, RZ, 0x6, R78 ;  /* 0x00000006ff8f7819 */ /* 0x001fc4000001164e */
[----:B------:R-:W-:Y:S01]  /*ae60*/  SHF.R.U32.HI R78, RZ, 0x6, R78 ;  /* 0x00000006ff4e7819 */ /* 0x000fe2000001164e */
[----:B-1----:R-:W-:Y:S02]  /*ae70*/  @!P0 IMAD.MOV.U32 R92, RZ, RZ, R10 ;  /* 0x000000ffff5c8224 */ /* 0x002fe400078e000a */
[----:B------:R-:W-:Y:S01]  /*ae80*/  @!P0 IMAD.MOV.U32 R93, RZ, RZ, R18 ;  /* 0x000000ffff5d8224 */ /* 0x000fe200078e0012 */
[----:B------:R-:W-:Y:S01]  /*ae90*/  SGXT.U32 R78, R78, 0x1 ;  /* 0x000000014e4e781a */ /* 0x000fe20000000000 */
[----:B------:R-:W2:Y:S04]  /*aea0*/  LDL R18, [R1+0x610] ;  /* 0x0006100001127983 */ /* 0x000ea80000100800 */
[----:B------:R4:W2:Y:S01]  /*aeb0*/  @!P0 LDG.E.U16 R135, desc[UR60][R92.64] ;  /* 0x0000003c5c878981 */ /* 0x0008a2000c1e1500 */
[----:B------:R-:W-:-:S03]  /*aec0*/  LOP3.LUT R78, R78, 0x36, RZ, 0xfc, !PT ;  /* 0x000000364e4e7812 */ /* 0x000fc600078efcff */
[----:B------:R-:W2:Y:S01]  /*aed0*/  LDL R10, [R1+0x614] ;  /* 0x00061400010a7983 */ /* 0x000ea20000100800 */
[----:B------:R-:W-:-:S03]  /*aee0*/  ISETP.GE.AND P3, PT, R78, R172, PT ;  /* 0x000000ac4e00720c */ /* 0x000fc60003f66270 */
[----:B------:R-:W2:Y:S01]  /*aef0*/  LDL R78, [R1+0x61c] ;  /* 0x00061c00014e7983 */ /* 0x000ea20000100800 */
[----:B------:R-:W-:-:S04]  /*af00*/  SGXT.U32 R143, R143, 0x1 ;  /* 0x000000018f8f781a */ /* 0x000fc80000000000 */
[----:B------:R-:W-:-:S04]  /*af10*/  LOP3.LUT R143, R143, 0x34, RZ, 0xfc, !PT ;  /* 0x000000348f8f7812 */ /* 0x000fc800078efcff */
[----:B------:R-:W-:Y:S02]  /*af20*/  ISETP.GE.AND P2, PT, R143, R172, PT ;  /* 0x000000ac8f00720c */ /* 0x000fe40003f46270 */
[----:B------:R-:W0:Y:S01]  /*af30*/  S2R R143, SR_TID.X ;  /* 0x00000000008f7919 */ /* 0x000e220000002100 */
[----:B----4-:R-:W-:Y:S02]  /*af40*/  @!P1 IMAD.MOV.U32 R92, RZ, RZ, R20 ;  /* 0x000000ffff5c9224 */ /* 0x010fe400078e0014 */
[----:B------:R-:W4:Y:S01]  /*af50*/  LDL R20, [R1+0x60c] ;  /* 0x00060c0001147983 */ /* 0x000f220000100800 */
[----:B---3--:R-:W-:-:S03]  /*af60*/  @!P1 IMAD.MOV.U32 R93, RZ, RZ, R59 ;  /* 0x000000ffff5d9224 */ /* 0x008fc600078e003b */
[----:B------:R-:W3:Y:S04]  /*af70*/  LDL R59, [R1+0x608] ;  /* 0x00060800013b7983 */ /* 0x000ee80000100800 */
[----:B------:R1:W3:Y:S04]  /*af80*/  @!P1 LDG.E.U16 R110, desc[UR60][R92.64] ;  /* 0x0000003c5c6e9981 */ /* 0x0002e8000c1e1500 */
[----:B------:R-:W4:Y:S01]  /*af90*/  LDL R93, [R1+0x620] ;  /* 0x00062000015d7983 */ /* 0x000f220000100800 */
        /* <DEDUP_REMOVED lines=12> */
[----:B--2---:R-:W-:Y:S01]  /*b060*/  @!P2 IMAD.MOV.U32 R92, RZ, RZ, R77 ;  /* 0x000000ffff5ca224 */ /* 0x004fe200078e004d */
[----:B------:R-:W-:-:S04]  /*b070*/  SHF.R.U32.HI R77, RZ, 0x6, R143 ;  /* 0x00000006ff4d7819 */ /* 0x000fc8000001168f */
[----:B------:R-:W-:-:S04]  /*b080*/  SGXT.U32 R77, R77, 0x1 ;  /* 0x000000014d4d781a */ /* 0x000fc80000000000 */
[----:B------:R-:W-:Y:S02]  /*b090*/  LOP3.LUT R77, R77, 0x3c, RZ, 0xfc, !PT ;  /* 0x0000003c4d4d7812 */ /* 0x000fe400078efcff */
[----:B------:R-:W-:Y:S01]  /*b0a0*/  PRMT R109, RZ, 0x7610, R109 ;  /* 0x00007610ff6d7816 */ /* 0x000fe2000000006d */
[----:B----4-:R0:W2:Y:S02]  /*b0b0*/  @!P2 LDG.E.U16 R57, desc[UR60][R92.64] ;  /* 0x0000003c5c39a981 */ /* 0x0100a4000c1e1500 */
[----:B0-----:R-:W-:Y:S02]  /*b0c0*/  @!P3 IMAD.MOV.U32 R92, RZ, RZ, R78 ;  /* 0x000000ffff5cb224 */ /* 0x001fe400078e004e */
[----:B------:R-:W-:Y:S01]  /*b0d0*/  @!P3 IMAD.MOV.U32 R93, RZ, RZ, R142 ;  /* 0x000000ffff5db224 */ /* 0x000fe200078e008e */
[----:B------:R-:W-:Y:S01]  /*b0e0*/  ISETP.GE.AND P2, PT, R77, R172, PT ;  /* 0x000000ac4d00720c */ /* 0x000fe20003f46270 */
[----:B------:R-:W0:Y:S03]  /*b0f0*/  S2R R78, SR_TID.X ;  /* 0x00000000004e7919 */ /* 0x000e260000002100 */
[----:B------:R1:W4:Y:S01]  /*b100*/  @!P3 LDG.E.U16 R87, desc[UR60][R92.64] ;  /* 0x0000003c5c57b981 */ /* 0x000322000c1e1500 */
[----:B------:R-:W-:-:S03]  /*b110*/  SHF.R.U32.HI R77, RZ, 0x6, R143 ;  /* 0x00000006ff4d7819 */ /* 0x000fc6000001168f */
[----:B------:R-:W2:Y:S04]  /*b120*/  LDL R143, [R1+0x604] ;  /* 0x00060400018f7983 */ /* 0x000ea80000100800 */
[----:B------:R-:W4:Y:S01]  /*b130*/  LDL R142, [R1+0x5f0] ;  /* 0x0005f000018e7983 */ /* 0x000f220000100800 */
[----:B-1----:R-:W-:Y:S02]  /*b140*/  @!P0 IMAD.MOV.U32 R92, RZ, RZ, R10 ;  /* 0x000000ffff5c8224 */ /* 0x002fe400078e000a */
[----:B------:R-:W-:Y:S01]  /*b150*/  @!P0 IMAD.MOV.U32 R93, RZ, RZ, R18 ;  /* 0x000000ffff5d8224 */ /* 0x000fe200078e0012 */
[----:B------:R-:W4:Y:S04]  /*b160*/  LDL R10, [R1+0x5fc] ;  /* 0x0005fc00010a7983 */ /* 0x000f280000100800 */
[----:B------:R1:W4:Y:S04]  /*b170*/  @!P0 LDG.E.U16 R134, desc[UR60][R92.64] ;  /* 0x0000003c5c868981 */ /* 0x000328000c1e1500 */
[----:B------:R-:W4:Y:S01]  /*b180*/  LDL R18, [R1+0x5f8] ;  /* 0x0005f80001127983 */ /* 0x000f220000100800 */
[----:B-1----:R-:W-:-:S02]  /*b190*/  @!P1 IMAD.MOV.U32 R92, RZ, RZ, R20 ;  /* 0x000000ffff5c9224 */ /* 0x002fc400078e0014 */
[----:B---3--:R-:W-:Y:S01]  /*b1a0*/  @!P1 IMAD.MOV.U32 R93, RZ, RZ, R59 ;  /* 0x000000ffff5d9224 */ /* 0x008fe200078e003b */
[----:B------:R-:W-:Y:S01]  /*b1b0*/  SGXT.U32 R77, R77, 0x1 ;  /* 0x000000014d4d781a */ /* 0x000fe20000000000 */
[----:B------:R-:W3:Y:S04]  /*b1c0*/  LDL R59, [R1+0x5e8] ;  /* 0x0005e800013b7983 */ /* 0x000ee80000100800 */
[----:B------:R1:W3:Y:S01]  /*b1d0*/  @!P1 LDG.E.U16 R109, desc[UR60][R92.64] ;  /* 0x0000003c5c6d9981 */ /* 0x0002e2000c1e1500 */
[----:B------:R-:W-:-:S03]  /*b1e0*/  PRMT R252, RZ, 0x7610, R252 ;  /* 0x00007610fffc7816 */ /* 0x000fc600000000fc */
[----:B------:R-:W3:Y:S04]  /*b1f0*/  LDL R20, [R1+0x5ec] ;  /* 0x0005ec0001147983 */ /* 0x000ee80000100800 */
        /* <DEDUP_REMOVED lines=10> */
[----:B------:R-:W3:Y:S01]  /*b2a0*/  LDL R77, [R1+0x5f4] ;  /* 0x0005f400014d7983 */ /* 0x000ee20000100800 */
[----:B------:R-:W-:Y:S01]  /*b2b0*/  ISETP.GE.AND P1, PT, R92, R172, PT ;  /* 0x000000ac5c00720c */ /* 0x000fe20003f26270 */
[----:B--2---:R-:W-:-:S05]  /*b2c0*/  @!P2 IMAD.MOV.U32 R92, RZ, RZ, R143 ;  /* 0x000000ffff5ca224 */ /* 0x004fca00078e008f */
[----:B----4-:R0:W2:Y:S02]  /*b2d0*/  @!P2 LDG.E.U16 R252, desc[UR60][R92.64] ;  /* 0x0000003c5cfca981 */ /* 0x0100a4000c1e1500 */
[----:B0-----:R-:W-:Y:S02]  /*b2e0*/  @!P3 IMAD.MOV.U32 R92, RZ, RZ, R10 ;  /* 0x000000ffff5cb224 */ /* 0x001fe400078e000a */
[----:B------:R-:W-:Y:S01]  /*b2f0*/  @!P3 IMAD.MOV.U32 R93, RZ, RZ, R18 ;  /* 0x000000ffff5db224 */ /* 0x000fe200078e0012 */
[----:B------:R-:W4:Y:S04]  /*b300*/  LDL R10, [R1+0x5e4] ;  /* 0x0005e400010a7983 */ /* 0x000f280000100800 */
        /* <DEDUP_REMOVED lines=31> */
[----:B----4-:R-:W-:Y:S02]  /*b500*/  @!P2 IMAD.MOV.U32 R92, RZ, RZ, R10 ;  /* 0x000000ffff5ca224 */ /* 0x010fe400078e000a */
[----:B------:R-:W4:Y:S01]  /*b510*/  LDL R10, [R1+0x5c4] ;  /* 0x0005c400010a7983 */ /* 0x000f220000100800 */
[----:B--2---:R-:W-:-:S03]  /*b520*/  @!P2 IMAD.MOV.U32 R93, RZ, RZ, R18 ;  /* 0x000000ffff5da224 */ /* 0x004fc600078e0012 */
[----:B------:R-:W2:Y:S04]  /*b530*/  LDL R18, [R1+0x5c0] ;  /* 0x0005c00001127983 */ /* 0x000ea80000100800 */
[----:B------:R1:W2:Y:S04]  /*b540*/  @!P2 LDG.E.U16 R248, desc[UR60][R92.64] ;  /* 0x0000003c5cf8a981 */ /* 0x0002a8000c1e1500 */
        /* <DEDUP_REMOVED lines=18> */
[----:B----4-:R0:W3:Y:S02]  /*b670*/  @!P3 LDG.E.U16 R246, desc[UR60][R92.64] ;  /* 0x0000003c5cf6b981 */ /* 0x0100e4000c1e1500 */
        /* <DEDUP_REMOVED lines=293> */
[----:B------:R1:W3:Y:S04]  /*c8d0*/  @!P1 LDG.E.U16 R100, desc[UR60][R92.64] ;  /* 0x0000003c5c649981 */ /* 0x0002e8000c1e1500 */
[----:B------:R-:W3:Y:S04]  /*c8e0*/  LDL R20, [R1+0x4cc] ;  /* 0x0004cc0001147983 */ /* 0x000ee80000100800 */
[----:B------:R-:W4:Y:S01]  /*c8f0*/  LDL R93, [R1+0x4e0] ;  /* 0x0004e000015d7983 */ /* 0x000f220000100800 */
[----:B------:R-:W-:-:S04]  /*c900*/  LOP3.LUT R77, R77, 0x86, RZ, 0xfc, !PT ;  /* 0x000000864d4d7812 */ /* 0x000fc800078efcff */
[----:B------:R-:W-:Y:S02]  /*c910*/  ISETP.GE.AND P3, PT, R77, R172, PT ;  /* 0x000000ac4d00720c */ /* 0x000fe40003f66270 */
[----:B0-----:R-:W-:-:S04]  /*c920*/  SHF.R.U32.HI R77, RZ, 0x6, R78 ;  /* 0x00000006ff4d7819 */ /* 0x001fc8000001164e */
[----:B------:R-:W-:-:S04]  /*c930*/  SGXT.U32 R77, R77, 0x1 ;  /* 0x000000014d4d781a */ /* 0x000fc80000000000 */
[----:B------:R-:W-:-:S04]  /*c940*/  LOP3.LUT R77, R77, 0x88, RZ, 0xfc, !PT ;  /* 0x000000884d4d7812 */ /* 0x000fc800078efcff */
[----:B------:R-:W-:Y:S02]  /*c950*/  ISETP.GE.AND P0, PT, R77, R172, PT ;  /* 0x000000ac4d00720c */ /* 0x000fe40003f06270 */
[----:B------:R-:W3:Y:S01]  /*c960*/  LDL R77, [R1+0x4d4] ;  /* 0x0004d400014d7983 */ /* 0x000ee20000100800 */
[----:B-1----:R-:W-:-:S04]  /*c970*/  SHF.R.U32.HI R92, RZ, 0x6, R78 ;  /* 0x00000006ff5c7819 */ /* 0x002fc8000001164e */
[----:B------:R-:W-:-:S04]  /*c980*/  SGXT.U32 R92, R92, 0x1 ;  /* 0x000000015c5c781a */ /* 0x000fc80000000000 */
[----:B------:R-:W-:Y:S02]  /*c990*/  LOP3.LUT R92, R92, 0x8a, RZ, 0xfc, !PT ;  /* 0x0000008a5c5c7812 */ /* 0x000fe400078efcff */
[----:B------:R-:W-:Y:S02]  /*c9a0*/  PRMT R215, RZ, 0x7610, R215 ;  /* 0x00007610ffd77816 */ /* 0x000fe400000000d7 */
[----:B------:R-:W-:Y:S02]  /*c9b0*/  ISETP.GE.AND P1, PT, R92, R172, PT ;  /* 0x000000ac5c00720c */ /* 0x000fe40003f26270 */
[----:B------:R-:W-:-:S04]  /*c9c0*/  SHF.R.U32.HI R78, RZ, 0x6, R78 ;  /* 0x00000006ff4e7819 */ /* 0x000fc8000001164e */
[----:B------:R-:W-:-:S04]  /*c9d0*/  SGXT.U32 R78, R78, 0x1 ;  /* 0x000000014e4e781a */ /* 0x000fc80000000000 */
[----:B------:R-:W-:Y:S01]  /*c9e0*/  LOP3.LUT R78, R78, 0x8c, RZ, 0xfc, !PT ;  /* 0x0000008c4e4e7812 */ /* 0x000fe200078efcff */
[----:B--2---:R-:W-:-:S05]  /*c9f0*/  @!P2 IMAD.MOV.U32 R92, RZ, RZ, R143 ;  /* 0x000000ffff5ca224 */ /* 0x004fca00078e008f */
[----:B----4-:R0:W2:Y:S02]  /*ca00*/  @!P2 LDG.E.U16 R215, desc[UR60][R92.64] ;  /* 0x0000003c5cd7a981 */ /* 0x0100a4000c1e1500 */
[----:B0-----:R-:W-:Y:S02]  /*ca10*/  @!P3 IMAD.MOV.U32 R92, RZ, RZ, R10 ;  /* 0x000000ffff5cb224 */ /* 0x001fe400078e000a */
[----:B------:R-:W-:Y:S01]  /*ca20*/  @!P3 IMAD.MOV.U32 R93, RZ, RZ, R18 ;  /* 0x000000ffff5db224 */ /* 0x000fe200078e0012 */
[----:B------:R-:W4:Y:S04]  /*ca30*/  LDL R10, [R1+0x4c4] ;  /* 0x0004c400010a7983 */ /* 0x000f280000100800 */
[----:B------:R-:W2:Y:S01]  /*ca40*/  LDL R18, [R1+0x4c0] ;  /* 0x0004c00001127983 */ /* 0x000ea20000100800 */
[----:B------:R-:W-:-:S02]  /*ca50*/  ISETP.GE.AND P2, PT, R78, R172, PT ;  /* 0x000000ac4e00720c */ /* 0x000fc40003f46270 */
[----:B------:R-:W0:Y:S01]  /*ca60*/  S2R R78, SR_TID.X ;  /* 0x00000000004e7919 */ /* 0x000e220000002100 */
[----:B------:R-:W-:-:S06]  /*ca70*/  PRMT R213, RZ, 0x7610, R213 ;  /* 0x00007610ffd57816 */ /* 0x000fcc00000000d5 */
[----:B------:R3:W2:Y:S01]  /*ca80*/  @!P3 LDG.E.U16 R213, desc[UR60][R92.64] ;  /* 0x0000003c5cd5b981 */ /* 0x0006a2000c1e1500 */
[----:B0-----:R-:W-:-:S04]  /*ca90*/  SHF.R.U32.HI R143, RZ, 0x6, R78 ;  /* 0x00000006ff8f7819 */ /* 0x001fc8000001164e */
[----:B------:R-:W-:-:S04]  /*caa0*/  SGXT.U32 R143, R143, 0x1 ;  /* 0x000000018f8f781a */ /* 0x000fc80000000000 */
[----:B------:R-:W-:-:S04]  /*cab0*/  LOP3.LUT R143, R143, 0x8e, RZ, 0xfc, !PT ;  /* 0x0000008e8f8f7812 */ /* 0x000fc800078efcff */
[----:B------:R-:W-:Y:S02]  /*cac0*/  ISETP.GE.AND P3, PT, R143, R172, PT ;  /* 0x000000ac8f00720c */ /* 0x000fe40003f66270 */
[----:B------:R-:W0:Y:S01]  /*cad0*/  S2R R143, SR_TID.X ;  /* 0x00000000008f7919 */ /* 0x000e220000002100 */
[----:B------:R-:W-:Y:S01]  /*cae0*/  PRMT R124, RZ, 0x7610, R124 ;  /* 0x00007610ff7c7816 */ /* 0x000fe2000000007c */
[----:B---3--:R-:W-:Y:S02]  /*caf0*/  @!P0 IMAD.MOV.U32 R92, RZ, RZ, R77 ;  /* 0x000000ffff5c8224 */ /* 0x008fe400078e004d */
[----:B------:R-:W-:Y:S01]  /*cb00*/  @!P0 IMAD.MOV.U32 R93, RZ, RZ, R142 ;  /* 0x000000ffff5d8224 */ /* 0x000fe200078e008e */
[----:B------:R-:W-:Y:S01]  /*cb10*/  PRMT R99, RZ, 0x7610, R99 ;  /* 0x00007610ff637816 */ /* 0x000fe20000000063 */
[----:B------:R-:W3:Y:S04]  /*cb20*/  LDL R77, [R1+0x4bc] ;  /* 0x0004bc00014d7983 */ /* 0x000ee80000100800 */
[----:B------:R1:W3:Y:S01]  /*cb30*/  @!P0 LDG.E.U16 R124, desc[UR60][R92.64] ;  /* 0x0000003c5c7c8981 */ /* 0x0002e2000c1e1500 */
[----:B------:R-:W-:-:S03]  /*cb40*/  PRMT R211, RZ, 0x7610, R211 ;  /* 0x00007610ffd37816 */ /* 0x000fc600000000d3 */
[----:B------:R-:W3:Y:S01]  /*cb50*/  LDL R142, [R1+0x4b0] ;  /* 0x0004b000018e7983 */ /* 0x000ee20000100800 */
[----:B-1----:R-:W-:Y:S02]  /*cb60*/  @!P1 IMAD.MOV.U32 R92, RZ, RZ, R20 ;  /* 0x000000ffff5c9224 */ /* 0x002fe400078e0014 */
[----:B------:R-:W-:Y:S01]  /*cb70*/  @!P1 IMAD.MOV.U32 R93, RZ, RZ, R59 ;  /* 0x000000ffff5d9224 */ /* 0x000fe200078e003b */
[----:B------:R-:W-:Y:S01]  /*cb80*/  SHF.R.U32.HI R78, RZ, 0x6, R78 ;  /* 0x00000006ff4e7819 */ /* 0x000fe2000001164e */
[----:B------:R-:W3:Y:S04]  /*cb90*/  LDL R59, [R1+0x4a8] ;  /* 0x0004a800013b7983 */ /* 0x000ee80000100800 */
[----:B------:R0:W3:Y:S04]  /*cba0*/  @!P1 LDG.E.U16 R99, desc[UR60][R92.64] ;  /* 0x0000003c5c639981 */ /* 0x0000e8000c1e1500 */
[----:B------:R-:W3:Y:S01]  /*cbb0*/  LDL R20, [R1+0x4ac] ;  /* 0x0004ac0001147983 */ /* 0x000ee20000100800 */
[----:B0-----:R-:W-:-:S04]  /*cbc0*/  SHF.R.U32.HI R93, RZ, 0x6, R143 ;  /* 0x00000006ff5d7819 */ /* 0x001fc8000001168f */
[----:B------:R-:W-:-:S04]  /*cbd0*/  SGXT.U32 R93, R93, 0x1 ;  /* 0x000000015d5d781a */ /* 0x000fc80000000000 */
[----:B------:R-:W-:-:S04]  /*cbe0*/  LOP3.LUT R93, R93, 0x92, RZ, 0xfc, !PT ;  /* 0x000000925d5d7812 */ /* 0x000fc800078efcff */
[----:B------:R-:W-:Y:S02]  /*cbf0*/  ISETP.GE.AND P1, PT, R93, R172, PT ;  /* 0x000000ac5d00720c */ /* 0x000fe40003f26270 */
[----:B------:R-:W-:-:S04]  /*cc00*/  SGXT.U32 R78, R78, 0x1 ;  /* 0x000000014e4e781a */ /* 0x000fc80000000000 */
[----:B------:R-:W-:-:S04]  /*cc10*/  LOP3.LUT R78, R78, 0x90, RZ, 0xfc, !PT ;  /* 0x000000904e4e7812 */ /* 0x000fc800078efcff */
[----:B------:R-:W-:Y:S02]  /*cc20*/  ISETP.GE.AND P0, PT, R78, R172, PT ;  /* 0x000000ac4e00720c */ /* 0x000fe40003f06270 */
[----:B------:R-:W3:Y:S01]  /*cc30*/  LDL R78, [R1+0x4b4] ;  /* 0x0004b400014e7983 */ /* 0x000ee20000100800 */
[----:B----4-:R-:W-:Y:S02]  /*cc40*/  @!P2 IMAD.MOV.U32 R92, RZ, RZ, R10 ;  /* 0x000000ffff5ca224 */ /* 0x010fe400078e000a */
[----:B--2---:R-:W-:Y:S01]  /*cc50*/  @!P2 IMAD.MOV.U32 R93, RZ, RZ, R18 ;  /* 0x000000ffff5da224 */ /* 0x004fe200078e0012 */
[----:B------:R-:W-:Y:S01]  /*cc60*/  SHF.R.U32.HI R10, RZ, 0x6, R143 ;  /* 0x00000006ff0a7819 */ /* 0x000fe2000001168f */
[----:B------:R-:W2:Y:S04]  /*cc70*/  LDL R18, [R1+0x4a0] ;  /* 0x0004a00001127983 */ /* 0x000ea80000100800 */
[----:B------:R3:W4:Y:S04]  /*cc80*/  @!P2 LDG.E.U16 R211, desc[UR60][R92.64] ;  /* 0x0000003c5cd3a981 */ /* 0x000728000c1e1500 */
[----:B------:R-:W2:Y:S01]  /*cc90*/  LDL R93, [R1+0x4b8] ;  /* 0x0004b800015d7983 */ /* 0x000ea20000100800 */
[----:B------:R-:W-:-:S04]  /*cca0*/  SGXT.U32 R10, R10, 0x1 ;  /* 0x000000010a0a781a */ /* 0x000fc80000000000 */
[----:B------:R-:W-:-:S04]  /*ccb0*/  LOP3.LUT R10, R10, 0x94, RZ, 0xfc, !PT ;  /* 0x000000940a0a7812 */ /* 0x000fc800078efcff */
[----:B------:R-:W-:Y:S02]  /*ccc0*/  ISETP.GE.AND P2, PT, R10, R172, PT ;  /* 0x000000ac0a00720c */ /* 0x000fe40003f46270 */
[----:B------:R-:W4:Y:S01]  /*ccd0*/  LDL R10, [R1+0x4a4] ;  /* 0x0004a400010a7983 */ /* 0x000f220000100800 */
[----:B------:R-:W-:Y:S01]  /*cce0*/  PRMT R209, RZ, 0x7610, R209 ;  /* 0x00007610ffd17816 */ /* 0x000fe200000000d1 */
[----:B---3--:R-:W-:Y:S01]  /*ccf0*/  @!P3 IMAD.MOV.U32 R92, RZ, RZ, R77 ;  /* 0x000000ffff5cb224 */ /* 0x008fe200078e004d */
[----:B------:R-:W-:-:S04]  /*cd00*/  SHF.R.U32.HI R77, RZ, 0x6, R143 ;  /* 0x00000006ff4d7819 */ /* 0x000fc8000001168f */
[----:B------:R-:W-:Y:S02]  /*cd10*/  SGXT.U32 R77, R77, 0x1 ;  /* 0x000000014d4d781a */ /* 0x000fe40000000000 */
[----:B------:R-:W-:Y:S02]  /*cd20*/  PRMT R123, RZ, 0x7610, R123 ;  /* 0x00007610ff7b7816 */ /* 0x000fe4000000007b */
[----:B------:R-:W-:Y:S02]  /*cd30*/  LOP3.LUT R77, R77, 0x96, RZ, 0xfc, !PT ;  /* 0x000000964d4d7812 */ /* 0x000fe400078efcff */
[----:B------:R-:W-:Y:S02]  /*cd40*/  PRMT R98, RZ, 0x7610, R98 ;  /* 0x00007610ff627816 */ /* 0x000fe40000000062 */
[----:B------:R-:W-:Y:S01]  /*cd50*/  PRMT R207, RZ, 0x7610, R207 ;  /* 0x00007610ffcf7816 */ /* 0x000fe200000000cf */
[----:B--2---:R0:W2:Y:S02]  /*cd60*/  @!P3 LDG.E.U16 R209, desc[UR60][R92.64] ;  /* 0x0000003c5cd1b981 */ /* 0x0040a4000c1e1500 */
[----:B0-----:R-:W-:-:S02]  /*cd70*/  @!P0 IMAD.MOV.U32 R93, RZ, RZ, R142 ;  /* 0x000000ffff5d8224 */ /* 0x001fc400078e008e */
[----:B------:R-:W0:Y:S01]  /*cd80*/  S2R R142, SR_TID.X ;  /* 0x00000000008e7919 */ /* 0x000e220000002100 */
[----:B------:R-:W-:Y:S01]  /*cd90*/  @!P0 IMAD.MOV.U32 R92, RZ, RZ, R78 ;  /* 0x000000ffff5c8224 */ /* 0x000fe200078e004e */
[----:B------:R-:W-:Y:S02]  /*cda0*/  ISETP.GE.AND P3, PT, R77, R172, PT ;  /* 0x000000ac4d00720c */ /* 0x000fe40003f66270 */
[----:B------:R-:W-:Y:S01]  /*cdb0*/  SHF.R.U32.HI R77, RZ, 0x6, R143 ;  /* 0x00000006ff4d7819 */ /* 0x000fe2000001168f */
[----:B------:R-:W3:Y:S04]  /*cdc0*/  LDL R78, [R1+0x490] ;  /* 0x00049000014e7983 */ /* 0x000ee80000100800 */
[----:B------:R1:W2:Y:S01]  /*cdd0*/  @!P0 LDG.E.U16 R123, desc[UR60][R92.64] ;  /* 0x0000003c5c7b8981 */ /* 0x0002a2000c1e1500 */
[----:B------:R-:W-:-:S03]  /*cde0*/  SGXT.U32 R77, R77, 0x1 ;  /* 0x000000014d4d781a */ /* 0x000fc60000000000 */
[----:B------:R-:W3:Y:S01]  /*cdf0*/  LDL R143, [R1+0x49c] ;  /* 0x00049c00018f7983 */ /* 0x000ee20000100800 */
[----:B-1----:R-:W-:Y:S02]  /*ce00*/  @!P1 IMAD.MOV.U32 R92, RZ, RZ, R20 ;  /* 0x000000ffff5c9224 */ /* 0x002fe400078e0014 */
[----:B------:R-:W-:Y:S01]  /*ce10*/  @!P1 IMAD.MOV.U32 R93, RZ, RZ, R59 ;  /* 0x000000ffff5d9224 */ /* 0x000fe200078e003b */
[----:B------:R-:W-:Y:S01]  /*ce20*/  LOP3.LUT R77, R77, 0x98, RZ, 0xfc, !PT ;  /* 0x000000984d4d7812 */ /* 0x000fe200078efcff */
[----:B------:R-:W2:Y:S04]  /*ce30*/  LDL R59, [R1+0x488] ;  /* 0x00048800013b7983 */ /* 0x000ea80000100800 */
[----:B------:R4:W2:Y:S01]  /*ce40*/  @!P1 LDG.E.U16 R98, desc[UR60][R92.64] ;  /* 0x0000003c5c629981 */ /* 0x0008a2000c1e1500 */
[----:B0-----:R-:W-:Y:S01]  /*ce50*/  SHF.R.U32.HI R20, RZ, 0x6, R142 ;  /* 0x00000006ff147819 */ /* 0x001fe2000001168e */
[----:B----4-:R-:W-:-:S02]  /*ce60*/  @!P2 IMAD.MOV.U32 R92, RZ, RZ, R10 ;  /* 0x000000ffff5ca224 */ /* 0x010fc400078e000a */
[----:B------:R-:W-:Y:S01]  /*ce70*/  @!P2 IMAD.MOV.U32 R93, RZ, RZ, R18 ;  /* 0x000000ffff5da224 */ /* 0x000fe200078e0012 */
[----:B------:R-:W-:Y:S01]  /*ce80*/  SGXT.U32 R20, R20, 0x1 ;  /* 0x000000011414781a */ /* 0x000fe20000000000 */
[----:B------:R-:W4:Y:S01]  /*ce90*/  LDL R18, [R1+0x480] ;  /* 0x0004800001127983 */ /* 0x000f220000100800 */
[----:B------:R-:W-:-:S03]  /*cea0*/  ISETP.GE.AND P4, PT, R77, R172, PT ;  /* 0x000000ac4d00720c */ /* 0x000fc60003f86270 */
[----:B------:R3:W4:Y:S01]  /*ceb0*/  @!P2 LDG.E.U16 R207, desc[UR60][R92.64] ;  /* 0x0000003c5ccfa981 */ /* 0x000722000c1e1500 */
[----:B------:R-:W-:-:S03]  /*cec0*/  LOP3.LUT R20, R20, 0x9a, RZ, 0xfc, !PT ;  /* 0x0000009a14147812 */ /* 0x000fc600078efcff */
[----:B------:R-:W2:Y:S04]  /*ced0*/  LDL R77, [R1+0x494] ;  /* 0x00049400014d7983 */ /* 0x000ea80000100800 */
[----:B------:R-:W4:Y:S01]  /*cee0*/  LDL R93, [R1+0x498] ;  /* 0x00049800015d7983 */ /* 0x000f220000100800 */
[----:B------:R-:W-:-:S03]  /*cef0*/  ISETP.GE.AND P1, PT, R20, R172, PT ;  /* 0x000000ac1400720c */ /* 0x000fc60003f26270 */
[----:B------:R-:W2:Y:S01]  /*cf00*/  LDL R20, [R1+0x48c] ;  /* 0x00048c0001147983 */ /* 0x000ea20000100800 */
[----:B------:R-:W-:-:S04]  /*cf10*/  SHF.R.U32.HI R10, RZ, 0x6, R142 ;  /* 0x00000006ff0a7819 */ /* 0x000fc8000001168e */
[----:B------:R-:W-:-:S04]  /*cf20*/  SGXT.U32 R10, R10, 0x1 ;  /* 0x000000010a0a781a */ /* 0x000fc80000000000 */
[----:B------:R-:W-:-:S04]  /*cf30*/  LOP3.LUT R10, R10, 0x9c, RZ, 0xfc, !PT ;  /* 0x0000009c0a0a7812 */ /* 0x000fc800078efcff */
[----:B------:R-:W-:Y:S02]  /*cf40*/  ISETP.GE.AND P2, PT, R10, R172, PT ;  /* 0x000000ac0a00720c */ /* 0x000fe40003f46270 */
[----:B------:R-:W2:Y:S01]  /*cf50*/  LDL R10, [R1+0x484] ;  /* 0x00048400010a7983 */ /* 0x000ea20000100800 */
[----:B------:R-:W-:Y:S02]  /*cf60*/  SHF.R.U32.HI R142, RZ, 0x6, R142 ;  /* 0x00000006ff8e7819 */ /* 0x000fe4000001168e */
[----:B------:R-:W-:Y:S02]  /*cf70*/  PRMT R205, RZ, 0x7610, R205 ;  /* 0x00007610ffcd7816 */ /* 0x000fe400000000cd */
[----:B------:R-:W-:-:S04]  /*cf80*/  SGXT.U32 R142, R142, 0x1 ;  /* 0x000000018e8e781a */ /* 0x000fc80000000000 */
[----:B------:R-:W-:Y:S02]  /*cf90*/  LOP3.LUT R142, R142, 0x9e, RZ, 0xfc, !PT ;  /* 0x0000009e8e8e7812 */ /* 0x000fe400078efcff */
[----:B------:R-:W-:Y:S02]  /*cfa0*/  PRMT R122, RZ, 0x7610, R122 ;  /* 0x00007610ff7a7816 */ /* 0x000fe4000000007a */
[----:B------:R-:W-:Y:S02]  /*cfb0*/  ISETP.GE.AND P0, PT, R142, R172, PT ;  /* 0x000000ac8e00720c */ /* 0x000fe40003f06270 */
[----:B------:R-:W0:Y:S01]  /*cfc0*/  S2R R142, SR_TID.X ;  /* 0x00000000008e7919 */ /* 0x000e220000002100 */
[----:B------:R-:W-:Y:S02]  /*cfd0*/  PRMT R97, RZ, 0x7610, R97 ;  /* 0x00007610ff617816 */ /* 0x000fe40000000061 */
[----:B------:R-:W-:Y:S01]  /*cfe0*/  PRMT R203, RZ, 0x7610, R203 ;  /* 0x00007610ffcb7816 */ /* 0x000fe200000000cb */
[----:B---3--:R-:W-:-:S02]  /*cff0*/  @!P3 IMAD.MOV.U32 R92, RZ, RZ, R143 ;  /* 0x000000ffff5cb224 */ /* 0x008fc400078e008f */
[----:B------:R-:W3:Y:S04]  /*d000*/  LDL R143, [R1+0x478] ;  /* 0x00047800018f7983 */ /* 0x000ee80000100800 */
[----:B----4-:R2:W4:Y:S02]  /*d010*/  @!P3 LDG.E.U16 R205, desc[UR60][R92.64] ;  /* 0x0000003c5ccdb981 */ /* 0x010524000c1e1500 */
[----:B--2---:R-:W-:Y:S02]  /*d020*/  @!P4 IMAD.MOV.U32 R92, RZ, RZ, R77 ;  /* 0x000000ffff5cc224 */ /* 0x004fe400078e004d */
[----:B------:R-:W-:Y:S01]  /*d030*/  @!P4 IMAD.MOV.U32 R93, RZ, RZ, R78 ;  /* 0x000000ffff5dc224 */ /* 0x000fe200078e004e */
[----:B0-----:R-:W-:Y:S01]  /*d040*/  SHF.R.U32.HI R77, RZ, 0x6, R142 ;  /* 0x00000006ff4d7819 */ /* 0x001fe2000001168e */
[----:B------:R-:W2:Y:S04]  /*d050*/  LDL R78, [R1+0x47c] ;  /* 0x00047c00014e7983 */ /* 0x000ea80000100800 */
[----:B------:R0:W4:Y:S02]  /*d060*/  @!P4 LDG.E.U16 R122, desc[UR60][R92.64] ;  /* 0x0000003c5c7ac981 */ /* 0x000124000c1e1500 */
[----:B0-----:R-:W-:-:S02]  /*d070*/  @!P1 IMAD.MOV.U32 R92, RZ, RZ, R20 ;  /* 0x000000ffff5c9224 */ /* 0x001fc400078e0014 */
[----:B------:R-:W-:Y:S01]  /*d080*/  @!P1 IMAD.MOV.U32 R93, RZ, RZ, R59 ;  /* 0x000000ffff5d9224 */ /* 0x000fe200078e003b */
[----:B------:R-:W-:Y:S01]  /*d090*/  SGXT.U32 R77, R77, 0x1 ;  /* 0x000000014d4d781a */ /* 0x000fe20000000000 */
[----:B------:R-:W4:Y:S04]  /*d0a0*/  LDL R59, [R1+0x468] ;  /* 0x00046800013b7983 */ /* 0x000f280000100800 */
[----:B------:R0:W4:Y:S02]  /*d0b0*/  @!P1 LDG.E.U16 R97, desc[UR60][R92.64] ;  /* 0x0000003c5c619981 */ /* 0x000124000c1e1500 */
[----:B0-----:R-:W-:Y:S02]  /*d0c0*/  @!P2 IMAD.MOV.U32 R93, RZ, RZ, R18 ;  /* 0x000000ffff5da224 */ /* 0x001fe400078e0012 */
[----:B------:R-:W0:Y:S01]  /*d0d0*/  S2R R18, SR_TID.X ;  /* 0x0000000000127919 */ /* 0x000e220000002100 */
[----:B------:R-:W-:-:S02]  /*d0e0*/  SHF.R.U32.HI R20, RZ, 0x6, R142 ;  /* 0x00000006ff147819 */ /* 0x000fc4000001168e */
[----:B------:R-:W-:Y:S01]  /*d0f0*/  LOP3.LUT R77, R77, 0xa0, RZ, 0xfc, !PT ;  /* 0x000000a04d4d7812 */ /* 0x000fe200078efcff */
[----:B------:R-:W-:Y:S01]  /*d100*/  @!P2 IMAD.MOV.U32 R92, RZ, RZ, R10 ;  /* 0x000000ffff5ca224 */ /* 0x000fe200078e000a */
[----:B------:R-:W-:Y:S01]  /*d110*/  SGXT.U32 R20, R20, 0x1 ;  /* 0x000000011414781a */ /* 0x000fe20000000000 */
[----:B------:R-:W4:Y:S01]  /*d120*/  LDL R142, [R1+0x470] ;  /* 0x00047000018e7983 */ /* 0x000f220000100800 */
[-C--:B------:R-:W-:Y:S02]  /*d130*/  ISETP.GE.AND P3, PT, R77, R172.reuse, PT ;  /* 0x000000ac4d00720c */ /* 0x080fe40003f66270 */
[----:B------:R-:W-:Y:S01]  /*d140*/  LOP3.LUT R20, R20, 0xa2, RZ, 0xfc, !PT ;  /* 0x000000a214147812 */ /* 0x000fe200078efcff */
[----:B------:R-:W4:Y:S03]  /*d150*/  LDL R77, [R1+0x474] ;  /* 0x00047400014d7983 */ /* 0x000f260000100800 */
[----:B------:R-:W-:Y:S01]  /*d160*/  ISETP.GE.AND P1, PT, R20, R172, PT ;  /* 0x000000ac1400720c */ /* 0x000fe20003f26270 */
[----:B------:R1:W4:Y:S04]  /*d170*/  @!P2 LDG.E.U16 R203, desc[UR60][R92.64] ;  /* 0x0000003c5ccba981 */ /* 0x000328000c1e1500 */
[----:B------:R-:W4:Y:S01]  /*d180*/  LDL R20, [R1+0x46c] ;  /* 0x00046c0001147983 */ /* 0x000f220000100800 */
[----:B0-----:R-:W-:-:S04]  /*d190*/  SHF.R.U32.HI R10, RZ, 0x6, R18 ;  /* 0x00000006ff0a7819 */ /* 0x001fc80000011612 */
[----:B------:R-:W-:-:S04]  /*d1a0*/  SGXT.U32 R10, R10, 0x1 ;  /* 0x000000010a0a781a */ /* 0x000fc80000000000 */
[----:B------:R-:W-:Y:S02]  /*d1b0*/  LOP3.LUT R10, R10, 0xa4, RZ, 0xfc, !PT ;  /* 0x000000a40a0a7812 */ /* 0x000fe400078efcff */
[----:B-1----:R-:W-:Y:S02]  /*d1c0*/  SHF.R.U32.HI R93, RZ, 0x6, R18 ;  /* 0x00000006ff5d7819 */ /* 0x002fe40000011612 */
[----:B------:R-:W-:Y:S01]  /*d1d0*/  ISETP.GE.AND P2, PT, R10, R172, PT ;  /* 0x000000ac0a00720c */ /* 0x000fe20003f46270 */
[----:B------:R-:W4:Y:S04]  /*d1e0*/  LDL R18, [R1+0x460] ;  /* 0x0004600001127983 */ /* 0x000f280000100800 */
[----:B------:R-:W4:Y:S01]  /*d1f0*/  LDL R10, [R1+0x464] ;  /* 0x00046400010a7983 */ /* 0x000f220000100800 */
[----:B------:R-:W-:-:S04]  /*d200*/  SGXT.U32 R93, R93, 0x1 ;  /* 0x000000015d5d781a */ /* 0x000fc80000000000 */
[----:B------:R-:W-:-:S04]  /*d210*/  LOP3.LUT R93, R93, 0xa6, RZ, 0xfc, !PT ;  /* 0x000000a65d5d7812 */ /* 0x000fc800078efcff */
[----:B------:R-:W-:Y:S02]  /*d220*/  ISETP.GE.AND P4, PT, R93, R172, PT ;  /* 0x000000ac5d00720c */ /* 0x000fe40003f86270 */
[----:B------:R-:W-:Y:S02]  /*d230*/  PRMT R201, RZ, 0x7610, R201 ;  /* 0x00007610ffc97816 */ /* 0x000fe400000000c9 */
[----:B------:R-:W-:Y:S02]  /*d240*/  PRMT R121, RZ, 0x7610, R121 ;  /* 0x00007610ff797816 */ /* 0x000fe40000000079 */
[----:B------:R-:W-:Y:S02]  /*d250*/  PRMT R96, RZ, 0x7610, R96 ;  /* 0x00007610ff607816 */ /* 0x000fe40000000060 */
[----:B------:R-:W-:Y:S01]  /*d260*/  PRMT R198, RZ, 0x7610, R198 ;  /* 0x00007610ffc67816 */ /* 0x000fe200000000c6 */
[----:B---3--:R-:W-:Y:S02]  /*d270*/  @!P0 IMAD.MOV.U32 R93, RZ, RZ, R143 ;  /* 0x000000ffff5d8224 */ /* 0x008fe400078e008f */
[----:B------:R-:W3:Y:S01]  /*d280*/  LDL R143, [R1+0x45c] ;  /* 0x00045c00018f7983 */ /* 0x000ee20000100800 */
[----:B--2---:R-:W-:-:S02]  /*d290*/  @!P0 IMAD.MOV.U32 R92, RZ, RZ, R78 ;  /* 0x000000ffff5c8224 */ /* 0x004fc400078e004e */
[----:B------:R-:W0:Y:S03]  /*d2a0*/  S2R R78, SR_TID.X ;  /* 0x00000000004e7919 */ /* 0x000e260000002100 */
[----:B------:R4:W2:Y:S02]  /*d2b0*/  @!P0 LDG.E.U16 R201, desc[UR60][R92.64] ;  /* 0x0000003c5cc98981 */ /* 0x0008a4000c1e1500 */
[----:B----4-:R-:W-:Y:S02]  /*d2c0*/  @!P3 IMAD.MOV.U32 R93, RZ, RZ, R142 ;  /* 0x000000ffff5db224 */ /* 0x010fe400078e008e */
[----:B------:R-:W4:Y:S01]  /*d2d0*/  LDL R142, [R1+0x450] ;  /* 0x00045000018e7983 */ /* 0x000f220000100800 */
[----:B------:R-:W-:-:S05]  /*d2e0*/  @!P3 IMAD.MOV.U32 R92, RZ, RZ, R77 ;  /* 0x000000ffff5cb224 */ /* 0x000fca00078e004d */
[----:B------:R1:W2:Y:S02]  /*d2f0*/  @!P3 LDG.E.U16 R121, desc[UR60][R92.64] ;  /* 0x0000003c5c79b981 */ /* 0x0002a4000c1e1500 */
[----:B-1----:R-:W-:Y:S02]  /*d300*/  @!P1 IMAD.MOV.U32 R92, RZ, RZ, R20 ;  /* 0x000000ffff5c9224 */ /* 0x002fe400078e0014 */
[----:B------:R-:W-:Y:S01]  /*d310*/  @!P1 IMAD.MOV.U32 R93, RZ, RZ, R59 ;  /* 0x000000ffff5d9224 */ /* 0x000fe200078e003b */
[----:B0-----:R-:W-:Y:S01]  /*d320*/  SHF.R.U32.HI R77, RZ, 0x6, R78 ;  /* 0x00000006ff4d7819 */ /* 0x001fe2000001164e */
[----:B------:R-:W2:Y:S04]  /*d330*/  LDL R59, [R1+0x44c] ;  /* 0x00044c00013b7983 */ /* 0x000ea80000100800 */
[----:B------:R0:W2:Y:S01]  /*d340*/  @!P1 LDG.E.U16 R96, desc[UR60][R92.64] ;  /* 0x0000003c5c609981 */ /* 0x0000a2000c1e1500 */
[----:B------:R-:W-:-:S03]  /*d350*/  SGXT.U32 R77, R77, 0x1 ;  /* 0x000000014d4d781a */ /* 0x000fc60000000000 */
[----:B------:R-:W4:Y:S01]  /*d360*/  LDL R78, [R1+0x454] ;  /* 0x00045400014e7983 */ /* 0x000f220000100800 */
[----:B0-----:R-:W-:Y:S02]  /*d370*/  @!P2 IMAD.MOV.U32 R93, RZ, RZ, R18 ;  /* 0x000000ffff5da224 */ /* 0x001fe400078e0012 */
[----:B------:R-:W-:Y:S01]  /*d380*/  @!P2 IMAD.MOV.U32 R92, RZ, RZ, R10 ;  /* 0x000000ffff5ca224 */ /* 0x000fe200078e000a */
[----:B------:R-:W-:Y:S01]  /*d390*/  LOP3.LUT R77, R77, 0xa8, RZ, 0xfc, !PT ;  /* 0x000000a84d4d7812 */ /* 0x000fe200078efcff */
[----:B------:R-:W2:Y:S04]  /*d3a0*/  LDL R18, [R1+0x440] ;  /* 0x0004400001127983 */ /* 0x000ea80000100800 */
[----:B------:R3:W2:Y:S04]  /*d3b0*/  @!P2 LDG.E.U16 R198, desc[UR60][R92.64] ;  /* 0x0000003c5cc6a981 */ /* 0x0006a8000c1e1500 */
[----:B------:R-:W2:Y:S04]  /*d3c0*/  LDL R10, [R1+0x444] ;  /* 0x00044400010a7983 */ /* 0x000ea80000100800 */
[----:B------:R-:W4:Y:S01]  /*d3d0*/  LDL R93, [R1+0x458] ;  /* 0x00045800015d7983 */ /* 0x000f220000100800 */
[----:B------:R-:W-:-:S03]  /*d3e0*/  ISETP.GE.AND P0, PT, R77, R172, PT ;  /* 0x000000ac4d00720c */ /* 0x000fc60003f06270 */
[----:B------:R-:W2:Y:S01]  /*d3f0*/  LDL R77, [R1+0x448] ;  /* 0x00044800014d7983 */ /* 0x000ea20000100800 */
[----:B------:R-:W0:Y:S01]  /*d400*/  S2R R20, SR_TID.X ;  /* 0x0000000000147919 */ /* 0x000e220000002100 */
[----:B------:R-:W-:Y:S02]  /*d410*/  PRMT R197, RZ, 0x7610, R197 ;  /* 0x00007610ffc57816 */ /* 0x000fe400000000c5 */
[----:B------:R-:W-:Y:S02]  /*d420*/  PRMT R120, RZ, 0x7610, R120 ;  /* 0x00007610ff787816 */ /* 0x000fe40000000078 */
[----:B0-----:R-:W-:-:S04]  /*d430*/  SHF.R.U32.HI R20, RZ, 0x6, R20 ;  /* 0x00000006ff147819 */ /* 0x001fc80000011614 */
[----:B------:R-:W-:-:S04]  /*d440*/  SGXT.U32 R20, R20, 0x1 ;  /* 0x000000011414781a */ /* 0x000fc80000000000 */
[----:B------:R-:W-:-:S04]  /*d450*/  LOP3.LUT R20, R20, 0xaa, RZ, 0xfc, !PT ;  /* 0x000000aa14147812 */ /* 0x000fc800078efcff */
[----:B------:R-:W-:Y:S02]  /*d460*/  ISETP.GE.AND P1, PT, R20, R172, PT ;  /* 0x000000ac1400720c */ /* 0x000fe40003f26270 */
[----:B------:R-:W-:Y:S02]  /*d470*/  PRMT R95, RZ, 0x7610, R95 ;  /* 0x00007610ff5f7816 */ /* 0x000fe4000000005f */
[----:B------:R-:W-:Y:S01]  /*d480*/  PRMT R194, RZ, 0x7610, R194 ;  /* 0x00007610ffc27816 */ /* 0x000fe200000000c2 */
[----:B---3--:R-:W-:Y:S02]  /*d490*/  @!P4 IMAD.MOV.U32 R92, RZ, RZ, R143 ;  /* 0x000000ffff5cc224 */ /* 0x008fe400078e008f */
[----:B------:R-:W0:Y:S02]  /*d4a0*/  S2R R143, SR_TID.X ;  /* 0x00000000008f7919 */ /* 0x000e240000002100 */
[----:B0-----:R-:W-:Y:S02]  /*d4b0*/  SHF.R.U32.HI R20, RZ, 0x6, R143 ;  /* 0x00000006ff147819 */ /* 0x001fe4000001168f */
[----:B------:R-:W3:Y:S02]  /*d4c0*/  LDL R143, [R1+0x43c] ;  /* 0x00043c00018f7983 */ /* 0x000ee40000100800 */
[----:B------:R-:W-:-:S04]  /*d4d0*/  SGXT.U32 R20, R20, 0x1 ;  /* 0x000000011414781a */ /* 0x000fc80000000000 */
[----:B------:R-:W-:Y:S01]  /*d4e0*/  LOP3.LUT R20, R20, 0xac, RZ, 0xfc, !PT ;  /* 0x000000ac14147812 */ /* 0x000fe200078efcff */
[----:B----4-:R0:W4:Y:S02]  /*d4f0*/  @!P4 LDG.E.U16 R197, desc[UR60][R92.64] ;  /* 0x0000003c5cc5c981 */ /* 0x010124000c1e1500 */
[----:B0-----:R-:W-:Y:S02]  /*d500*/  @!P0 IMAD.MOV.U32 R92, RZ, RZ, R78 ;  /* 0x000000ffff5c8224 */ /* 0x001fe400078e004e */
[----:B------:R-:W-:Y:S01]  /*d510*/  @!P0 IMAD.MOV.U32 R93, RZ, RZ, R142 ;  /* 0x000000ffff5d8224 */ /* 0x000fe200078e008e */
[----:B------:R-:W0:Y:S04]  /*d520*/  S2R R78, SR_TID.X ;  /* 0x00000000004e7919 */ /* 0x000e280000002100 */
[----:B------:R2:W4:Y:S01]  /*d530*/  @!P0 LDG.E.U16 R120, desc[UR60][R92.64] ;  /* 0x0000003c5c788981 */ /* 0x000522000c1e1500 */
[----:B------:R-:W-:-:S03]  /*d540*/  ISETP.GE.AND P0, PT, R20, R172, PT ;  /* 0x000000ac1400720c */ /* 0x000fc60003f06270 */
[----:B------:R-:W4:Y:S01]  /*d550*/  LDL R142, [R1+0x430] ;  /* 0x00043000018e7983 */ /* 0x000f220000100800 */
[----:B--2---:R-:W-:Y:S02]  /*d560*/  @!P1 IMAD.MOV.U32 R92, RZ, RZ, R59 ;  /* 0x000000ffff5c9224 */ /* 0x004fe400078e003b */
[----:B------:R-:W1:Y:S01]  /*d570*/  S2R R59, SR_TID.X ;  /* 0x00000000003b7919 */ /* 0x000e620000002100 */
[----:B------:R-:W-:Y:S02]  /*d580*/  @!P1 IMAD.MOV.U32 R93, RZ, RZ, R77 ;  /* 0x000000ffff5d9224 */ /* 0x000fe400078e004d */
[----:B------:R-:W2:Y:S04]  /*d590*/  LDL R77, [R1+0x428] ;  /* 0x00042800014d7983 */ /* 0x000ea80000100800 */
[----:B------:R0:W2:Y:S02]  /*d5a0*/  @!P1 LDG.E.U16 R95, desc[UR60][R92.64] ;  /* 0x0000003c5c5f9981 */ /* 0x0000a4000c1e1500 */
[----:B0-----:R-:W-:-:S02]  /*d5b0*/  @!P0 IMAD.MOV.U32 R92, RZ, RZ, R10 ;  /* 0x000000ffff5c8224 */ /* 0x001fc400078e000a */
[----:B------:R-:W-:Y:S01]  /*d5c0*/  @!P0 IMAD.MOV.U32 R93, RZ, RZ, R18 ;  /* 0x000000ffff5d8224 */ /* 0x000fe200078e0012 */
[----:B------:R-:W-:Y:S01]  /*d5d0*/  SHF.R.U32.HI R20, RZ, 0x6, R78 ;  /* 0x00000006ff147819 */ /* 0x000fe2000001164e */
[----:B------:R-:W2:Y:S04]  /*d5e0*/  LDL R18, [R1+0x420] ;  /* 0x0004200001127983 */ /* 0x000ea80000100800 */
[----:B------:R3:W2:Y:S04]  /*d5f0*/  @!P0 LDG.E.U16 R194, desc[UR60][R92.64] ;  /* 0x0000003c5cc28981 */ /* 0x0006a8000c1e1500 */
[----:B------:R-:W4:Y:S04]  /*d600*/  LDL R78, [R1+0x434] ;  /* 0x00043400014e7983 */ /* 0x000f280000100800 */
[----:B------:R-:W2:Y:S01]  /*d610*/  LDL R93, [R1+0x438] ;  /* 0x00043800015d7983 */ /* 0x000ea20000100800 */
[----:B-1----:R-:W-:-:S03]  /*d620*/  SHF.R.U32.HI R10, RZ, 0x6, R59 ;  /* 0x00000006ff0a7819 */ /* 0x002fc6000001163b */
[----:B------:R-:W4:Y:S01]  /*d630*/  LDL R59, [R1+0x42c] ;  /* 0x00042c00013b7983 */ /* 0x000f220000100800 */
[----:B------:R-:W-:-:S04]  /*d640*/  SGXT.U32 R10, R10, 0x1 ;  /* 0x000000010a0a781a */ /* 0x000fc80000000000 */
[----:B------:R-:W-:-:S04]  /*d650*/  LOP3.LUT R10, R10, 0xb0, RZ, 0xfc, !PT ;  /* 0x000000b00a0a7812 */ /* 0x000fc800078efcff */
[----:B------:R-:W-:Y:S02]  /*d660*/  ISETP.GE.AND P0, PT, R10, R172, PT ;  /* 0x000000ac0a00720c */ /* 0x000fe40003f06270 */
[----:B------:R-:W4:Y:S01]  /*d670*/  LDL R10, [R1+0x424] ;  /* 0x00042400010a7983 */ /* 0x000f220000100800 */
[----:B------:R-:W-:-:S04]  /*d680*/  SGXT.U32 R20, R20, 0x1 ;  /* 0x000000011414781a */ /* 0x000fc80000000000 */
[----:B------:R-:W-:-:S04]  /*d690*/  LOP3.LUT R20, R20, 0xae, RZ, 0xfc, !PT ;  /* 0x000000ae14147812 */ /* 0x000fc800078efcff */
[----:B------:R-:W-:Y:S02]  /*d6a0*/  ISETP.GE.AND P1, PT, R20, R172, PT ;  /* 0x000000ac1400720c */ /* 0x000fe40003f26270 */
[----:B------:R-:W0:Y:S01]  /*d6b0*/  S2R R20, SR_TID.X ;  /* 0x0000000000147919 */ /* 0x000e220000002100 */
[----:B------:R-:W-:Y:S02]  /*d6c0*/  PRMT R193, RZ, 0x7610, R193 ;  /* 0x00007610ffc17816 */ /* 0x000fe400000000c1 */
[----:B------:R-:W-:Y:S02]  /*d6d0*/  PRMT R119, RZ, 0x7610, R119 ;  /* 0x00007610ff777816 */ /* 0x000fe40000000077 */
[----:B0-----:R-:W-:-:S04]  /*d6e0*/  SHF.R.U32.HI R20, RZ, 0x6, R20 ;  /* 0x00000006ff147819 */ /* 0x001fc80000011614 */
[----:B------:R-:W-:-:S04]  /*d6f0*/  SGXT.U32 R20, R20, 0x1 ;  /* 0x000000011414781a */ /* 0x000fc80000000000 */
[----:B------:R-:W-:Y:S02]  /*d700*/  LOP3.LUT R20, R20, 0xb2, RZ, 0xfc, !PT ;  /* 0x000000b214147812 */ /* 0x000fe400078efcff */
[----:B------:R-:W-:Y:S01]  /*d710*/  PRMT R94, RZ, 0x7610, R94 ;  /* 0x00007610ff5e7816 */ /* 0x000fe2000000005e */
[----:B---3--:R-:W-:Y:S02]  /*d720*/  @!P1 IMAD.MOV.U32 R92, RZ, RZ, R143 ;  /* 0x000000ffff5c9224 */ /* 0x008fe400078e008f */
[----:B------:R-:W0:Y:S01]  /*d730*/  S2R R143, SR_TID.X ;  /* 0x00000000008f7919 */ /* 0x000e220000002100 */
[----:B------:R-:W-:Y:S02]  /*d740*/  PRMT R190, RZ, 0x7610, R190 ;  /* 0x00007610ffbe7816 */ /* 0x000fe400000000be */
[----:B--2---:R4:W2:Y:S01]  /*d750*/  @!P1 LDG.E.U16 R193, desc[UR60][R92.64] ;  /* 0x0000003c5cc19981 */ /* 0x0048a2000c1e1500 */
[----:B------:R-:W-:Y:S02]  /*d760*/  ISETP.GE.AND P1, PT, R20, R172, PT ;  /* 0x000000ac1400720c */ /* 0x000fe40003f26270 */
[----:B0-----:R-:W-:-:S02]  /*d770*/  SHF.R.U32.HI R20, RZ, 0x6, R143 ;  /* 0x00000006ff147819 */ /* 0x001fc4000001168f */
[----:B------:R-:W3:Y:S02]  /*d780*/  LDL R143, [R1+0x41c] ;  /* 0x00041c00018f7983 */ /* 0x000ee40000100800 */
[----:B------:R-:W-:Y:S01]  /*d790*/  SGXT.U32 R20, R20, 0x1 ;  /* 0x000000011414781a */ /* 0x000fe20000000000 */
[----:B----4-:R-:W-:Y:S02]  /*d7a0*/  @!P0 IMAD.MOV.U32 R92, RZ, RZ, R78 ;  /* 0x000000ffff5c8224 */ /* 0x010fe400078e004e */
[----:B------:R-:W-:Y:S01]  /*d7b0*/  @!P0 IMAD.MOV.U32 R93, RZ, RZ, R142 ;  /* 0x000000ffff5d8224 */ /* 0x000fe200078e008e */
[----:B------:R-:W-:Y:S01]  /*d7c0*/  LOP3.LUT R20, R20, 0xb4, RZ, 0xfc, !PT ;  /* 0x000000b414147812 */ /* 0x000fe200078efcff */
[----:B------:R-:W0:Y:S03]  /*d7d0*/  S2R R78, SR_TID.X ;  /* 0x00000000004e7919 */ /* 0x000e260000002100 */
[----:B------:R1:W4:Y:S01]  /*d7e0*/  @!P0 LDG.E.U16 R119, desc[UR60][R92.64] ;  /* 0x0000003c5c778981 */ /* 0x000322000c1e1500 */
[----:B------:R-:W-:-:S03]  /*d7f0*/  ISETP.GE.AND P0, PT, R20, R172, PT ;  /* 0x000000ac1400720c */ /* 0x000fc60003f06270 */
[----:B------:R-:W2:Y:S01]  /*d800*/  LDL R142, [R1+0x408] ;  /* 0x00040800018e7983 */ /* 0x000ea20000100800 */
[----:B-1----:R-:W-:Y:S02]  /*d810*/  @!P1 IMAD.MOV.U32 R92, RZ, RZ, R59 ;  /* 0x000000ffff5c9224 */ /* 0x002fe400078e003b */
[----:B------:R-:W-:Y:S01]  /*d820*/  @!P1 IMAD.MOV.U32 R93, RZ, RZ, R77 ;  /* 0x000000ffff5d9224 */ /* 0x000fe200078e004d */
[----:B------:R-:W4:Y:S04]  /*d830*/  LDL R59, [R1+0x414] ;  /* 0x00041400013b7983 */ /* 0x000f280000100800 */
[----:B------:R1:W2:Y:S04]  /*d840*/  @!P1 LDG.E.U16 R94, desc[UR60][R92.64] ;  /* 0x0000003c5c5e9981 */ /* 0x0002a8000c1e1500 */
[----:B------:R-:W2:Y:S01]  /*d850*/  LDL R77, [R1+0x410] ;  /* 0x00041000014d7983 */ /* 0x000ea20000100800 */
[----:B-1----:R-:W-:-:S02]  /*d860*/  @!P0 IMAD.MOV.U32 R92, RZ, RZ, R10 ;  /* 0x000000ffff5c8224 */ /* 0x002fc400078e000a */
[----:B------:R-:W-:Y:S01]  /*d870*/  @!P0 IMAD.MOV.U32 R93, RZ, RZ, R18 ;  /* 0x000000ffff5d8224 */ /* 0x000fe200078e0012 */
[----:B0-----:R-:W-:Y:S01]  /*d880*/  SHF.R.U32.HI R20, RZ, 0x6, R78 ;  /* 0x00000006ff147819 */ /* 0x001fe2000001164e */
[----:B------:R-:W2:Y:S04]  /*d890*/  LDL R18, [R1+0x400] ;  /* 0x0004000001127983 */ /* 0x000ea80000100800 */
[----:B------:R0:W2:Y:S04]  /*d8a0*/  @!P0 LDG.E.U16 R190, desc[UR60][R92.64] ;  /* 0x0000003c5cbe8981 */ /* 0x0000a8000c1e1500 */
[----:B------:R-:W2:Y:S04]  /*d8b0*/  LDL R78, [R1+0x40c] ;  /* 0x00040c00014e7983 */ /* 0x000ea80000100800 */
[----:B------:R-:W2:Y:S04]  /*d8c0*/  LDL R10, [R1+0x404] ;  /* 0x00040400010a7983 */ /* 0x000ea80000100800 */
[----:B------:R-:W4:Y:S01]  /*d8d0*/  LDL R93, [R1+0x418] ;  /* 0x00041800015d7983 */ /* 0x000f220000100800 */
[----:B------:R-:W-:-:S04]  /*d8e0*/  SGXT.U32 R20, R20, 0x1 ;  /* 0x000000011414781a */ /* 0x000fc80000000000 */
[----:B------:R-:W-:-:S04]  /*d8f0*/  LOP3.LUT R20, R20, 0xb6, RZ, 0xfc, !PT ;  /* 0x000000b614147812 */ /* 0x000fc800078efcff */
[----:B------:R-:W-:Y:S02]  /*d900*/  ISETP.GE.AND P1, PT, R20, R172, PT ;  /* 0x000000ac1400720c */ /* 0x000fe40003f26270 */
[----:B------:R-:W0:Y:S02]  /*d910*/  S2R R20, SR_TID.X ;  /* 0x0000000000147919 */ /* 0x000e240000002100 */
[----:B0-----:R-:W-:-:S04]  /*d920*/  SHF.R.U32.HI R92, RZ, 0x6, R20 ;  /* 0x00000006ff5c7819 */ /* 0x001fc80000011614 */
[----:B------:R-:W-:-:S04]  /*d930*/  SGXT.U32 R92, R92, 0x1 ;  /* 0x000000015c5c781a */ /* 0x000fc80000000000 */
[----:B------:R-:W-:-:S04]  /*d940*/  LOP3.LUT R92, R92, 0xb8, RZ, 0xfc, !PT ;  /* 0x000000b85c5c7812 */ /* 0x000fc800078efcff */
[----:B------:R-:W-:Y:S02]  /*d950*/  ISETP.GE.AND P0, PT, R92, R172, PT ;  /* 0x000000ac5c00720c */ /* 0x000fe40003f06270 */
[----:B------:R-:W-:Y:S02]  /*d960*/  SHF.R.U32.HI R20, RZ, 0x6, R20 ;  /* 0x00000006ff147819 */ /* 0x000fe40000011614 */
[----:B------:R-:W-:Y:S02]  /*d970*/  PRMT R189, RZ, 0x7610, R189 ;  /* 0x00007610ffbd7816 */ /* 0x000fe400000000bd */
[----:B------:R-:W-:-:S04]  /*d980*/  SGXT.U32 R20, R20, 0x1 ;  /* 0x000000011414781a */ /* 0x000fc80000000000 */
[----:B------:R-:W-:Y:S02]  /*d990*/  LOP3.LUT R20, R20, 0xba, RZ, 0xfc, !PT ;  /* 0x000000ba14147812 */ /* 0x000fe400078efcff */
[----:B------:R-:W-:Y:S02]  /*d9a0*/  PRMT R118, RZ, 0x7610, R118 ;  /* 0x00007610ff767816 */ /* 0x000fe40000000076 */
[----:B------:R-:W-:Y:S01]  /*d9b0*/  PRMT R186, RZ, 0x7610, R186 ;  /* 0x00007610ffba7816 */ /* 0x000fe200000000ba */
[----:B---3--:R-:W-:Y:S02]  /*d9c0*/  @!P1 IMAD.MOV.U32 R92, RZ, RZ, R143 ;  /* 0x000000ffff5c9224 */ /* 0x008fe400078e008f */
[----:B------:R-:W0:Y:S03]  /*d9d0*/  S2R R143, SR_TID.X ;  /* 0x00000000008f7919 */ /* 0x000e260000002100 */
[----:B----4-:R1:W3:Y:S01]  /*d9e0*/  @!P1 LDG.E.U16 R189, desc[UR60][R92.64] ;  /* 0x0000003c5cbd9981 */ /* 0x0102e2000c1e1500 */
[----:B------:R-:W-:-:S02]  /*d9f0*/  ISETP.GE.AND P1, PT, R20, R172, PT ;  /* 0x000000ac1400720c */ /* 0x000fc40003f26270 */
[----:B0-----:R-:W-:-:S04]  /*da00*/  SHF.R.U32.HI R20, RZ, 0x6, R143 ;  /* 0x00000006ff147819 */ /* 0x001fc8000001168f */
[----:B------:R-:W-:Y:S01]  /*da10*/  SGXT.U32 R20, R20, 0x1 ;  /* 0x000000011414781a */ /* 0x000fe20000000000 */
[----:B-1----:R-:W-:Y:S02]  /*da20*/  @!P0 IMAD.MOV.U32 R92, RZ, RZ, R59 ;  /* 0x000000ffff5c8224 */ /* 0x002fe400078e003b */
[----:B--2---:R-:W-:Y:S01]  /*da30*/  @!P0 IMAD.MOV.U32 R93, RZ, RZ, R77 ;  /* 0x000000ffff5d8224 */ /* 0x004fe200078e004d */
[----:B------:R-:W-:Y:S01]  /*da40*/  LOP3.LUT R20, R20, 0xbc, RZ, 0xfc, !PT ;  /* 0x000000bc14147812 */ /* 0x000fe200078efcff */
[----:B------:R-:W2:Y:S04]  /*da50*/  LDL R77, [R1+0x3f0] ;  /* 0x0003f000014d7983 */ /* 0x000ea80000100800 */
[----:B------:R0:W4:Y:S01]  /*da60*/  @!P0 LDG.E.U16 R118, desc[UR60][R92.64] ;  /* 0x0000003c5c768981 */ /* 0x000122000c1e1500 */
[----:B------:R-:W-:-:S02]  /*da70*/  ISETP.GE.AND P0, PT, R20, R172, PT ;  /* 0x000000ac1400720c */ /* 0x000fc40003f06270 */
[----:B------:R-:W-:Y:S01]  /*da80*/  SHF.R.U32.HI R59, RZ, 0x6, R143 ;  /* 0x00000006ff3b7819 */ /* 0x000fe2000001168f */
[----:B------:R-:W-:Y:S01]  /*da90*/  @!P1 IMAD.MOV.U32 R143, RZ, RZ, R142 ;  /* 0x000000ffff8f9224 */ /* 0x000fe200078e008e */
[----:B------:R-:W3:Y:S01]  /*daa0*/  LDL R20, [R1+0x3f4] ;  /* 0x0003f40001147983 */ /* 0x000ee20000100800 */
[----:B------:R-:W-:Y:S01]  /*dab0*/  @!P1 IMAD.MOV.U32 R142, RZ, RZ, R78 ;  /* 0x000000ffff8e9224 */ /* 0x000fe200078e004e */
[----:B0-----:R-:W-:Y:S02]  /*dac0*/  PRMT R93, RZ, 0x7610, R93 ;  /* 0x00007610ff5d7816 */ /* 0x001fe4000000005d */
[----:B------:R-:W4:Y:S04]  /*dad0*/  LDL R78, [R1+0x3ec] ;  /* 0x0003ec00014e7983 */ /* 0x000f280000100800 */
[----:B------:R0:W4:Y:S02]  /*dae0*/  @!P1 LDG.E.U16 R93, desc[UR60][R142.64] ;  /* 0x0000003c8e5d9981 */ /* 0x000124000c1e1500 */
[----:B0-----:R-:W-:-:S02]  /*daf0*/  @!P0 IMAD.MOV.U32 R142, RZ, RZ, R10 ;  /* 0x000000ffff8e8224 */ /* 0x001fc400078e000a */
[----:B------:R-:W-:Y:S01]  /*db00*/  @!P0 IMAD.MOV.U32 R143, RZ, RZ, R18 ;  /* 0x000000ffff8f8224 */ /* 0x000fe200078e0012 */
[----:B------:R-:W-:Y:S01]  /*db10*/  SGXT.U32 R59, R59, 0x1 ;  /* 0x000000013b3b781a */ /* 0x000fe20000000000 */
[----:B------:R-:W4:Y:S04]  /*db20*/  LDL R18, [R1+0x3e0] ;  /* 0x0003e00001127983 */ /* 0x000f280000100800 */
[----:B------:R0:W4:Y:S01]  /*db30*/  @!P0 LDG.E.U16 R186, desc[UR60][R142.64] ;  /* 0x0000003c8eba8981 */ /* 0x000122000c1e1500 */
[----:B------:R-:W-:Y:S02]  /*db40*/  PRMT R185, RZ, 0x7610, R185 ;  /* 0x00007610ffb97816 */ /* 0x000fe400000000b9 */
[----:B------:R-:W-:Y:S01]  /*db50*/  PRMT R117, RZ, 0x7610, R117 ;  /* 0x00007610ff757816 */ /* 0x000fe20000000075 */
[----:B------:R-:W4:Y:S04]  /*db60*/  LDL R10, [R1+0x3e4] ;  /* 0x0003e400010a7983 */ /* 0x000f280000100800 */
[----:B------:R-:W0:Y:S04]  /*db70*/  LDL R142, [R1+0x3f8] ;  /* 0x0003f800018e7983 */ /* 0x000e280000100800 */
[----:B------:R-:W0:Y:S01]  /*db80*/  LDL R143, [R1+0x3fc] ;  /* 0x0003fc00018f7983 */ /* 0x000e220000100800 */
[----:B------:R-:W-:-:S04]  /*db90*/  LOP3.LUT R59, R59, 0xbe, RZ, 0xfc, !PT ;  /* 0x000000be3b3b7812 */ /* 0x000fc800078efcff */
[----:B------:R-:W-:Y:S02]  /*dba0*/  ISETP.GE.AND P1, PT, R59, R172, PT ;  /* 0x000000ac3b00720c */ /* 0x000fe40003f26270 */
[----:B------:R-:W1:Y:S02]  /*dbb0*/  S2R R59, SR_TID.X ;  /* 0x00000000003b7919 */ /* 0x000e640000002100 */
[----:B-1----:R-:W-:-:S04]  /*dbc0*/  SHF.R.U32.HI R59, RZ, 0x6, R59 ;  /* 0x00000006ff3b7819 */ /* 0x002fc8000001163b */
[----:B------:R-:W-:-:S04]  /*dbd0*/  SGXT.U32 R59, R59, 0x1 ;  /* 0x000000013b3b781a */ /* 0x000fc80000000000 */
[----:B------:R-:W-:-:S04]  /*dbe0*/  LOP3.LUT R59, R59, 0xc0, RZ, 0xfc, !PT ;  /* 0x000000c03b3b7812 */ /* 0x000fc800078efcff */
[----:B------:R-:W-:Y:S02]  /*dbf0*/  ISETP.GE.AND P0, PT, R59, R172, PT ;  /* 0x000000ac3b00720c */ /* 0x000fe40003f06270 */
[----:B------:R-:W1:Y:S01]  /*dc00*/  S2R R59, SR_TID.X ;  /* 0x00000000003b7919 */ /* 0x000e620000002100 */
[----:B0-----:R-:W-:-:S04]  /*dc10*/  @!P1 LOP3.LUT R143, R143, R142, RZ, 0x3c, !PT ;  /* 0x0000008e8f8f9212 */ /* 0x001fc800078e3cff */
[----:B------:R-:W-:-:S04]  /*dc20*/  @!P1 LOP3.LUT R142, R143, R142, RZ, 0x3c, !PT ;  /* 0x0000008e8f8e9212 */ /* 0x000fc800078e3cff */
[----:B------:R-:W-:-:S05]  /*dc30*/  @!P1 LOP3.LUT R143, R143, R142, RZ, 0x3c, !PT ;  /* 0x0000008e8f8f9212 */ /* 0x000fca00078e3cff */
[----:B------:R1:W4:Y:S02]  /*dc40*/  @!P1 LDG.E.U16 R185, desc[UR60][R142.64] ;  /* 0x0000003c8eb99981 */ /* 0x000324000c1e1500 */
[----:B-1----:R-:W-:-:S04]  /*dc50*/  SHF.R.U32.HI R143, RZ, 0x6, R59 ;  /* 0x00000006ff8f7819 */ /* 0x002fc8000001163b */
[----:B------:R-:W-:-:S04]  /*dc60*/  SGXT.U32 R143, R143, 0x1 ;  /* 0x000000018f8f781a */ /* 0x000fc80000000000 */
[----:B------:R-:W-:Y:S01]  /*dc70*/  LOP3.LUT R143, R143, 0xc2, RZ, 0xfc, !PT ;  /* 0x000000c28f8f7812 */ /* 0x000fe200078efcff */
[----:B---3--:R-:W-:-:S03]  /*dc80*/  @!P0 IMAD.MOV.U32 R142, RZ, RZ, R20 ;  /* 0x000000ffff8e8224 */ /* 0x008fc600078e0014 */
[----:B------:R-:W-:Y:S01]  /*dc90*/  ISETP.GE.AND P1, PT, R143, R172, PT ;  /* 0x000000ac8f00720c */ /* 0x000fe20003f26270 */
[----:B--2---:R-:W-:Y:S01]  /*dca0*/  @!P0 IMAD.MOV.U32 R143, RZ, RZ, R77 ;  /* 0x000000ffff8f8224 */ /* 0x004fe200078e004d */
[----:B------:R-:W-:Y:S01]  /*dcb0*/  SHF.R.U32.HI R20, RZ, 0x6, R59 ;  /* 0x00000006ff147819 */ /* 0x000fe2000001163b */
[----:B------:R-:W2:Y:S04]  /*dcc0*/  LDL R77, [R1+0x3d0] ;  /* 0x0003d000014d7983 */ /* 0x000ea80000100800 */
[----:B------:R4:W3:Y:S04]  /*dcd0*/  @!P0 LDG.E.U16 R117, desc[UR60][R142.64] ;  /* 0x0000003c8e758981 */ /* 0x0008e8000c1e1500 */
[----:B------:R-:W2:Y:S01]  /*dce0*/  LDL R143, [R1+0x3e8] ;  /* 0x0003e800018f7983 */ /* 0x000ea20000100800 */
[----:B------:R-:W-:-:S04]  /*dcf0*/  SGXT.U32 R20, R20, 0x1 ;  /* 0x000000011414781a */ /* 0x000fc80000000000 */
[----:B------:R-:W-:-:S04]  /*dd00*/  LOP3.LUT R20, R20, 0xc4, RZ, 0xfc, !PT ;  /* 0x000000c414147812 */ /* 0x000fc800078efcff */
[----:B------:R-:W-:Y:S01]  /*dd10*/  ISETP.GE.AND P0, PT, R20, R172, PT ;  /* 0x000000ac1400720c */ /* 0x000fe20003f06270 */
[----:B----4-:R-:W-:Y:S01]  /*dd20*/  @!P1 IMAD.MOV.U32 R142, RZ, RZ, R78 ;  /* 0x000000ffff8e9224 */ /* 0x010fe200078e004e */
[----:B------:R-:W-:Y:S01]  /*dd30*/  PRMT R92, RZ, 0x7610, R92 ;  /* 0x00007610ff5c7816 */ /* 0x000fe2000000005c */
[----:B------:R-:W4:Y:S01]  /*dd40*/  LDL R20, [R1+0x3d4] ;  /* 0x0003d40001147983 */ /* 0x000f220000100800 */
[----:B------:R-:W-:Y:S02]  /*dd50*/  PRMT R183, RZ, 0x7610, R183 ;  /* 0x00007610ffb77816 */ /* 0x000fe400000000b7 */
[----:B------:R-:W-:Y:S01]  /*dd60*/  SHF.R.U32.HI R59, RZ, 0x6, R59 ;  /* 0x00000006ff3b7819 */ /* 0x000fe2000001163b */
[----:B------:R-:W3:Y:S03]  /*dd70*/  LDL R78, [R1+0x3cc] ;  /* 0x0003cc00014e7983 */ /* 0x000ee60000100800 */
[----:B------:R-:W-:-:S04]  /*dd80*/  SGXT.U32 R59, R59, 0x1 ;  /* 0x000000013b3b781a */ /* 0x000fc80000000000 */
[----:B------:R-:W-:Y:S01]  /*dd90*/  LOP3.LUT R59, R59, 0xc6, RZ, 0xfc, !PT ;  /* 0x000000c63b3b7812 */ /* 0x000fe200078efcff */
[----:B--2---:R0:W2:Y:S02]  /*dda0*/  @!P1 LDG.E.U16 R92, desc[UR60][R142.64] ;  /* 0x0000003c8e5c9981 */ /* 0x0040a4000c1e1500 */
[----:B0-----:R-:W-:Y:S02]  /*ddb0*/  @!P0 IMAD.MOV.U32 R142, RZ, RZ, R10 ;  /* 0x000000ffff8e8224 */ /* 0x001fe400078e000a */
[----:B------:R-:W-:Y:S01]  /*ddc0*/  @!P0 IMAD.MOV.U32 R143, RZ, RZ, R18 ;  /* 0x000000ffff8f8224 */ /* 0x000fe200078e0012 */
[----:B------:R-:W-:Y:S01]  /*ddd0*/  ISETP.GE.AND P1, PT, R59, R172, PT ;  /* 0x000000ac3b00720c */ /* 0x000fe20003f26270 */
[----:B------:R-:W2:Y:S04]  /*dde0*/  LDL R18, [R1+0x3c0] ;  /* 0x0003c00001127983 */ /* 0x000ea80000100800 */
[----:B------:R0:W2:Y:S01]  /*ddf0*/  @!P0 LDG.E.U16 R183, desc[UR60][R142.64] ;  /* 0x0000003c8eb78981 */ /* 0x0000a2000c1e1500 */
[----:B------:R-:W-:-:S02]  /*de00*/  PRMT R182, RZ, 0x7610, R182 ;  /* 0x00007610ffb67816 */ /* 0x000fc400000000b6 */
[----:B------:R-:W-:Y:S01]  /*de10*/  PRMT R144, RZ, 0x7610, R144 ;  /* 0x00007610ff907816 */ /* 0x000fe20000000090 */
[----:B------:R-:W2:Y:S04]  /*de20*/  LDL R10, [R1+0x3c4] ;  /* 0x0003c400010a7983 */ /* 0x000ea80000100800 */
[----:B------:R-:W0:Y:S04]  /*de30*/  LDL R142, [R1+0x3d8] ;  /* 0x0003d800018e7983 */ /* 0x000e280000100800 */
[----:B------:R-:W0:Y:S01]  /*de40*/  LDL R143, [R1+0x3dc] ;  /* 0x0003dc00018f7983 */ /* 0x000e220000100800 */
        /* <DEDUP_REMOVED lines=9> */
[----:B------:R1:W2:Y:S02]  /*dee0*/  @!P1 LDG.E.U16 R182, desc[UR60][R142.64] ;  /* 0x0000003c8eb69981 */ /* 0x0002a4000c1e1500 */
[----:B-1----:R-:W-:-:S04]  /*def0*/  SHF.R.U32.HI R143, RZ, 0x6, R59 ;  /* 0x00000006ff8f7819 */ /* 0x002fc8000001163b */
[----:B------:R-:W-:-:S04]  /*df00*/  SGXT.U32 R143, R143, 0x1 ;  /* 0x000000018f8f781a */ /* 0x000fc80000000000 */
[----:B------:R-:W-:Y:S01]  /*df10*/  LOP3.LUT R143, R143, 0xca, RZ, 0xfc, !PT ;  /* 0x000000ca8f8f7812 */ /* 0x000fe200078efcff */
[----:B----4-:R-:W-:-:S03]  /*df20*/  @!P0 IMAD.MOV.U32 R142, RZ, RZ, R20 ;  /* 0x000000ffff8e8224 */ /* 0x010fc600078e0014 */
[----:B------:R-:W-:Y:S01]  /*df30*/  ISETP.GE.AND P1, PT, R143, R172, PT ;  /* 0x000000ac8f00720c */ /* 0x000fe20003f26270 */
[----:B------:R-:W-:Y:S01]  /*df40*/  @!P0 IMAD.MOV.U32 R143, RZ, RZ, R77 ;  /* 0x000000ffff8f8224 */ /* 0x000fe200078e004d */
[----:B------:R-:W-:Y:S01]  /*df50*/  SHF.R.U32.HI R20, RZ, 0x6, R59 ;  /* 0x00000006ff147819 */ /* 0x000fe2000001163b */
[----:B------:R-:W4:Y:S04]  /*df60*/  LDL R77, [R1+0x3b0] ;  /* 0x0003b000014d7983 */ /* 0x000f280000100800 */
[----:B------:R3:W4:Y:S04]  /*df70*/  @!P0 LDG.E.U16 R144, desc[UR60][R142.64] ;  /* 0x0000003c8e908981 */ /* 0x000728000c1e1500 */
[----:B------:R-:W2:Y:S01]  /*df80*/  LDL R143, [R1+0x3c8] ;  /* 0x0003c800018f7983 */ /* 0x000ea20000100800 */
[----:B------:R-:W-:-:S04]  /*df90*/  SGXT.U32 R20, R20, 0x1 ;  /* 0x000000011414781a */ /* 0x000fc80000000000 */
[----:B------:R-:W-:-:S04]  /*dfa0*/  LOP3.LUT R20, R20, 0xcc, RZ, 0xfc, !PT ;  /* 0x000000cc14147812 */ /* 0x000fc800078efcff */
[----:B------:R-:W-:Y:S01]  /*dfb0*/  ISETP.GE.AND P0, PT, R20, R172, PT ;  /* 0x000000ac1400720c */ /* 0x000fe20003f06270 */
[----:B---3--:R-:W-:Y:S01]  /*dfc0*/  @!P1 IMAD.MOV.U32 R142, RZ, RZ, R78 ;  /* 0x000000ffff8e9224 */ /* 0x008fe200078e004e */
[----:B------:R-:W-:Y:S01]  /*dfd0*/  PRMT R145, RZ, 0x7610, R145 ;  /* 0x00007610ff917816 */ /* 0x000fe20000000091 */
[----:B------:R-:W3:Y:S01]  /*dfe0*/  LDL R20, [R1+0x3b4] ;  /* 0x0003b40001147983 */ /* 0x000ee20000100800 */
[----:B------:R-:W-:Y:S02]  /*dff0*/  PRMT R146, RZ, 0x7610, R146 ;  /* 0x00007610ff927816 */ /* 0x000fe40000000092 */
[----:B------:R-:W-:Y:S01]  /*e000*/  SHF.R.U32.HI R59, RZ, 0x6, R59 ;  /* 0x00000006ff3b7819 */ /* 0x000fe2000001163b */
[----:B------:R-:W4:Y:S03]  /*e010*/  LDL R78, [R1+0x3ac] ;  /* 0x0003ac00014e7983 */ /* 0x000f260000100800 */
        /* <DEDUP_REMOVED lines=26> */
[----:B---3--:R-:W-:-:S03]  /*e1c0*/  @!P0 IMAD.MOV.U32 R142, RZ, RZ, R20 ;  /* 0x000000ffff8e8224 */ /* 0x008fc600078e0014 */
[----:B------:R-:W-:Y:S01]  /*e1d0*/  ISETP.GE.AND P1, PT, R143, R172, PT ;  /* 0x000000ac8f00720c */ /* 0x000fe20003f26270 */
[----:B----4-:R-:W-:Y:S01]  /*e1e0*/  @!P0 IMAD.MOV.U32 R143, RZ, RZ, R77 ;  /* 0x000000ffff8f8224 */ /* 0x010fe200078e004d */
[----:B------:R-:W-:Y:S01]  /*e1f0*/  SHF.R.U32.HI R20, RZ, 0x6, R59 ;  /* 0x00000006ff147819 */ /* 0x000fe2000001163b */
[----:B------:R-:W3:Y:S04]  /*e200*/  LDL R77, [R1+0x390] ;  /* 0x00039000014d7983 */ /* 0x000ee80000100800 */
[----:B------:R0:W4:Y:S04]  /*e210*/  @!P0 LDG.E.U16 R148, desc[UR60][R142.64] ;  /* 0x0000003c8e948981 */ /* 0x000128000c1e1500 */
[----:B------:R-:W2:Y:S01]  /*e220*/  LDL R143, [R1+0x3a8] ;  /* 0x0003a800018f7983 */ /* 0x000ea20000100800 */
[----:B------:R-:W-:-:S04]  /*e230*/  SGXT.U32 R20, R20, 0x1 ;  /* 0x000000011414781a */ /* 0x000fc80000000000 */
[----:B------:R-:W-:-:S04]  /*e240*/  LOP3.LUT R20, R20, 0xd4, RZ, 0xfc, !PT ;  /* 0x000000d414147812 */ /* 0x000fc800078efcff */
[----:B------:R-:W-:Y:S01]  /*e250*/  ISETP.GE.AND P0, PT, R20, R172, PT ;  /* 0x000000ac1400720c */ /* 0x000fe20003f06270 */
[----:B0-----:R-:W-:Y:S01]  /*e260*/  @!P1 IMAD.MOV.U32 R142, RZ, RZ, R78 ;  /* 0x000000ffff8e9224 */ /* 0x001fe200078e004e */
        /* <DEDUP_REMOVED lines=33> */
[----:B------:R-:W-:Y:S01]  /*e480*/  @!P0 IMAD.MOV.U32 R143, RZ, RZ, R77 ;  /* 0x000000ffff8f8224 */ /* 0x000fe200078e004d */
[----:B------:R-:W-:Y:S01]  /*e490*/  SHF.R.U32.HI R20, RZ, 0x6, R59 ;  /* 0x00000006ff147819 */ /* 0x000fe2000001163b */
[----:B------:R-:W3:Y:S04]  /*e4a0*/  LDL R77, [R1+0x370] ;  /* 0x00037000014d7983 */ /* 0x000ee80000100800 */
        /* <DEDUP_REMOVED lines=8> */
[----:B------:R-:W-:Y:S01]  /*e530*/  PRMT R154, RZ, 0x7610, R154 ;  /* 0x00007610ff9a7816 */ /* 0x000fe2000000009a */
[----:B------:R-:W0:Y:S01]  /*e540*/  S2R R78, SR_TID.X ;  /* 0x00000000004e7919 */ /* 0x000e220000002100 */
[----:B------:R-:W-:Y:S02]  /*e550*/  SHF.R.U32.HI R59, RZ, 0x6, R59 ;  /* 0x00000006ff3b7819 */ /* 0x000fe4000001163b */
[----:B--2---:R1:W2:Y:S05]  /*e560*/  @!P1 LDG.E.U16 R153, desc[UR60][R142.64] ;  /* 0x0000003c8e999981 */ /* 0x0042aa000c1e1500 */
[----:B-1----:R-:W-:-:S02]  /*e570*/  @!P0 IMAD.MOV.U32 R142, RZ, RZ, R10 ;  /* 0x000000ffff8e8224 */ /* 0x002fc400078e000a */
[----:B------:R-:W-:Y:S01]  /*e580*/  @!P0 IMAD.MOV.U32 R143, RZ, RZ, R18 ;  /* 0x000000ffff8f8224 */ /* 0x000fe200078e0012 */
[----:B------:R-:W-:Y:S01]  /*e590*/  SGXT.U32 R59, R59, 0x1 ;  /* 0x000000013b3b781a */ /* 0x000fe20000000000 */
[----:B------:R-:W2:Y:S04]  /*e5a0*/  LDL R18, [R1+0x360] ;  /* 0x0003600001127983 */ /* 0x000ea80000100800 */
[----:B------:R1:W2:Y:S01]  /*e5b0*/  @!P0 LDG.E.U16 R154, desc[UR60][R142.64] ;  /* 0x0000003c8e9a8981 */ /* 0x0002a2000c1e1500 */
[----:B------:R-:W-:Y:S02]  /*e5c0*/  PRMT R155, RZ, 0x7610, R155 ;  /* 0x00007610ff9b7816 */ /* 0x000fe4000000009b */
[----:B------:R-:W-:Y:S01]  /*e5d0*/  PRMT R156, RZ, 0x7610, R156 ;  /* 0x00007610ff9c7816 */ /* 0x000fe2000000009c */
[----:B------:R-:W2:Y:S04]  /*e5e0*/  LDL R10, [R1+0x364] ;  /* 0x00036400010a7983 */ /* 0x000ea80000100800 */
[----:B------:R-:W1:Y:S04]  /*e5f0*/  LDL R142, [R1+0x378] ;  /* 0x00037800018e7983 */ /* 0x000e680000100800 */
[----:B------:R-:W1:Y:S01]  /*e600*/  LDL R143, [R1+0x37c] ;  /* 0x00037c00018f7983 */ /* 0x000e620000100800 */
[----:B------:R-:W-:-:S04]  /*e610*/  LOP3.LUT R59, R59, 0xde, RZ, 0xfc, !PT ;  /* 0x000000de3b3b7812 */ /* 0x000fc800078efcff */
[----:B------:R-:W-:Y:S02]  /*e620*/  ISETP.GE.AND P1, PT, R59, R172, PT ;  /* 0x000000ac3b00720c */ /* 0x000fe40003f26270 */
[----:B0-----:R-:W-:-:S04]  /*e630*/  SHF.R.U32.HI R59, RZ, 0x6, R78 ;  /* 0x00000006ff3b7819 */ /* 0x001fc8000001164e */
[----:B------:R-:W-:-:S04]  /*e640*/  SGXT.U32 R59, R59, 0x1 ;  /* 0x000000013b3b781a */ /* 0x000fc80000000000 */
[----:B------:R-:W-:-:S04]  /*e650*/  LOP3.LUT R59, R59, 0xe0, RZ, 0xfc, !PT ;  /* 0x000000e03b3b7812 */ /* 0x000fc800078efcff */
[----:B------:R-:W-:Y:S02]  /*e660*/  ISETP.GE.AND P0, PT, R59, R172, PT ;  /* 0x000000ac3b00720c */ /* 0x000fe40003f06270 */
[----:B------:R-:W2:Y:S01]  /*e670*/  LDL.LU R59, [R1+0xa1c] ;  /* 0x000a1c00013b7983 */ /* 0x000ea20000300800 */
[----:B------:R-:W-:-:S04]  /*e680*/  SHF.R.U32.HI R78, RZ, 0x6, R78 ;  /* 0x00000006ff4e7819 */ /* 0x000fc8000001164e */
[----:B------:R-:W-:Y:S02]  /*e690*/  SGXT.U32 R78, R78, 0x1 ;  /* 0x000000014e4e781a */ /* 0x000fe40000000000 */
[----:B-1----:R-:W-:-:S04]  /*e6a0*/  @!P1 LOP3.LUT R143, R143, R142, RZ, 0x3c, !PT ;  /* 0x0000008e8f8f9212 */ /* 0x002fc800078e3cff */
[----:B------:R-:W-:-:S04]  /*e6b0*/  @!P1 LOP3.LUT R142, R143, R142, RZ, 0x3c, !PT ;  /* 0x0000008e8f8e9212 */ /* 0x000fc800078e3cff */
[----:B------:R-:W-:-:S05]  /*e6c0*/  @!P1 LOP3.LUT R143, R143, R142, RZ, 0x3c, !PT ;  /* 0x0000008e8f8f9212 */ /* 0x000fca00078e3cff */
[----:B------:R4:W2:Y:S02]  /*e6d0*/  @!P1 LDG.E.U16 R155, desc[UR60][R142.64] ;  /* 0x0000003c8e9b9981 */ /* 0x0008a4000c1e1500 */
[----:B----4-:R-:W-:Y:S02]  /*e6e0*/  @!P0 IMAD.MOV.U32 R142, RZ, RZ, R20 ;  /* 0x000000ffff8e8224 */ /* 0x010fe400078e0014 */
[----:B---3--:R-:W-:Y:S01]  /*e6f0*/  @!P0 IMAD.MOV.U32 R143, RZ, RZ, R77 ;  /* 0x000000ffff8f8224 */ /* 0x008fe200078e004d */
[----:B------:R-:W-:Y:S01]  /*e700*/  LOP3.LUT R78, R78, 0xe2, RZ, 0xfc, !PT ;  /* 0x000000e24e4e7812 */ /* 0x000fe200078efcff */
[----:B------:R-:W3:Y:S04]  /*e710*/  LDL R77, [R1+0x354] ;  /* 0x00035400014d7983 */ /* 0x000ee80000100800 */
[----:B------:R0:W4:Y:S04]  /*e720*/  @!P0 LDG.E.U16 R156, desc[UR60][R142.64] ;  /* 0x0000003c8e9c8981 */ /* 0x000128000c1e1500 */
[----:B------:R-:W0:Y:S04]  /*e730*/  LDL R142, [R1+0x368] ;  /* 0x00036800018e7983 */ /* 0x000e280000100800 */
[----:B------:R-:W0:Y:S01]  /*e740*/  LDL R143, [R1+0x36c] ;  /* 0x00036c00018f7983 */ /* 0x000e220000100800 */
[----:B------:R-:W-:-:S02]  /*e750*/  ISETP.GE.AND P1, PT, R78, R172, PT ;  /* 0x000000ac4e00720c */ /* 0x000fc40003f26270 */
[----:B------:R-:W1:Y:S01]  /*e760*/  S2R R78, SR_TID.X ;  /* 0x00000000004e7919 */ /* 0x000e620000002100 */
[----:B------:R-:W-:Y:S02]  /*e770*/  PRMT R157, RZ, 0x7610, R157 ;  /* 0x00007610ff9d7816 */ /* 0x000fe4000000009d */
[----:B------:R-:W-:Y:S02]  /*e780*/  PRMT R158, RZ, 0x7610, R158 ;  /* 0x00007610ff9e7816 */ /* 0x000fe4000000009e */
[----:B-1----:R-:W-:-:S04]  /*e790*/  SHF.R.U32.HI R20, RZ, 0x6, R78 ;  /* 0x00000006ff147819 */ /* 0x002fc8000001164e */
[----:B------:R-:W-:-:S04]  /*e7a0*/  SGXT.U32 R20, R20, 0x1 ;  /* 0x000000011414781a */ /* 0x000fc80000000000 */
[----:B------:R-:W-:-:S04]  /*e7b0*/  LOP3.LUT R20, R20, 0xe4, RZ, 0xfc, !PT ;  /* 0x000000e414147812 */ /* 0x000fc800078efcff */
[----:B------:R-:W-:Y:S02]  /*e7c0*/  ISETP.GE.AND P0, PT, R20, R172, PT ;  /* 0x000000ac1400720c */ /* 0x000fe40003f06270 */
[----:B------:R-:W4:Y:S01]  /*e7d0*/  LDL.LU R20, [R1+0xa18] ;  /* 0x000a180001147983 */ /* 0x000f220000300800 */
[----:B0-----:R-:W-:-:S04]  /*e7e0*/  @!P1 LOP3.LUT R143, R143, R142, RZ, 0x3c, !PT ;  /* 0x0000008e8f8f9212 */ /* 0x001fc800078e3cff */
[----:B------:R-:W-:-:S04]  /*e7f0*/  @!P1 LOP3.LUT R142, R143, R142, RZ, 0x3c, !PT ;  /* 0x0000008e8f8e9212 */ /* 0x000fc800078e3cff */
[----:B------:R-:W-:-:S05]  /*e800*/  @!P1 LOP3.LUT R143, R143, R142, RZ, 0x3c, !PT ;  /* 0x0000008e8f8f9212 */ /* 0x000fca00078e3cff */
[----:B------:R2:W4:Y:S02]  /*e810*/  @!P1 LDG.E.U16 R157, desc[UR60][R142.64] ;  /* 0x0000003c8e9d9981 */ /* 0x000524000c1e1500 */
[----:B--2---:R-:W-:Y:S02]  /*e820*/  @!P0 IMAD.MOV.U32 R142, RZ, RZ, R10 ;  /* 0x000000ffff8e8224 */ /* 0x004fe400078e000a */
[----:B------:R-:W-:Y:S01]  /*e830*/  @!P0 IMAD.MOV.U32 R143, RZ, RZ, R18 ;  /* 0x000000ffff8f8224 */ /* 0x000fe200078e0012 */
[----:B------:R-:W-:Y:S01]  /*e840*/  SHF.R.U32.HI R78, RZ, 0x6, R78 ;  /* 0x00000006ff4e7819 */ /* 0x000fe2000001164e */
[----:B------:R-:W2:Y:S04]  /*e850*/  LDL R18, [R1+0x344] ;  /* 0x0003440001127983 */ /* 0x000ea80000100800 */
[----:B------:R0:W4:Y:S04]  /*e860*/  @!P0 LDG.E.U16 R158, desc[UR60][R142.64] ;  /* 0x0000003c8e9e8981 */ /* 0x000128000c1e1500 */
[----:B------:R-:W0:Y:S04]  /*e870*/  LDL R142, [R1+0x358] ;  /* 0x00035800018e7983 */ /* 0x000e280000100800 */
[----:B------:R-:W0:Y:S01]  /*e880*/  LDL R143, [R1+0x35c] ;  /* 0x00035c00018f7983 */ /* 0x000e220000100800 */
[----:B------:R-:W-:-:S04]  /*e890*/  SGXT.U32 R78, R78, 0x1 ;  /* 0x000000014e4e781a */ /* 0x000fc80000000000 */
[----:B------:R-:W-:-:S04]  /*e8a0*/  LOP3.LUT R78, R78, 0xe6, RZ, 0xfc, !PT ;  /* 0x000000e64e4e7812 */ /* 0x000fc800078efcff */
[----:B------:R-:W-:Y:S02]  /*e8b0*/  ISETP.GE.AND P1, PT, R78, R172, PT ;  /* 0x000000ac4e00720c */ /* 0x000fe40003f26270 */
[----:B------:R-:W1:Y:S01]  /*e8c0*/  S2R R78, SR_TID.X ;  /* 0x00000000004e7919 */ /* 0x000e620000002100 */
        /* <DEDUP_REMOVED lines=9> */
[----:B------:R3:W4:Y:S04]  /*e960*/  @!P1 LDG.E.U16 R159, desc[UR60][R142.64] ;  /* 0x0000003c8e9f9981 */ /* 0x000728000c1e1500 */
[----:B------:R-:W2:Y:S01]  /*e970*/  LDL R143, [R1+0x350] ;  /* 0x00035000018f7983 */ /* 0x000ea20000100800 */
[----:B------:R-:W-:Y:S01]  /*e980*/  PRMT R160, RZ, 0x7610, R160 ;  /* 0x00007610ffa07816 */ /* 0x000fe200000000a0 */
[----:B---3--:R-:W-:Y:S01]  /*e990*/  @!P0 IMAD.MOV.U32 R142, RZ, RZ, R77 ;  /* 0x000000ffff8e8224 */ /* 0x008fe200078e004d */
[----:B------:R-:W-:Y:S01]  /*e9a0*/  SHF.R.U32.HI R78, RZ, 0x6, R78 ;  /* 0x00000006ff4e7819 */ /* 0x000fe2000001164e */
[----:B------:R-:W3:Y:S03]  /*e9b0*/  LDL R77, [R1+0x334] ;  /* 0x00033400014d7983 */ /* 0x000ee60000100800 */
[----:B------:R-:W-:-:S04]  /*e9c0*/  SGXT.U32 R78, R78, 0x1 ;  /* 0x000000014e4e781a */ /* 0x000fc80000000000 */
[----:B------:R-:W-:Y:S01]  /*e9d0*/  LOP3.LUT R78, R78, 0xea, RZ, 0xfc, !PT ;  /* 0x000000ea4e4e7812 */ /* 0x000fe200078efcff */
[----:B--2---:R0:W2:Y:S04]  /*e9e0*/  @!P0 LDG.E.U16 R160, desc[UR60][R142.64] ;  /* 0x0000003c8ea08981 */ /* 0x0040a8000c1e1500 */
[----:B------:R-:W0:Y:S04]  /*e9f0*/  LDL R142, [R1+0x348] ;  /* 0x00034800018e7983 */ /* 0x000e280000100800 */
[----:B------:R-:W0:Y:S01]  /*ea00*/  LDL R143, [R1+0x34c] ;  /* 0x00034c00018f7983 */ /* 0x000e220000100800 */
[----:B------:R-:W-:-:S02]  /*ea10*/  ISETP.GE.AND P1, PT, R78, R172, PT ;  /* 0x000000ac4e00720c */ /* 0x000fc40003f26270 */
[----:B------:R-:W-:Y:S01]  /*ea20*/  PRMT R161, RZ, 0x7610, R161 ;  /* 0x00007610ffa17816 */ /* 0x000fe200000000a1 */
[----:B------:R-:W1:Y:S02]  /*ea30*/  S2R R78, SR_TID.X ;  /* 0x00000000004e7919 */ /* 0x000e640000002100 */
[----:B-1----:R-:W-:-:S04]  /*ea40*/  SHF.R.U32.HI R78, RZ, 0x6, R78 ;  /* 0x00000006ff4e7819 */ /* 0x002fc8000001164e */
[----:B------:R-:W-:-:S04]  /*ea50*/  SGXT.U32 R78, R78, 0x1 ;  /* 0x000000014e4e781a */ /* 0x000fc80000000000 */
[----:B0-----:R-:W-:-:S04]  /*ea60*/  @!P1 LOP3.LUT R143, R143, R142, RZ, 0x3c, !PT ;  /* 0x0000008e8f8f9212 */ /* 0x001fc800078e3cff */
[----:B------:R-:W-:-:S04]  /*ea70*/  @!P1 LOP3.LUT R142, R143, R142, RZ, 0x3c, !PT ;  /* 0x0000008e8f8e9212 */ /* 0x000fc800078e3cff */
[----:B------:R-:W-:-:S05]  /*ea80*/  @!P1 LOP3.LUT R143, R143, R142, RZ, 0x3c, !PT ;  /* 0x0000008e8f8f9212 */ /* 0x000fca00078e3cff */
[----:B------:R0:W2:Y:S04]  /*ea90*/  @!P1 LDG.E.U16 R161, desc[UR60][R142.64] ;  /* 0x0000003c8ea19981 */ /* 0x0000a8000c1e1500 */
[----:B------:R-:W4:Y:S01]  /*eaa0*/  LDL R143, [R1+0x340] ;  /* 0x00034000018f7983 */ /* 0x000f220000100800 */
[----:B------:R-:W-:-:S04]  /*eab0*/  LOP3.LUT R78, R78, 0xec, RZ, 0xfc, !PT ;  /* 0x000000ec4e4e7812 */ /* 0x000fc800078efcff */
[----:B------:R-:W-:Y:S02]  /*eac0*/  ISETP.GE.AND P0, PT, R78, R172, PT ;  /* 0x000000ac4e00720c */ /* 0x000fe40003f06270 */
[----:B------:R-:W0:Y:S01]  /*ead0*/  S2R R78, SR_TID.X ;  /* 0x00000000004e7919 */ /* 0x000e220000002100 */
[----:B------:R-:W-:Y:S02]  /*eae0*/  PRMT R162, RZ, 0x7610, R162 ;  /* 0x00007610ffa27816 */ /* 0x000fe400000000a2 */
[----:B0-----:R-:W-:-:S04]  /*eaf0*/  SHF.R.U32.HI R142, RZ, 0x6, R78 ;  /* 0x00000006ff8e7819 */ /* 0x001fc8000001164e */
[----:B------:R-:W-:-:S04]  /*eb00*/  SGXT.U32 R142, R142, 0x1 ;  /* 0x000000018e8e781a */ /* 0x000fc80000000000 */
[----:B------:R-:W-:-:S04]  /*eb10*/  LOP3.LUT R142, R142, 0xee, RZ, 0xfc, !PT ;  /* 0x000000ee8e8e7812 */ /* 0x000fc800078efcff */
[----:B------:R-:W-:Y:S01]  /*eb20*/  ISETP.GE.AND P1, PT, R142, R172, PT ;  /* 0x000000ac8e00720c */ /* 0x000fe20003f26270 */
[----:B------:R-:W-:-:S05]  /*eb30*/  @!P0 IMAD.MOV.U32 R142, RZ, RZ, R18 ;  /* 0x000000ffff8e8224 */ /* 0x000fca00078e0012 */
[----:B----4-:R0:W4:Y:S04]  /*eb40*/  @!P0 LDG.E.U16 R162, desc[UR60][R142.64] ;  /* 0x0000003c8ea28981 */ /* 0x010128000c1e1500 */
[----:B------:R-:W0:Y:S04]  /*eb50*/  LDL R142, [R1+0x338] ;  /* 0x00033800018e7983 */ /* 0x000e280000100800 */
[----:B------:R-:W0:Y:S01]  /*eb60*/  LDL R143, [R1+0x33c] ;  /* 0x00033c00018f7983 */ /* 0x000e220000100800 */
[----:B------:R-:W-:Y:S02]  /*eb70*/  PRMT R163, RZ, 0x7610, R163 ;  /* 0x00007610ffa37816 */ /* 0x000fe400000000a3 */
[----:B------:R-:W-:-:S02]  /*eb80*/  SHF.R.U32.HI R18, RZ, 0x6, R78 ;  /* 0x00000006ff127819 */ /* 0x000fc4000001164e */
[----:B------:R-:W2:Y:S02]  /*eb90*/  LDL.LU R78, [R1+0x320] ;  /* 0x00032000014e7983 */ /* 0x000ea40000300800 */
[----:B------:R-:W-:-:S04]  /*eba0*/  SGXT.U32 R18, R18, 0x1 ;  /* 0x000000011212781a */ /* 0x000fc80000000000 */
[----:B------:R-:W-:-:S04]  /*ebb0*/  LOP3.LUT R18, R18, 0xf0, RZ, 0xfc, !PT ;  /* 0x000000f012127812 */ /* 0x000fc800078efcff */
[----:B------:R-:W-:Y:S02]  /*ebc0*/  ISETP.GE.AND P0, PT, R18, R172, PT ;  /* 0x000000ac1200720c */ /* 0x000fe40003f06270 */
[----:B------:R-:W1:Y:S01]  /*ebd0*/  S2R R18, SR_TID.X ;  /* 0x0000000000127919 */ /* 0x000e620000002100 */
[----:B0-----:R-:W-:-:S04]  /*ebe0*/  @!P1 LOP3.LUT R143, R143, R142, RZ, 0x3c, !PT ;  /* 0x0000008e8f8f9212 */ /* 0x001fc800078e3cff */
[----:B------:R-:W-:-:S04]  /*ebf0*/  @!P1 LOP3.LUT R142, R143, R142, RZ, 0x3c, !PT ;  /* 0x0000008e8f8e9212 */ /* 0x000fc800078e3cff */
[----:B------:R-:W-:-:S05]  /*ec00*/  @!P1 LOP3.LUT R143, R143, R142, RZ, 0x3c, !PT ;  /* 0x0000008e8f8f9212 */ /* 0x000fca00078e3cff */
[----:B------:R1:W4:Y:S04]  /*ec10*/  @!P1 LDG.E.U16 R163, desc[UR60][R142.64] ;  /* 0x0000003c8ea39981 */ /* 0x000328000c1e1500 */
[----:B------:R-:W2:Y:S01]  /*ec20*/  LDL R143, [R1+0x330] ;  /* 0x00033000018f7983 */ /* 0x000ea20000100800 */
[----:B-1----:R-:W-:-:S04]  /*ec30*/  SHF.R.U32.HI R142, RZ, 0x6, R18 ;  /* 0x00000006ff8e7819 */ /* 0x002fc80000011612 */
[----:B------:R-:W-:-:S04]  /*ec40*/  SGXT.U32 R142, R142, 0x1 ;  /* 0x000000018e8e781a */ /* 0x000fc80000000000 */
[----:B------:R-:W-:Y:S02]  /*ec50*/  LOP3.LUT R142, R142, 0xf2, RZ, 0xfc, !PT ;  /* 0x000000f28e8e7812 */ /* 0x000fe400078efcff */
[----:B------:R-:W-:Y:S02]  /*ec60*/  PRMT R164, RZ, 0x7610, R164 ;  /* 0x00007610ffa47816 */ /* 0x000fe400000000a4 */
[----:B------:R-:W-:Y:S01]  /*ec70*/  ISETP.GE.AND P1, PT, R142, R172, PT ;  /* 0x000000ac8e00720c */ /* 0x000fe20003f26270 */
[----:B---3--:R-:W-:-:S05]  /*ec80*/  @!P0 IMAD.MOV.U32 R142, RZ, RZ, R77 ;  /* 0x000000ffff8e8224 */ /* 0x008fca00078e004d */
[----:B--2---:R0:W2:Y:S04]  /*ec90*/  @!P0 LDG.E.U16 R164, desc[UR60][R142.64] ;  /* 0x0000003c8ea48981 */ /* 0x0040a8000c1e1500 */
[----:B------:R-:W0:Y:S04]  /*eca0*/  LDL R142, [R1+0x328] ;  /* 0x00032800018e7983 */ /* 0x000e280000100800 */
[----:B------:R-:W0:Y:S01]  /*ecb0*/  LDL R143, [R1+0x32c] ;  /* 0x00032c00018f7983 */ /* 0x000e220000100800 */
[----:B------:R-:W-:-:S03]  /*ecc0*/  PRMT R165, RZ, 0x7610, R165 ;  /* 0x00007610ffa57816 */ /* 0x000fc600000000a5 */
[----:B------:R-:W3:Y:S01]  /*ecd0*/  LDL.LU R77, [R1+0x308] ;  /* 0x00030800014d7983 */ /* 0x000ee20000300800 */
[----:B------:R-:W-:Y:S02]  /*ece0*/  SHF.R.U32.HI R18, RZ, 0x6, R18 ;  /* 0x00000006ff127819 */ /* 0x000fe40000011612 */
[----:B0-----:R-:W-:-:S04]  /*ecf0*/  @!P1 LOP3.LUT R143, R143, R142, RZ, 0x3c, !PT ;  /* 0x0000008e8f8f9212 */ /* 0x001fc800078e3cff */
[----:B------:R-:W-:-:S04]  /*ed00*/  @!P1 LOP3.LUT R142, R143, R142, RZ, 0x3c, !PT ;  /* 0x0000008e8f8e9212 */ /* 0x000fc800078e3cff */
[----:B------:R-:W-:-:S05]  /*ed10*/  @!P1 LOP3.LUT R143, R143, R142, RZ, 0x3c, !PT ;  /* 0x0000008e8f8f9212 */ /* 0x000fca00078e3cff */
        /* <DEDUP_REMOVED lines=17> */
[----:B0-----:R-:W0:Y:S02]  /*ee30*/  S2R R143, SR_TID.X ;  /* 0x00000000008f7919 */ /* 0x001e240000002100 */
[----:B0-----:R-:W-:Y:S02]  /*ee40*/  SHF.R.U32.HI R142, RZ, 0x6, R143 ;  /* 0x00000006ff8e7819 */ /* 0x001fe4000001168f */
[----:B------:R-:W2:Y:S02]  /*ee50*/  LDL R143, [R1+0x324] ;  /* 0x00032400018f7983 */ /* 0x000ea40000100800 */
[----:B------:R-:W-:-:S04]  /*ee60*/  SGXT.U32 R142, R142, 0x1 ;  /* 0x000000018e8e781a */ /* 0x000fc80000000000 */
[----:B------:R-:W-:Y:S02]  /*ee70*/  LOP3.LUT R142, R142, 0xf6, RZ, 0xfc, !PT ;  /* 0x000000f68e8e7812 */ /* 0x000fe400078efcff */
[----:B------:R-:W-:Y:S02]  /*ee80*/  PRMT R167, RZ, 0x7610, R167 ;  /* 0x00007610ffa77816 */ /* 0x000fe400000000a7 */
[----:B------:R-:W-:Y:S01]  /*ee90*/  ISETP.GE.AND P1, PT, R142, R172, PT ;  /* 0x000000ac8e00720c */ /* 0x000fe20003f26270 */
[----:B------:R0:W-:Y:S01]  /*eea0*/  STL [R1+0x9d0], R78 ;  /* 0x0009d04e01007387 */ /* 0x0001e20000100800 */
[----:B--2---:R-:W-:Y:S02]  /*eeb0*/  @!P0 IMAD.MOV.U32 R142, RZ, RZ, R143 ;  /* 0x000000ffff8e8224 */ /* 0x004fe400078e008f */
[----:B------:R-:W-:Y:S02]  /*eec0*/  @!P0 IMAD.MOV.U32 R143, RZ, RZ, R78 ;  /* 0x000000ffff8f8224 */ /* 0x000fe400078e004e */
[----:B0-----:R-:W2:Y:S04]  /*eed0*/  LDL.LU R78, [R1+0x31c] ;  /* 0x00031c00014e7983 */ /* 0x001ea80000300800 */
[----:B------:R0:W4:Y:S02]  /*eee0*/  @!P0 LDG.E.U16 R167, desc[UR60][R142.64] ;  /* 0x0000003c8ea78981 */ /* 0x000124000c1e1500 */
[----:B0-----:R-:W0:Y:S02]  /*eef0*/  S2R R143, SR_TID.X ;  /* 0x00000000008f7919 */ /* 0x001e240000002100 */
[----:B0-----:R-:W-:-:S02]  /*ef00*/  SHF.R.U32.HI R142, RZ, 0x6, R143 ;  /* 0x00000006ff8e7819 */ /* 0x001fc4000001168f */
[----:B------:R-:W3:Y:S02]  /*ef10*/  LDL R143, [R1+0x318] ;  /* 0x00031800018f7983 */ /* 0x000ee40000100800 */
[----:B------:R-:W-:-:S04]  /*ef20*/  SGXT.U32 R142, R142, 0x1 ;  /* 0x000000018e8e781a */ /* 0x000fc80000000000 */
[----:B------:R-:W-:Y:S02]  /*ef30*/  LOP3.LUT R142, R142, 0xfa, RZ, 0xfc, !PT ;  /* 0x000000fa8e8e7812 */ /* 0x000fe400078efcff */
[----:B------:R-:W-:Y:S02]  /*ef40*/  PRMT R168, RZ, 0x7610, R168 ;  /* 0x00007610ffa87816 */ /* 0x000fe400000000a8 */
[----:B------:R-:W-:Y:S01]  /*ef50*/  ISETP.GE.AND P0, PT, R142, R172, PT ;  /* 0x000000ac8e00720c */ /* 0x000fe20003f06270 */
[----:B--2---:R-:W-:-:S05]  /*ef60*/  @!P1 IMAD.MOV.U32 R142, RZ, RZ, R78 ;  /* 0x000000ffff8e9224 */ /* 0x004fca00078e004e */
[----:B---3--:R0:W2:Y:S02]  /*ef70*/  @!P1 LDG.E.U16 R168, desc[UR60][R142.64] ;  /* 0x0000003c8ea89981 */ /* 0x0080a4000c1e1500 */
[----:B0-----:R-:W0:Y:S02]  /*ef80*/  S2R R143, SR_TID.X ;  /* 0x00000000008f7919 */ /* 0x001e240000002100 */
[----:B0-----:R-:W-:Y:S02]  /*ef90*/  SHF.R.U32.HI R142, RZ, 0x6, R143 ;  /* 0x00000006ff8e7819 */ /* 0x001fe4000001168f */
[----:B------:R-:W3:Y:S02]  /*efa0*/  LDL R143, [R1+0x30c] ;  /* 0x00030c00018f7983 */ /* 0x000ee40000100800 */
[----:B------:R-:W-:-:S04]  /*efb0*/  SGXT.U32 R142, R142, 0x1 ;  /* 0x000000018e8e781a */ /* 0x000fc80000000000 */
[----:B------:R-:W-:Y:S02]  /*efc0*/  LOP3.LUT R142, R142, 0xfc, RZ, 0xfc, !PT ;  /* 0x000000fc8e8e7812 */ /* 0x000fe400078efcff */
[----:B------:R-:W-:Y:S02]  /*efd0*/  PRMT R169, RZ, 0x7610, R169 ;  /* 0x00007610ffa97816 */ /* 0x000fe400000000a9 */
[----:B------:R-:W-:Y:S01]  /*efe0*/  ISETP.GE.AND P1, PT, R142, R172, PT ;  /* 0x000000ac8e00720c */ /* 0x000fe20003f26270 */
[----:B------:R0:W-:Y:S01]  /*eff0*/  STL [R1+0x9cc], R77 ;  /* 0x0009cc4d01007387 */ /* 0x0001e20000100800 */
[----:B---3--:R-:W-:Y:S02]  /*f000*/  @!P0 IMAD.MOV.U32 R142, RZ, RZ, R143 ;  /* 0x000000ffff8e8224 */ /* 0x008fe400078e008f */
[----:B------:R-:W-:Y:S02]  /*f010*/  @!P0 IMAD.MOV.U32 R143, RZ, RZ, R77 ;  /* 0x000000ffff8f8224 */ /* 0x000fe400078e004d */
[----:B0-----:R-:W3:Y:S04]  /*f020*/  LDL R77, [R1+0x304] ;  /* 0x00030400014d7983 */ /* 0x001ee80000100800 */
[----:B------:R0:W2:Y:S02]  /*f030*/  @!P0 LDG.E.U16 R169, desc[UR60][R142.64] ;  /* 0x0000003c8ea98981 */ /* 0x0000a4000c1e1500 */
[----:B0-----:R-:W0:Y:S02]  /*f040*/  S2R R143, SR_TID.X ;  /* 0x00000000008f7919 */ /* 0x001e240000002100 */
[----:B0-----:R-:W-:-:S02]  /*f050*/  SHF.R.U32.HI R142, RZ, 0x6, R143 ;  /* 0x00000006ff8e7819 */ /* 0x001fc4000001168f */
[----:B------:R-:W4:Y:S02]  /*f060*/  LDL R143, [R1+0x300] ;  /* 0x00030000018f7983 */ /* 0x000f240000100800 */
[----:B------:R-:W-:-:S04]  /*f070*/  SGXT.U32 R142, R142, 0x1 ;  /* 0x000000018e8e781a */ /* 0x000fc80000000000 */
[----:B------:R-:W-:Y:S02]  /*f080*/  LOP3.LUT R142, R142, 0xfe, RZ, 0xfc, !PT ;  /* 0x000000fe8e8e7812 */ /* 0x000fe400078efcff */
[----:B------:R-:W-:Y:S02]  /*f090*/  PRMT R170, RZ, 0x7610, R170 ;  /* 0x00007610ffaa7816 */ /* 0x000fe400000000aa */
[----:B------:R-:W-:Y:S01]  /*f0a0*/  ISETP.GE.AND P0, PT, R142, R172, PT ;  /* 0x000000ac8e00720c */ /* 0x000fe20003f06270 */
[----:B---3--:R-:W-:Y:S02]  /*f0b0*/  @!P1 IMAD.MOV.U32 R142, RZ, RZ, R77 ;  /* 0x000000ffff8e9224 */ /* 0x008fe400078e004d */
[----:B------:R-:W3:Y:S04]  /*f0c0*/  LDL.LU R77, [R1+0x2f4] ;  /* 0x0002f400014d7983 */ /* 0x000ee80000300800 */
[----:B----4-:R0:W4:Y:S04]  /*f0d0*/  @!P1 LDG.E.U16 R170, desc[UR60][R142.64] ;  /* 0x0000003c8eaa9981 */ /* 0x010128000c1e1500 */
[----:B------:R-:W0:Y:S04]  /*f0e0*/  LDL R142, [R1+0x2f8] ;  /* 0x0002f800018e7983 */ /* 0x000e280000100800 */
[----:B------:R-:W0:Y:S01]  /*f0f0*/  LDL R143, [R1+0x2fc] ;  /* 0x0002fc00018f7983 */ /* 0x000e220000100800 */
[----:B------:R-:W-:-:S02]  /*f100*/  PRMT R171, RZ, 0x7610, R171 ;  /* 0x00007610ffab7816 */ /* 0x000fc400000000ab */
[----:B------:R-:W-:-:S04]  /*f110*/  LOP3.LUT R0, R0, 0x7f, RZ, 0xc0, !PT ;  /* 0x0000007f00007812 */ /* 0x000fc800078ec0ff */
[C---:B------:R-:W-:Y:S02]  /*f120*/  ISETP.GE.AND P1, PT, R0.reuse, R172, PT ;  /* 0x000000ac0000720c */ /* 0x040fe40003f26270 */
[----:B------:R-:W-:Y:S02]  /*f130*/  LOP3.LUT R0, R0, 0x80, RZ, 0xfc, !PT ;  /* 0x0000008000007812 */ /* 0x000fe400078efcff */
[----:B0-----:R-:W-:-:S04]  /*f140*/  @!P0 LOP3.LUT R143, R143, R142, RZ, 0x3c, !PT ;  /* 0x0000008e8f8f8212 */ /* 0x001fc800078e3cff */
[----:B------:R-:W-:-:S04]  /*f150*/  @!P0 LOP3.LUT R142, R143, R142, RZ, 0x3c, !PT ;  /* 0x0000008e8f8e8212 */ /* 0x000fc800078e3cff */
[----:B------:R-:W-:-:S05]  /*f160*/  @!P0 LOP3.LUT R143, R143, R142, RZ, 0x3c, !PT ;  /* 0x0000008e8f8f8212 */ /* 0x000fca00078e3cff */
[----:B------:R0:W4:Y:S01]  /*f170*/  @!P0 LDG.E.U16 R171, desc[UR60][R142.64] ;  /* 0x0000003c8eab8981 */ /* 0x000122000c1e1500 */
[----:B------:R-:W-:Y:S01]  /*f180*/  BAR.SYNC.DEFER_BLOCKING 0x0 ;  /* 0x0000000000007b1d */ /* 0x000fe20000010000 */
[----:B------:R-:W-:Y:S02]  /*f190*/  ISETP.GE.AND P0, PT, R0, R172, PT ;  /* 0x000000ac0000720c */ /* 0x000fe40003f06270 */
[----:B------:R-:W-:Y:S01]  /*f1a0*/  PRMT R172, RZ, 0x7610, R172 ;  /* 0x00007610ffac7816 */ /* 0x000fe200000000ac */
[----:B0-----:R-:W-:Y:S02]  /*f1b0*/  @!P1 IMAD.MOV.U32 R142, RZ, RZ, R16 ;  /* 0x000000ffff8e9224 */ /* 0x001fe400078e0010 */
[----:B------:R-:W-:Y:S01]  /*f1c0*/  @!P1 IMAD.MOV.U32 R143, RZ, RZ, R6 ;  /* 0x000000ffff8f9224 */ /* 0x000fe200078e0006 */
[----:B------:R-:W2:Y:S04]  /*f1d0*/  LDL.LU R0, [R1+0xc] ;  /* 0x00000c0001007983 */ /* 0x000ea80000300800 */
[----:B------:R0:W-:Y:S04]  /*f1e0*/  STL [R1+0x90c], R16 ;  /* 0x00090c1001007387 */ /* 0x0001e80000100800 */
[----:B0-----:R-:W4:Y:S04]  /*f1f0*/  LDL.LU R16, [R1+0x24] ;  /* 0x0000240001107983 */ /* 0x001f280000300800 */
[----:B------:R0:W-:Y:S04]  /*f200*/  STL [R1+0x908], R6 ;  /* 0x0009080601007387 */ /* 0x0001e80000100800 */
[----:B------:R3:W2:Y:S04]  /*f210*/  @!P1 LDG.E.U16 R172, desc[UR60][R142.64] ;  /* 0x0000003c8eac9981 */ /* 0x0006a8000c1e1500 */
[----:B0-----:R-:W2:Y:S04]  /*f220*/  LDL.LU R6, [R1+0x1c] ;  /* 0x00001c0001067983 */ /* 0x001ea80000300800 */
[----:B------:R-:W4:Y:S01]  /*f230*/  LDL R143, [R1+0x2f0] ;  /* 0x0002f000018f7983 */ /* 0x000f220000100800 */
[----:B------:R-:W-:Y:S01]  /*f240*/  PRMT R173, RZ, 0x7610, R173 ;  /* 0x00007610ffad7816 */ /* 0x000fe200000000ad */
[----:B---3--:R-:W-:-:S05]  /*f250*/  @!P1 IMAD.MOV.U32 R142, RZ, RZ, R77 ;  /* 0x000000ffff8e9224 */ /* 0x008fca00078e004d */
[----:B----4-:R0:W3:Y:S04]  /*f260*/  @!P1 LDG.E.U16 R173, desc[UR60][R142.64] ;  /* 0x0000003c8ead9981 */ /* 0x0100e8000c1e1500 */
[----:B------:R-:W0:Y:S04]  /*f270*/  LDL R142, [R1+0x2e8] ;  /* 0x0002e800018e7983 */ /* 0x000e280000100800 */
[----:B------:R-:W0:Y:S01]  /*f280*/  LDL R143, [R1+0x2ec] ;  /* 0x0002ec00018f7983 */ /* 0x000e220000100800 */
[----:B------:R-:W-:Y:S02]  /*f290*/  PRMT R174, RZ, 0x7610, R174 ;  /* 0x00007610ffae7816 */ /* 0x000fe400000000ae */
[----:B0-----:R-:W-:-:S04]  /*f2a0*/  @!P0 LOP3.LUT R143, R143, R142, RZ, 0x3c, !PT ;  /* 0x0000008e8f8f8212 */ /* 0x001fc800078e3cff */
[----:B------:R-:W-:-:S04]  /*f2b0*/  @!P0 LOP3.LUT R142, R143, R142, RZ, 0x3c, !PT ;  /* 0x0000008e8f8e8212 */ /* 0x000fc800078e3cff */
[----:B------:R-:W-:-:S05]  /*f2c0*/  @!P0 LOP3.LUT R143, R143, R142, RZ, 0x3c, !PT ;  /* 0x0000008e8f8f8212 */ /* 0x000fca00078e3cff */
[----:B------:R0:W4:Y:S04]  /*f2d0*/  @!P0 LDG.E.U16 R174, desc[UR60][R142.64] ;  /* 0x0000003c8eae8981 */ /* 0x000128000c1e1500 */
        /* <DEDUP_REMOVED lines=30> */
[----:B------:R-:W-:-:S03]  /*f4c0*/  PRMT R179, RZ, 0x7610, R179 ;  /* 0x00007610ffb37816 */ /* 0x000fc600000000b3 */
[----:B------:R1:W-:Y:S04]  /*f4d0*/  STS.U16 [R88], R141 ;  /* 0x0000008d58007388 */ /* 0x0003e80000000400 */
[----:B------:R2:W-:Y:S04]  /*f4e0*/  STS.U16 [R88+0x400], R140 ;  /* 0x0004008c58007388 */ /* 0x0005e80000000400 */
[----:B-1----:R-:W3:Y:S04]  /*f4f0*/  LDL R141, [R1+0xe0] ;  /* 0x0000e000018d7983 */ /* 0x002ee80000100800 */
[----:B--2---:R-:W3:Y:S01]  /*f500*/  LDL R140, [R1+0xdc] ;  /* 0x0000dc00018c7983 */ /* 0x004ee20000100800 */
[----:B0-----:R-:W-:-:S04]  /*f510*/  @!P1 LOP3.LUT R143, R143, R142, RZ, 0x3c, !PT ;  /* 0x0000008e8f8f9212 */ /* 0x001fc800078e3cff */
[----:B------:R-:W-:-:S04]  /*f520*/  @!P1 LOP3.LUT R142, R143, R142, RZ, 0x3c, !PT ;  /* 0x0000008e8f8e9212 */ /* 0x000fc800078e3cff */
[----:B------:R-:W-:-:S05]  /*f530*/  @!P1 LOP3.LUT R143, R143, R142, RZ, 0x3c, !PT ;  /* 0x0000008e8f8f9212 */ /* 0x000fca00078e3cff */
[----:B------:R0:W2:Y:S04]  /*f540*/  @!P1 LDG.E.U16 R179, desc[UR60][R142.64] ;  /* 0x0000003c8eb39981 */ /* 0x0000a8000c1e1500 */
[----:B------:R-:W0:Y:S04]  /*f550*/  LDL R142, [R1+0x154] ;  /* 0x00015400018e7983 */ /* 0x000e280000100800 */
[----:B------:R-:W0:Y:S01]  /*f560*/  LDL R143, [R1+0x158] ;  /* 0x00015800018f7983 */ /* 0x000e220000100800 */
[----:B------:R-:W-:Y:S02]  /*f570*/  PRMT R180, RZ, 0x7610, R180 ;  /* 0x00007610ffb47816 */ /* 0x000fe400000000b4 */
[----:B---3--:R-:W-:-:S04]  /*f580*/  @!P1 LOP3.LUT R141, R141, R140, RZ, 0x3c, !PT ;  /* 0x0000008c8d8d9212 */ /* 0x008fc800078e3cff */
[----:B------:R-:W-:-:S04]  /*f590*/  @!P1 LOP3.LUT R140, R141, R140, RZ, 0x3c, !PT ;  /* 0x0000008c8d8c9212 */ /* 0x000fc800078e3cff */
[----:B------:R-:W-:Y:S01]  /*f5a0*/  @!P1 LOP3.LUT R141, R141, R140, RZ, 0x3c, !PT ;  /* 0x0000008c8d8d9212 */ /* 0x000fe200078e3cff */
[----:B------:R1:W-:Y:S04]  /*f5b0*/  STS.U16 [R88+0x800], R139 ;  /* 0x0008008b58007388 */ /* 0x0003e80000000400 */
[----:B------:R3:W-:Y:S04]  /*f5c0*/  STS.U16 [R88+0xc00], R138 ;  /* 0x000c008a58007388 */ /* 0x0007e80000000400 */
[----:B-1----:R-:W4:Y:S04]  /*f5d0*/  LDL R139, [R1+0x60] ;  /* 0x00006000018b7983 */ /* 0x002f280000100800 */
[----:B---3--:R-:W4:Y:S01]  /*f5e0*/  LDL R138, [R1+0x5c] ;  /* 0x00005c00018a7983 */ /* 0x008f220000100800 */
[----:B0-----:R-:W-:-:S04]  /*f5f0*/  @!P0 LOP3.LUT R143, R143, R142, RZ, 0x3c, !PT ;  /* 0x0000008e8f8f8212 */ /* 0x001fc800078e3cff */
[----:B------:R-:W-:-:S04]  /*f600*/  @!P0 LOP3.LUT R142, R143, R142, RZ, 0x3c, !PT ;  /* 0x0000008e8f8e8212 */ /* 0x000fc800078e3cff */
[----:B------:R-:W-:-:S05]  /*f610*/  @!P0 LOP3.LUT R143, R143, R142, RZ, 0x3c, !PT ;  /* 0x0000008e8f8f8212 */ /* 0x000fca00078e3cff */
[----:B------:R0:W3:Y:S02]  /*f620*/  @!P0 LDG.E.U16 R180, desc[UR60][R142.64] ;  /* 0x0000003c8eb48981 */ /* 0x0000e4000c1e1500 */
[----:B0-----:R-:W-:-:S06]  /*f630*/  PRMT R142, RZ, 0x7610, R142 ;  /* 0x00007610ff8e7816 */ /* 0x001fcc000000008e */
[----:B------:R0:W3:Y:S04]  /*f640*/  @!P1 LDG.E.U16 R142, desc[UR60][R140.64] ;  /* 0x0000003c8c8e9981 */ /* 0x0000e8000c1e1500 */
[----:B------:R-:W0:Y:S04]  /*f650*/  LDL R140, [R1+0xd4] ;  /* 0x0000d400018c7983 */ /* 0x000e280000100800 */
[----:B------:R-:W0:Y:S01]  /*f660*/  LDL R141, [R1+0xd8] ;  /* 0x0000d800018d7983 */ /* 0x000e220000100800 */
[----:B------:R-:W-:Y:S02]  /*f670*/  PRMT R143, RZ, 0x7610, R143 ;  /* 0x00007610ff8f7816 */ /* 0x000fe4000000008f */
[----:B----4-:R-:W-:-:S04]  /*f680*/  @!P1 LOP3.LUT R139, R139, R138, RZ, 0x3c, !PT ;  /* 0x0000008a8b8b9212 */ /* 0x010fc800078e3cff */
[----:B------:R-:W-:-:S04]  /*f690*/  @!P1 LOP3.LUT R138, R139, R138, RZ, 0x3c, !PT ;  /* 0x0000008a8b8a9212 */ /* 0x000fc800078e3cff */
[----:B------:R-:W-:Y:S02]  /*f6a0*/  @!P1 LOP3.LUT R139, R139, R138, RZ, 0x3c, !PT ;  /* 0x0000008a8b8b9212 */ /* 0x000fe400078e3cff */
[----:B0-----:R-:W-:-:S04]  /*f6b0*/  @!P0 LOP3.LUT R141, R141, R140, RZ, 0x3c, !PT ;  /* 0x0000008c8d8d8212 */ /* 0x001fc800078e3cff */
[----:B------:R-:W-:-:S04]  /*f6c0*/  @!P0 LOP3.LUT R140, R141, R140, RZ, 0x3c, !PT ;  /* 0x0000008c8d8c8212 */ /* 0x000fc800078e3cff */
[----:B------:R-:W-:-:S05]  /*f6d0*/  @!P0 LOP3.LUT R141, R141, R140, RZ, 0x3c, !PT ;  /* 0x0000008c8d8d8212 */ /* 0x000fca00078e3cff */
[----:B------:R0:W4:Y:S02]  /*f6e0*/  @!P0 LDG.E.U16 R143, desc[UR60][R140.64] ;  /* 0x0000003c8c8f8981 */ /* 0x000124000c1e1500 */
[----:B0-----:R-:W-:-:S06]  /*f6f0*/  PRMT R140, RZ, 0x7610, R140 ;  /* 0x00007610ff8c7816 */ /* 0x001fcc000000008c */
[----:B------:R0:W4:Y:S04]  /*f700*/  @!P1 LDG.E.U16 R140, desc[UR60][R138.64] ;  /* 0x0000003c8a8c9981 */ /* 0x000128000c1e1500 */
[----:B------:R-:W0:Y:S04]  /*f710*/  LDL R138, [R1+0x54] ;  /* 0x00005400018a7983 */ /* 0x000e280000100800 */
[----:B------:R-:W0:Y:S01]  /*f720*/  LDL R139, [R1+0x58] ;  /* 0x00005800018b7983 */ /* 0x000e220000100800 */
[----:B------:R-:W-:-:S03]  /*f730*/  PRMT R141, RZ, 0x7610, R141 ;  /* 0x00007610ff8d7816 */ /* 0x000fc6000000008d */
[----:B------:R1:W-:Y:S04]  /*f740*/  STS.U16 [R88+0x1000], R137 ;  /* 0x0010008958007388 */ /* 0x0003e80000000400 */
[----:B------:R2:W-:Y:S01]  /*f750*/  STS.U16 [R88+0x1400], R136 ;  /* 0x0014008858007388 */ /* 0x0005e20000000400 */
[----:B-1----:R-:W-:Y:S02]  /*f760*/  @!P1 IMAD.MOV.U32 R137, RZ, RZ, R224 ;  /* 0x000000ffff899224 */ /* 0x002fe400078e00e0 */
[----:B--2---:R-:W-:Y:S01]  /*f770*/  @!P1 IMAD.MOV.U32 R136, RZ, RZ, R226 ;  /* 0x000000ffff889224 */ /* 0x004fe200078e00e2 */
[----:B------:R1:W-:Y:S04]  /*f780*/  STL [R1+0x914], R226 ;  /* 0x000914e201007387 */ /* 0x0003e80000100800 */
[----:B------:R2:W-:Y:S04]  /*f790*/  STS.U16 [R88+0x1800], R135 ;  /* 0x0018008758007388 */ /* 0x0005e80000000400 */
[----:B-1----:R-:W3:Y:S04]  /*f7a0*/  LDL.LU R226, [R1+0x44] ;  /* 0x0000440001e27983 */ /* 0x002ee80000300800 */
[----:B------:R1:W-:Y:S01]  /*f7b0*/  STL [R1+0x910], R224 ;  /* 0x000910e001007387 */ /* 0x0003e20000100800 */
[----:B--2---:R-:W-:-:S03]  /*f7c0*/  @!P1 IMAD.MOV.U32 R135, RZ, RZ, R21 ;  /* 0x000000ffff879224 */ /* 0x004fc600078e0015 */
[----:B------:R2:W-:Y:S04]  /*f7d0*/  STS.U16 [R88+0x1c00], R134 ;  /* 0x001c008658007388 */ /* 0x0005e80000000400 */
[----:B-1----:R-:W4:Y:S04]  /*f7e0*/  LDL.LU R224, [R1+0x34] ;  /* 0x0000340001e07983 */ /* 0x002f280000300800 */
[----:B------:R1:W-:Y:S01]  /*f7f0*/  STL [R1+0x91c], R222 ;  /* 0x00091cde01007387 */ /* 0x0003e20000100800 */
[----:B--2---:R-:W-:-:S03]  /*f800*/  @!P1 IMAD.MOV.U32 R134, RZ, RZ, R70 ;  /* 0x000000ffff869224 */ /* 0x004fc600078e0046 */
[----:B------:R-:W-:Y:S04]  /*f810*/  STS.U16 [R88+0x2000], R133 ;  /* 0x0020008558007388 */ /* 0x000fe80000000400 */
[----:B------:R-:W-:Y:S01]  /*f820*/  STS.U16 [R88+0x2400], R132 ;  /* 0x0024008458007388 */ /* 0x000fe20000000400 */
[----:B0-----:R-:W-:-:S04]  /*f830*/  @!P0 LOP3.LUT R139, R139, R138, RZ, 0x3c, !PT ;  /* 0x0000008a8b8b8212 */ /* 0x001fc800078e3cff */
[----:B------:R-:W-:-:S04]  /*f840*/  @!P0 LOP3.LUT R138, R139, R138, RZ, 0x3c, !PT ;  /* 0x0000008a8b8a8212 */ /* 0x000fc800078e3cff */
[----:B------:R-:W-:-:S05]  /*f850*/  @!P0 LOP3.LUT R139, R139, R138, RZ, 0x3c, !PT ;  /* 0x0000008a8b8b8212 */ /* 0x000fca00078e3cff */
[----:B------:R0:W2:Y:S02]  /*f860*/  @!P0 LDG.E.U16 R141, desc[UR60][R138.64] ;  /* 0x0000003c8a8d8981 */ /* 0x0000a4000c1e1500 */
[----:B0-----:R-:W-:Y:S02]  /*f870*/  PRMT R138, RZ, 0x7610, R138 ;  /* 0x00007610ff8a7816 */ /* 0x001fe4000000008a */
[----:B------:R-:W-:-:S04]  /*f880*/  PRMT R139, RZ, 0x7610, R139 ;  /* 0x00007610ff8b7816 */ /* 0x000fc8000000008b */
[----:B------:R0:W2:Y:S02]  /*f890*/  @!P1 LDG.E.U16 R138, desc[UR60][R136.64] ;  /* 0x0000003c888a9981 */ /* 0x0000a4000c1e1500 */
[----:B0-----:R-:W-:Y:S02]  /*f8a0*/  @!P0 IMAD.MOV.U32 R136, RZ, RZ, R222 ;  /* 0x000000ffff888224 */ /* 0x001fe400078e00de */
[----:B------:R-:W-:Y:S01]  /*f8b0*/  @!P0 IMAD.MOV.U32 R137, RZ, RZ, R220 ;  /* 0x000000ffff898224 */ /* 0x000fe200078e00dc */
[----:B-1----:R-:W2:Y:S04]  /*f8c0*/  LDL.LU R222, [R1+0x18] ;  /* 0x0000180001de7983 */ /* 0x002ea80000300800 */
[----:B------:R0:W2:Y:S04]  /*f8d0*/  @!P0 LDG.E.U16 R139, desc[UR60][R136.64] ;  /* 0x0000003c888b8981 */ /* 0x0000a8000c1e1500 */
[----:B------:R1:W-:Y:S01]  /*f8e0*/  STL [R1+0x918], R220 ;  /* 0x000918dc01007387 */ /* 0x0003e20000100800 */
[----:B0-----:R-:W-:-:S03]  /*f8f0*/  PRMT R136, RZ, 0x7610, R136 ;  /* 0x00007610ff887816 */ /* 0x001fc60000000088 */
[----:B-1----:R-:W3:Y:S04]  /*f900*/  LDL.LU R220, [R1+0x4c] ;  /* 0x00004c0001dc7983 */ /* 0x002ee80000300800 */
[----:B------:R0:W-:Y:S04]  /*f910*/  STL [R1+0x924], R70 ;  /* 0x0009244601007387 */ /* 0x0001e80000100800 */
[----:B------:R1:W2:Y:S04]  /*f920*/  @!P1 LDG.E.U16 R136, desc[UR60][R134.64] ;  /* 0x0000003c86889981 */ /* 0x0002a8000c1e1500 */
[----:B0-----:R-:W4:Y:S04]  /*f930*/  LDL.LU R70, [R1+0x30] ;  /* 0x0000300001467983 */ /* 0x001f280000300800 */
[----:B------:R0:W-:Y:S01]  /*f940*/  STL [R1+0x920], R21 ;  /* 0x0009201501007387 */ /* 0x0001e20000100800 */
[----:B-1----:R-:W-:-:S02]  /*f950*/  @!P0 IMAD.MOV.U32 R134, RZ, RZ, R69 ;  /* 0x000000ffff868224 */ /* 0x002fc400078e0045 */
[----:B------:R-:W-:Y:S01]  /*f960*/  @!P0 IMAD.MOV.U32 R135, RZ, RZ, R19 ;  /* 0x000000ffff878224 */ /* 0x000fe200078e0013 */
[----:B0-----:R-:W2:Y:S04]  /*f970*/  LDL.LU R21, [R1+0x20] ;  /* 0x0000200001157983 */ /* 0x001ea80000300800 */
[----:B------:R-:W3:Y:S04]  /*f980*/  LDL R133, [R1+0x2e4] ;  /* 0x0002e40001857983 */ /* 0x000ee80000100800 */
[----:B------:R0:W-:Y:S04]  /*f990*/  STL [R1+0x92c], R69 ;  /* 0x00092c4501007387 */ /* 0x0001e80000100800 */
[----:B0-----:R-:W4:Y:S04]  /*f9a0*/  LDL.LU R69, [R1+0x48] ;  /* 0x0000480001457983 */ /* 0x001f280000300800 */
[----:B------:R0:W-:Y:S04]  /*f9b0*/  STL [R1+0x928], R19 ;  /* 0x0009281301007387 */ /* 0x0001e80000100800 */
[----:B0-----:R-:W2:Y:S04]  /*f9c0*/  LDL.LU R19, [R1+0x40] ;  /* 0x0000400001137983 */ /* 0x001ea80000300800 */
[----:B------:R-:W3:Y:S01]  /*f9d0*/  LDL R132, [R1+0x2e0] ;  /* 0x0002e00001847983 */ /* 0x000ee20000100800 */
[----:B------:R-:W-:-:S06]  /*f9e0*/  PRMT R137, RZ, 0x7610, R137 ;  /* 0x00007610ff897816 */ /* 0x000fcc0000000089 */
[----:B------:R0:W2:Y:S02]  /*f9f0*/  @!P0 LDG.E.U16 R137, desc[UR60][R134.64] ;  /* 0x0000003c86898981 */ /* 0x0000a4000c1e1500 */
[----:B0-----:R-:W-:Y:S02]  /*fa00*/  PRMT R134, RZ, 0x7610, R134 ;  /* 0x00007610ff867816 */ /* 0x001fe40000000086 */
[----:B------:R0:W-:Y:S04]  /*fa10*/  STS.U16 [R88+0x2800], R131 ;  /* 0x0028008358007388 */ /* 0x0001e80000000400 */
[----:B------:R1:W-:Y:S04]  /*fa20*/  STS.U16 [R88+0x2c00], R130 ;  /* 0x002c008258007388 */ /* 0x0003e80000000400 */
[----:B0-----:R-:W4:Y:S04]  /*fa30*/  LDL R131, [R1+0x250] ;  /* 0x0002500001837983 */ /* 0x001f280000100800 */
[----:B-1----:R-:W4:Y:S01]  /*fa40*/  LDL R130, [R1+0x24c] ;  /* 0x00024c0001827983 */ /* 0x002f220000100800 */
[----:B---3--:R-:W-:-:S04]  /*fa50*/  @!P1 LOP3.LUT R133, R133, R132, RZ, 0x3c, !PT ;  /* 0x0000008485859212 */ /* 0x008fc800078e3cff */
[----:B------:R-:W-:-:S04]  /*fa60*/  @!P1 LOP3.LUT R132, R133, R132, RZ, 0x3c, !PT ;  /* 0x0000008485849212 */ /* 0x000fc800078e3cff */
[----:B------:R-:W-:-:S05]  /*fa70*/  @!P1 LOP3.LUT R133, R133, R132, RZ, 0x3c, !PT ;  /* 0x0000008485859212 */ /* 0x000fca00078e3cff */
[----:B------:R0:W3:Y:S04]  /*fa80*/  @!P1 LDG.E.U16 R134, desc[UR60][R132.64] ;  /* 0x0000003c84869981 */ /* 0x0000e8000c1e1500 */
[----:B------:R-:W0:Y:S04]  /*fa90*/  LDL R132, [R1+0x2c4] ;  /* 0x0002c40001847983 */ /* 0x000e280000100800 */
[----:B------:R-:W0:Y:S01]  /*faa0*/  LDL R133, [R1+0x2dc] ;  /* 0x0002dc0001857983 */ /* 0x000e220000100800 */
[----:B------:R-:W-:Y:S02]  /*fab0*/  PRMT R135, RZ, 0x7610, R135 ;  /* 0x00007610ff877816 */ /* 0x000fe40000000087 */
[----:B----4-:R-:W-:-:S04]  /*fac0*/  @!P1 LOP3.LUT R131, R131, R130, RZ, 0x3c, !PT ;  /* 0x0000008283839212 */ /* 0x010fc800078e3cff */
[----:B------:R-:W-:-:S04]  /*fad0*/  @!P1 LOP3.LUT R130, R131, R130, RZ, 0x3c, !PT ;  /* 0x0000008283829212 */ /* 0x000fc800078e3cff */
[----:B------:R-:W-:Y:S01]  /*fae0*/  @!P1 LOP3.LUT R131, R131, R130, RZ, 0x3c, !PT ;  /* 0x0000008283839212 */ /* 0x000fe200078e3cff */
[----:B------:R1:W-:Y:S04]  /*faf0*/  STS.U16 [R88+0x3000], R129 ;  /* 0x0030008158007388 */ /* 0x0003e80000000400 */
[----:B------:R4:W-:Y:S04]  /*fb00*/  STS.U16 [R88+0x3400], R128 ;  /* 0x0034008058007388 */ /* 0x0009e80000000400 */
[----:B-1----:R-:W2:Y:S04]  /*fb10*/  LDL R129, [R1+0x1d0] ;  /* 0x0001d00001817983 */ /* 0x002ea80000100800 */
[----:B----4-:R-:W2:Y:S01]  /*fb20*/  LDL R128, [R1+0x1cc] ;  /* 0x0001cc0001807983 */ /* 0x010ea20000100800 */
        /* <DEDUP_REMOVED lines=8> */
[----:B------:R-:W-:Y:S02]  /*fbb0*/  PRMT R133, RZ, 0x7610, R133 ;  /* 0x00007610ff857816 */ /* 0x000fe40000000085 */
[----:B--2---:R-:W-:-:S04]  /*fbc0*/  @!P1 LOP3.LUT R129, R129, R128, RZ, 0x3c, !PT ;  /* 0x0000008081819212 */ /* 0x004fc800078e3cff */
[----:B------:R-:W-:-:S04]  /*fbd0*/  @!P1 LOP3.LUT R128, R129, R128, RZ, 0x3c, !PT ;  /* 0x0000008081809212 */ /* 0x000fc800078e3cff */
[----:B------:R-:W-:Y:S01]  /*fbe0*/  @!P1 LOP3.LUT R129, R129, R128, RZ, 0x3c, !PT ;  /* 0x0000008081819212 */ /* 0x000fe200078e3cff */
[----:B------:R1:W-:Y:S04]  /*fbf0*/  STS.U16 [R88+0x3800], R127 ;  /* 0x0038007f58007388 */ /* 0x0003e80000000400 */
[----:B------:R2:W-:Y:S04]  /*fc00*/  STS.U16 [R88+0x3c00], R126 ;  /* 0x003c007e58007388 */ /* 0x0005e80000000400 */
[----:B-1----:R-:W3:Y:S04]  /*fc10*/  LDL R127, [R1+0x150] ;  /* 0x00015000017f7983 */ /* 0x002ee80000100800 */
[----:B--2---:R-:W3:Y:S01]  /*fc20*/  LDL R126, [R1+0x14c] ;  /* 0x00014c00017e7983 */ /* 0x004ee20000100800 */
[----:B0-----:R-:W-:-:S04]  /*fc30*/  @!P0 LOP3.LUT R131, R131, R130, RZ, 0x3c, !PT ;  /* 0x0000008283838212 */ /* 0x001fc800078e3cff */
[----:B------:R-:W-:-:S04]  /*fc40*/  @!P0 LOP3.LUT R130, R131, R130, RZ, 0x3c, !PT ;  /* 0x0000008283828212 */ /* 0x000fc800078e3cff */
[----:B------:R-:W-:-:S05]  /*fc50*/  @!P0 LOP3.LUT R131, R131, R130, RZ, 0x3c, !PT ;  /* 0x0000008283838212 */ /* 0x000fca00078e3cff */
[----:B------:R0:W2:Y:S02]  /*fc60*/  @!P0 LDG.E.U16 R133, desc[UR60][R130.64] ;  /* 0x0000003c82858981 */ /* 0x0000a4000c1e1500 */
[----:B0-----:R-:W-:-:S06]  /*fc70*/  PRMT R130, RZ, 0x7610, R130 ;  /* 0x00007610ff827816 */ /* 0x001fcc0000000082 */
        /* <DEDUP_REMOVED lines=24> */
[----:B-1----:R-:W4:Y:S01]  /*fe00*/  LDL R123, [R1+0x50] ;  /* 0x00005000017b7983 */ /* 0x002f220000100800 */
        /* <DEDUP_REMOVED lines=8> */
[----:B------:R-:W-:-:S03]  /*fe90*/  PRMT R127, RZ, 0x7610, R127 ;  /* 0x00007610ff7f7816 */ /* 0x000fc6000000007f */
[----:B------:R4:W-:Y:S02]  /*fea0*/  STS.U16 [R88+0x4c00], R122 ;  /* 0x004c007a58007388 */ /* 0x0009e40000000400 */
[----:B----4-:R-:W-:Y:S02]  /*feb0*/  @!P1 IMAD.MOV.U32 R122, RZ, RZ, R123 ;  /* 0x000000ffff7a9224 */ /* 0x010fe400078e007b */
[----:B------:R-:W-:Y:S01]  /*fec0*/  @!P1 IMAD.MOV.U32 R123, RZ, RZ, R220 ;  /* 0x000000ffff7b9224 */ /* 0x000fe200078e00dc */
[----:B------:R1:W-:Y:S04]  /*fed0*/  STS.U16 [R88+0x5000], R121 ;  /* 0x0050007958007388 */ /* 0x0003e80000000400 */
[----:B------:R4:W-:Y:S04]  /*fee0*/  STS.U16 [R88+0x5400], R120 ;  /* 0x0054007858007388 */ /* 0x0009e80000000400 */
[----:B------:R2:W-:Y:S01]  /*fef0*/  STL [R1+0x930], R220 ;  /* 0x000930dc01007387 */ /* 0x0005e20000100800 */
[----:B-1----:R-:W-:-:S02]  /*ff00*/  @!P1 IMAD.MOV.U32 R121, RZ, RZ, R216 ;  /* 0x000000ffff799224 */ /* 0x002fc400078e00d8 */
[----:B----4-:R-:W-:Y:S01]  /*ff10*/  @!P1 IMAD.MOV.U32 R120, RZ, RZ, R218 ;  /* 0x000000ffff789224 */ /* 0x010fe200078e00da */
[----:B--2---:R-:W2:Y:S04]  /*ff20*/  LDL.LU R220, [R1+0xa4] ;  /* 0x0000a40001dc7983 */ /* 0x004ea80000300800 */
[----:B------:R-:W-:Y:S04]  /*ff30*/  STL [R1+0x938], R69 ;  /* 0x0009384501007387 */ /* 0x000fe80000100800 */
[----:B------:R1:W-:Y:S04]  /*ff40*/  STS.U16 [R88+0x5800], R119 ;  /* 0x0058007758007388 */ /* 0x0003e80000000400 */
[----:B------:R4:W-:Y:S01]  /*ff50*/  STS.U16 [R88+0x5c00], R118 ;  /* 0x005c007658007388 */ /* 0x0009e20000000400 */
[----:B-1----:R-:W-:-:S02]  /*ff60*/  @!P1 IMAD.MOV.U32 R119, RZ, RZ, R17 ;  /* 0x000000ffff779224 */ /* 0x002fc400078e0011 */
[----:B----4-:R-:W-:Y:S01]  /*ff70*/  @!P1 IMAD.MOV.U32 R118, RZ, RZ, R68 ;  /* 0x000000ffff769224 */ /* 0x010fe200078e0044 */
[----:B------:R-:W-:Y:S01]  /*ff80*/  STS.U16 [R88+0x6000], R117 ;  /* 0x0060007558007388 */ /* 0x000fe20000000400 */
[----:B0-----:R-:W-:-:S04]  /*ff90*/  @!P0 LOP3.LUT R125, R125, R124, RZ, 0x3c, !PT ;  /* 0x0000007c7d7d8212 */ /* 0x001fc800078e3cff */
[----:B------:R-:W-:-:S04]  /*ffa0*/  @!P0 LOP3.LUT R124, R125, R124, RZ, 0x3c, !PT ;  /* 0x0000007c7d7c8212 */ /* 0x000fc800078e3cff */
[----:B------:R-:W-:-:S05]  /*ffb0*/  @!P0 LOP3.LUT R125, R125, R124, RZ, 0x3c, !PT ;  /* 0x0000007c7d7d8212 */ /* 0x000fca00078e3cff */
[----:B------:R0:W4:Y:S02]  /*ffc0*/  @!P0 LDG.E.U16 R127, desc[UR60][R124.64] ;  /* 0x0000003c7c7f8981 */ /* 0x000124000c1e1500 */
[----:B0-----:R-:W-:Y:S02]  /*ffd0*/  PRMT R124, RZ, 0x7610, R124 ;  /* 0x00007610ff7c7816 */ /* 0x001fe4000000007c */
[----:B------:R-:W-:-:S04]  /*ffe0*/  PRMT R125, RZ, 0x7610, R125 ;  /* 0x00007610ff7d7816 */ /* 0x000fc8000000007d */
[----:B------:R0:W4:Y:S02]  /*fff0*/  @!P1 LDG.E.U16 R124, desc[UR60][R122.64] ;  /* 0x0000003c7a7c9981 */ /* 0x000124000c1e1500 */
[----:B0-----:R-:W-:Y:S02]  /*10000*/  @!P0 IMAD.MOV.U32 R122, RZ, RZ, R69 ;  /* 0x000000ffff7a8224 */ /* 0x001fe400078e0045 */
[----:B------:R-:W-:Y:S01]  /*10010*/  @!P0 IMAD.MOV.U32 R123, RZ, RZ, R226 ;  /* 0x000000ffff7b8224 */ /* 0x000fe200078e00e2 */
[----:B------:R-:W3:Y:S04]  /*10020*/  LDL.LU R69, [R1+0xb4] ;  /* 0x0000b40001457983 */ /* 0x000ee80000300800 */
[----:B------:R0:W4:Y:S02]  /*10030*/  @!P0 LDG.E.U16 R125, desc[UR60][R122.64] ;  /* 0x0000003c7a7d8981 */ /* 0x000124000c1e1500 */
[----:B0-----:R-:W-:-:S02]  /*10040*/  PRMT R122, RZ, 0x7610, R122 ;  /* 0x00007610ff7a7816 */ /* 0x001fc4000000007a */
[----:B------:R0:W-:Y:S01]  /*10050*/  STL [R1+0x934], R226 ;  /* 0x000934e201007387 */ /* 0x0001e20000100800 */
[----:B------:R-:W-:-:S03]  /*10060*/  PRMT R123, RZ, 0x7610, R123 ;  /* 0x00007610ff7b7816 */ /* 0x000fc6000000007b */
[----:B------:R1:W4:Y:S04]  /*10070*/  @!P1 LDG.E.U16 R122, desc[UR60][R120.64] ;  /* 0x0000003c787a9981 */ /* 0x000328000c1e1500 */
[----:B0-----:R-:W2:Y:S01]  /*10080*/  LDL.LU R226, [R1+0xac] ;  /* 0x0000ac0001e27983 */ /* 0x001ea20000300800 */
[----:B-1----:R-:W-:Y:S02]  /*10090*/  @!P0 IMAD.MOV.U32 R120, RZ, RZ, R214 ;  /* 0x000000ffff788224 */ /* 0x002fe400078e00d6 */
[----:B------:R-:W-:Y:S01]  /*100a0*/  @!P0 IMAD.MOV.U32 R121, RZ, RZ, R212 ;  /* 0x000000ffff798224 */ /* 0x000fe200078e00d4 */
[----:B------:R0:W-:Y:S04]  /*100b0*/  STL [R1+0x940], R218 ;  /* 0x000940da01007387 */ /* 0x0001e80000100800 */
[----:B------:R1:W4:Y:S04]  /*100c0*/  @!P0 LDG.E.U16 R123, desc[UR60][R120.64] ;  /* 0x0000003c787b8981 */ /* 0x000328000c1e1500 */
[----:B0-----:R-:W4:Y:S04]  /*100d0*/  LDL.LU R218, [R1+0xa8] ;  /* 0x0000a80001da7983 */ /* 0x001f280000300800 */
[----:B------:R0:W-:Y:S01]  /*100e0*/  STL [R1+0x93c], R216 ;  /* 0x00093cd801007387 */ /* 0x0001e20000100800 */
[----:B-1----:R-:W-:-:S02]  /*100f0*/  PRMT R120, RZ, 0x7610, R120 ;  /* 0x00007610ff787816 */ /* 0x002fc40000000078 */
[----:B------:R-:W-:-:S04]  /*10100*/  PRMT R121, RZ, 0x7610, R121 ;  /* 0x00007610ff797816 */ /* 0x000fc80000000079 */
[----:B------:R1:W4:Y:S04]  /*10110*/  @!P1 LDG.E.U16 R120, desc[UR60][R118.64] ;  /* 0x0000003c76789981 */ /* 0x000328000c1e1500 */
[----:B0-----:R-:W2:Y:S04]  /*10120*/  LDL.LU R216, [R1+0xbc] ;  /* 0x0000bc0001d87983 */ /* 0x001ea80000300800 */
[----:B------:R0:W-:Y:S01]  /*10130*/  STL [R1+0x948], R214 ;  /* 0x000948d601007387 */ /* 0x0001e20000100800 */
[----:B-1----:R-:W-:Y:S02]  /*10140*/  @!P0 IMAD.MOV.U32 R118, RZ, RZ, R67 ;  /* 0x000000ffff768224 */ /* 0x002fe400078e0043 */
[----:B------:R-:W-:-:S05]  /*10150*/  @!P0 IMAD.MOV.U32 R119, RZ, RZ, R15 ;  /* 0x000000ffff778224 */ /* 0x000fca00078e000f */
[----:B------:R1:W4:Y:S04]  /*10160*/  @!P0 LDG.E.U16 R121, desc[UR60][R118.64] ;  /* 0x0000003c76798981 */ /* 0x000328000c1e1500 */
[----:B0-----:R-:W2:Y:S04]  /*10170*/  LDL.LU R214, [R1+0xb8] ;  /* 0x0000b80001d67983 */ /* 0x001ea80000300800 */
[----:B------:R0:W-:Y:S04]  /*10180*/  STL [R1+0x944], R212 ;  /* 0x000944d401007387 */ /* 0x0001e80000100800 */
[----:B0-----:R-:W4:Y:S04]  /*10190*/  LDL.LU R212, [R1+0xb0] ;  /* 0x0000b00001d47983 */ /* 0x001f280000300800 */
[----:B------:R0:W-:Y:S04]  /*101a0*/  STL [R1+0x950], R68 ;  /* 0x0009504401007387 */ /* 0x0001e80000100800 */
[----:B0-----:R-:W4:Y:S04]  /*101b0*/  LDL.LU R68, [R1+0x11c] ;  /* 0x00011c0001447983 */ /* 0x001f280000300800 */
[----:B------:R0:W-:Y:S04]  /*101c0*/  STL [R1+0x94c], R17 ;  /* 0x00094c1101007387 */ /* 0x0001e80000100800 */
[----:B0-----:R-:W4:Y:S04]  /*101d0*/  LDL.LU R17, [R1+0xc0] ;  /* 0x0000c00001117983 */ /* 0x001f280000300800 */
[----:B------:R-:W3:Y:S04]  /*101e0*/  LDL R117, [R1+0x238] ;  /* 0x0002380001757983 */ /* 0x000ee80000100800 */
[----:B------:R0:W-:Y:S04]  /*101f0*/  STL [R1+0x958], R67 ;  /* 0x0009584301007387 */ /* 0x0001e80000100800 */
[----:B0-----:R-:W4:Y:S04]  /*10200*/  LDL.LU R67, [R1+0x12c] ;  /* 0x00012c0001437983 */ /* 0x001f280000300800 */
[----:B------:R0:W-:Y:S04]  /*10210*/  STL [R1+0x954], R15 ;  /* 0x0009540f01007387 */ /* 0x0001e80000100800 */
[----:B0-----:R-:W4:Y:S04]  /*10220*/  LDL.LU R15, [R1+0x124] ;  /* 0x00012400010f7983 */ /* 0x001f280000300800 */
[----:B------:R-:W1:Y:S04]  /*10230*/  LDL R118, [R1+0x2bc] ;  /* 0x0002bc0001767983 */ /* 0x000e680000100800 */
[----:B------:R-:W1:Y:S04]  /*10240*/  LDL R119, [R1+0x2c0] ;  /* 0x0002c00001777983 */ /* 0x000e680000100800 */
[----:B------:R0:W-:Y:S02]  /*10250*/  STS.U16 [R88+0x6400], R144 ;  /* 0x0064009058007388 */ /* 0x0001e40000000400 */
[----:B0-----:R-:W-:-:S02]  /*10260*/  PRMT R144, RZ, 0x7610, R144 ;  /* 0x00007610ff907816 */ /* 0x001fc40000000090 */
[----:B-1----:R-:W-:-:S04]  /*10270*/  @!P1 LOP3.LUT R119, R119, R118, RZ, 0x3c, !PT ;  /* 0x0000007677779212 */ /* 0x002fc800078e3cff */
[----:B------:R-:W-:-:S04]  /*10280*/  @!P1 LOP3.LUT R118, R119, R118, RZ, 0x3c, !PT ;  /* 0x0000007677769212 */ /* 0x000fc800078e3cff */
[----:B------:R-:W-:-:S05]  /*10290*/  @!P1 LOP3.LUT R119, R119, R118, RZ, 0x3c, !PT ;  /* 0x0000007677779212 */ /* 0x000fca00078e3cff */
[----:B------:R0:W4:Y:S04]  /*102a0*/  @!P1 LDG.E.U16 R144, desc[UR60][R118.64] ;  /* 0x0000003c76909981 */ /* 0x000128000c1e1500 */
[----:B------:R-:W0:Y:S04]  /*102b0*/  LDL R118, [R1+0x2b4] ;  /* 0x0002b40001767983 */ /* 0x000e280000100800 */
[----:B------:R-:W0:Y:S04]  /*102c0*/  LDL R119, [R1+0x2b8] ;  /* 0x0002b80001777983 */ /* 0x000e280000100800 */
[----:B------:R1:W-:Y:S02]  /*102d0*/  STS.U16 [R88+0x6800], R148 ;  /* 0x0068009458007388 */ /* 0x0003e40000000400 */
[----:B-1----:R-:W-:-:S02]  /*102e0*/  PRMT R148, RZ, 0x7610, R148 ;  /* 0x00007610ff947816 */ /* 0x002fc40000000094 */
[----:B0-----:R-:W-:-:S04]  /*102f0*/  @!P0 LOP3.LUT R119, R119, R118, RZ, 0x3c, !PT ;  /* 0x0000007677778212 */ /* 0x001fc800078e3cff */
        /* <DEDUP_REMOVED lines=11> */
[----:B------:R-:W2:Y:S01]  /*103b0*/  LDL R119, [R1+0x234] ;  /* 0x0002340001777983 */ /* 0x000ea20000100800 */
[----:B---3--:R-:W-:-:S03]  /*103c0*/  @!P0 IMAD.MOV.U32 R118, RZ, RZ, R117 ;  /* 0x000000ffff768224 */ /* 0x008fc600078e0075 */
[----:B------:R0:W-:Y:S04]  /*103d0*/  STS.U16 [R88+0x7000], R156 ;  /* 0x0070009c58007388 */ /* 0x0001e80000000400 */
[----:B------:R1:W-:Y:S04]  /*103e0*/  STS.U16 [R88+0x7400], R160 ;  /* 0x007400a058007388 */ /* 0x0003e80000000400 */
[----:B------:R3:W-:Y:S01]  /*103f0*/  STS.U16 [R88+0x7800], R164 ;  /* 0x007800a458007388 */ /* 0x0007e20000000400 */
[----:B0-----:R-:W-:-:S03]  /*10400*/  PRMT R156, RZ, 0x7610, R156 ;  /* 0x00007610ff9c7816 */ /* 0x001fc6000000009c */
[----:B------:R-:W4:Y:S04]  /*10410*/  LDL R117, [R1+0x138] ;  /* 0x0001380001757983 */ /* 0x000f280000100800 */
[----:B--2---:R0:W2:Y:S04]  /*10420*/  @!P0 LDG.E.U16 R156, desc[UR60][R118.64] ;  /* 0x0000003c769c8981 */ /* 0x0040a8000c1e1500 */
[----:B------:R-:W0:Y:S04]  /*10430*/  LDL R118, [R1+0x1bc] ;  /* 0x0001bc0001767983 */ /* 0x000e280000100800 */
[----:B------:R-:W0:Y:S01]  /*10440*/  LDL R119, [R1+0x1c0] ;  /* 0x0001c00001777983 */ /* 0x000e220000100800 */
[----:B-1----:R-:W-:-:S02]  /*10450*/  PRMT R160, RZ, 0x7610, R160 ;  /* 0x00007610ffa07816 */ /* 0x002fc400000000a0 */
[----:B0-----:R-:W-:-:S04]  /*10460*/  @!P1 LOP3.LUT R119, R119, R118, RZ, 0x3c, !PT ;  /* 0x0000007677779212 */ /* 0x001fc800078e3cff */
[----:B------:R-:W-:-:S04]  /*10470*/  @!P1 LOP3.LUT R118, R119, R118, RZ, 0x3c, !PT ;  /* 0x0000007677769212 */ /* 0x000fc800078e3cff */
[----:B------:R-:W-:-:S05]  /*10480*/  @!P1 LOP3.LUT R119, R119, R118, RZ, 0x3c, !PT ;  /* 0x0000007677779212 */ /* 0x000fca00078e3cff */
[----:B------:R0:W2:Y:S04]  /*10490*/  @!P1 LDG.E.U16 R160, desc[UR60][R118.64] ;  /* 0x0000003c76a09981 */ /* 0x0000a8000c1e1500 */
[----:B------:R-:W0:Y:S04]  /*104a0*/  LDL R118, [R1+0x1b4] ;  /* 0x0001b40001767983 */ /* 0x000e280000100800 */
[----:B------:R-:W0:Y:S01]  /*104b0*/  LDL R119, [R1+0x1b8] ;  /* 0x0001b80001777983 */ /* 0x000e220000100800 */
[----:B---3--:R-:W-:-:S03]  /*104c0*/  PRMT R164, RZ, 0x7610, R164 ;  /* 0x00007610ffa47816 */ /* 0x008fc600000000a4 */
[----:B------:R-:W-:Y:S01]  /*104d0*/  STS.U16 [R88+0x7c00], R166 ;  /* 0x007c00a658007388 */ /* 0x000fe20000000400 */
[----:B0-----:R-:W-:-:S04]  /*104e0*/  @!P0 LOP3.LUT R119, R119, R118, RZ, 0x3c, !PT ;  /* 0x0000007677778212 */ /* 0x001fc800078e3cff */
[----:B------:R-:W-:-:S04]  /*104f0*/  @!P0 LOP3.LUT R118, R119, R118, RZ, 0x3c, !PT ;  /* 0x0000007677768212 */ /* 0x000fc800078e3cff */
[----:B------:R-:W-:-:S05]  /*10500*/  @!P0 LOP3.LUT R119, R119, R118, RZ, 0x3c, !PT ;  /* 0x0000007677778212 */ /* 0x000fca00078e3cff */
[----:B------:R0:W3:Y:S04]  /*10510*/  @!P0 LDG.E.U16 R164, desc[UR60][R118.64] ;  /* 0x0000003c76a48981 */ /* 0x0000e8000c1e1500 */
[----:B------:R-:W0:Y:S04]  /*10520*/  LDL R118, [R1+0x13c] ;  /* 0x00013c0001767983 */ /* 0x000e280000100800 */
[----:B------:R-:W0:Y:S04]  /*10530*/  LDL R119, [R1+0x140] ;  /* 0x0001400001777983 */ /* 0x000e280000100800 */
[----:B------:R1:W-:Y:S04]  /*10540*/  STL [R1+0x95c], R88 ;  /* 0x00095c5801007387 */ /* 0x0003e80000100800 */
[----:B-1----:R-:W2:Y:S01]  /*10550*/  LDL.LU R88, [R1+0x134] ;  /* 0x0001340001587983 */ /* 0x002ea20000300800 */
[----:B------:R-:W-:-:S03]  /*10560*/  PRMT R166, RZ, 0x7610, R166 ;  /* 0x00007610ffa67816 */ /* 0x000fc600000000a6 */
[----:B------:R4:W-:Y:S02]  /*10570*/  STS.U16 [R89+0x100], R116 ;  /* 0x0001007459007388 */ /* 0x0009e40000000400 */
[----:B----4-:R-:W-:Y:S02]  /*10580*/  @!P0 IMAD.MOV.U32 R116, RZ, RZ, R117 ;  /* 0x000000ffff748224 */ /* 0x010fe400078e0075 */
[----:B------:R1:W-:Y:S04]  /*10590*/  STS.U16 [R89+0x500], R115 ;  /* 0x0005007359007388 */ /* 0x0003e80000000400 */
[----:B------:R4:W-:Y:S01]  /*105a0*/  STS.U16 [R89+0x900], R114 ;  /* 0x0009007259007388 */ /* 0x0009e20000000400 */
[----:B-1----:R-:W-:Y:S02]  /*105b0*/  @!P0 IMAD.MOV.U32 R115, RZ, RZ, R69 ;  /* 0x000000ffff738224 */ /* 0x002fe400078e0045 */
[----:B----4-:R-:W-:Y:S01]  /*105c0*/  @!P0 IMAD.MOV.U32 R114, RZ, RZ, R214 ;  /* 0x000000ffff728224 */ /* 0x010fe200078e00d6 */
[----:B------:R1:W-:Y:S04]  /*105d0*/  STS.U16 [R89+0xd00], R113 ;  /* 0x000d007159007388 */ /* 0x0003e80000000400 */
[----:B------:R4:W-:Y:S01]  /*105e0*/  STS.U16 [R89+0x1100], R112 ;  /* 0x0011007059007388 */ /* 0x0009e20000000400 */
[----:B-1----:R-:W-:-:S02]  /*105f0*/  @!P0 IMAD.MOV.U32 R113, RZ, RZ, R16 ;  /* 0x000000ffff718224 */ /* 0x002fc400078e0010 */
[----:B----4-:R-:W-:Y:S01]  /*10600*/  @!P0 IMAD.MOV.U32 R112, RZ, RZ, R70 ;  /* 0x000000ffff708224 */ /* 0x010fe200078e0046 */
        /* <DEDUP_REMOVED lines=8> */
[----:B------:R-:W-:Y:S04]  /*10690*/  STS.U16 [R89+0x2500], R107 ;  /* 0x0025006b59007388 */ /* 0x000fe80000000400 */
[----:B------:R-:W-:Y:S01]  /*106a0*/  STS.U16 [R89+0x2900], R106 ;  /* 0x0029006a59007388 */ /* 0x000fe20000000400 */
[----:B0-----:R-:W-:-:S04]  /*106b0*/  @!P1 LOP3.LUT R119, R119, R118, RZ, 0x3c, !PT ;  /* 0x0000007677779212 */ /* 0x001fc800078e3cff */
[----:B------:R-:W-:-:S04]  /*106c0*/  @!P1 LOP3.LUT R118, R119, R118, RZ, 0x3c, !PT ;  /* 0x0000007677769212 */ /* 0x000fc800078e3cff */
[----:B------:R-:W-:-:S05]  /*106d0*/  @!P1 LOP3.LUT R119, R119, R118, RZ, 0x3c, !PT ;  /* 0x0000007677779212 */ /* 0x000fca00078e3cff */
[----:B------:R0:W4:Y:S01]  /*106e0*/  @!P1 LDG.E.U16 R166, desc[UR60][R118.64] ;  /* 0x0000003c76a69981 */ /* 0x000122000c1e1500 */
[----:B--2---:R-:W-:Y:S01]  /*106f0*/  @!P0 IMAD.MOV.U32 R117, RZ, RZ, R88 ;  /* 0x000000ffff758224 */ /* 0x004fe200078e0058 */
[----:B0-----:R-:W-:Y:S02]  /*10700*/  PRMT R118, RZ, 0x7610, R118 ;  /* 0x00007610ff767816 */ /* 0x001fe40000000076 */
[----:B------:R-:W-:-:S04]  /*10710*/  PRMT R119, RZ, 0x7610, R119 ;  /* 0x00007610ff777816 */ /* 0x000fc80000000077 */
[----:B------:R0:W2:Y:S02]  /*10720*/  @!P0 LDG.E.U16 R118, desc[UR60][R116.64] ;  /* 0x0000003c74768981 */ /* 0x0000a4000c1e1500 */
[----:B0-----:R-:W-:Y:S02]  /*10730*/  @!P1 IMAD.MOV.U32 R116, RZ, RZ, R17 ;  /* 0x000000ffff749224 */ /* 0x001fe400078e0011 */
[----:B------:R-:W-:-:S05]  /*10740*/  @!P1 IMAD.MOV.U32 R117, RZ, RZ, R216 ;  /* 0x000000ffff759224 */ /* 0x000fca00078e00d8 */
[----:B------:R0:W2:Y:S02]  /*10750*/  @!P1 LDG.E.U16 R119, desc[UR60][R116.64] ;  /* 0x0000003c74779981 */ /* 0x0000a4000c1e1500 */
[----:B0-----:R-:W-:Y:S02]  /*10760*/  PRMT R116, RZ, 0x7610, R116 ;  /* 0x00007610ff747816 */ /* 0x001fe40000000074 */
[----:B------:R-:W-:-:S04]  /*10770*/  PRMT R117, RZ, 0x7610, R117 ;  /* 0x00007610ff757816 */ /* 0x000fc80000000075 */
[----:B------:R0:W2:Y:S04]  /*10780*/  @!P0 LDG.E.U16 R116, desc[UR60][R114.64] ;  /* 0x0000003c72748981 */ /* 0x0000a8000c1e1500 */
[----:B------:R1:W-:Y:S01]  /*10790*/  STL [R1+0x964], R88 ;  /* 0x0009645801007387 */ /* 0x0003e20000100800 */
[----:B0-----:R-:W-:Y:S02]  /*107a0*/  @!P1 IMAD.MOV.U32 R114, RZ, RZ, R19 ;  /* 0x000000ffff729224 */ /* 0x001fe400078e0013 */
[----:B------:R-:W-:Y:S01]  /*107b0*/  @!P1 IMAD.MOV.U32 R115, RZ, RZ, R224 ;  /* 0x000000ffff739224 */ /* 0x000fe200078e00e0 */
[----:B-1----:R-:W3:Y:S04]  /*107c0*/  LDL.LU R88, [R1+0x128] ;  /* 0x0001280001587983 */ /* 0x002ee80000300800 */
[----:B------:R0:W2:Y:S04]  /*107d0*/  @!P1 LDG.E.U16 R117, desc[UR60][R114.64] ;  /* 0x0000003c72759981 */ /* 0x0000a8000c1e1500 */
[----:B------:R1:W-:Y:S01]  /*107e0*/  STL [R1+0x968], R17 ;  /* 0x0009681101007387 */ /* 0x0003e20000100800 */
[----:B0-----:R-:W-:-:S03]  /*107f0*/  PRMT R114, RZ, 0x7610, R114 ;  /* 0x00007610ff727816 */ /* 0x001fc60000000072 */
[----:B-1----:R-:W4:Y:S01]  /*10800*/  LDL.LU R17, [R1+0x130] ;  /* 0x0001300001117983 */ /* 0x002f220000300800 */
[----:B------:R-:W-:-:S03]  /*10810*/  PRMT R115, RZ, 0x7610, R115 ;  /* 0x00007610ff737816 */ /* 0x000fc60000000073 */
[----:B------:R0:W-:Y:S04]  /*10820*/  STL [R1+0x960], R216 ;  /* 0x000960d801007387 */ /* 0x0001e80000100800 */
[----:B------:R1:W2:Y:S04]  /*10830*/  @!P0 LDG.E.U16 R114, desc[UR60][R112.64] ;  /* 0x0000003c70728981 */ /* 0x0002a8000c1e1500 */
[----:B0-----:R-:W2:Y:S04]  /*10840*/  LDL.LU R216, [R1+0x120] ;  /* 0x0001200001d87983 */ /* 0x001ea80000300800 */
[----:B------:R0:W-:Y:S01]  /*10850*/  STL [R1+0x970], R214 ;  /* 0x000970d601007387 */ /* 0x0001e20000100800 */
[----:B-1----:R-:W-:-:S02]  /*10860*/  @!P1 IMAD.MOV.U32 R112, RZ, RZ, R210 ;  /* 0x000000ffff709224 */ /* 0x002fc400078e00d2 */
[----:B------:R-:W-:-:S05]  /*10870*/  @!P1 IMAD.MOV.U32 R113, RZ, RZ, R208 ;  /* 0x000000ffff719224 */ /* 0x000fca00078e00d0 */
[----:B------:R1:W2:Y:S04]  /*10880*/  @!P1 LDG.E.U16 R115, desc[UR60][R112.64] ;  /* 0x0000003c70739981 */ /* 0x0002a8000c1e1500 */
[----:B0-----:R-:W2:Y:S04]  /*10890*/  LDL.LU R214, [R1+0x19c] ;  /* 0x00019c0001d67983 */ /* 0x001ea80000300800 */
[----:B------:R0:W-:Y:S01]  /*108a0*/  STL [R1+0x96c], R69 ;  /* 0x00096c4501007387 */ /* 0x0001e20000100800 */
[----:B-1----:R-:W-:Y:S02]  /*108b0*/  PRMT R112, RZ, 0x7610, R112 ;  /* 0x00007610ff707816 */ /* 0x002fe40000000070 */
[----:B------:R-:W-:-:S04]  /*108c0*/  PRMT R113, RZ, 0x7610, R113 ;  /* 0x00007610ff717816 */ /* 0x000fc80000000071 */
[----:B------:R1:W2:Y:S04]  /*108d0*/  @!P0 LDG.E.U16 R112, desc[UR60][R110.64] ;  /* 0x0000003c6e708981 */ /* 0x0002a8000c1e1500 */
[----:B0-----:R-:W2:Y:S04]  /*108e0*/  LDL.LU R69, [R1+0x194] ;  /* 0x0001940001457983 */ /* 0x001ea80000300800 */
[----:B------:R0:W-:Y:S04]  /*108f0*/  STL [R1+0x978], R19 ;  /* 0x0009781301007387 */ /* 0x0001e80000100800 */
[----:B0-----:R-:W3:Y:S04]  /*10900*/  LDL.LU R19, [R1+0x1ac] ;  /* 0x0001ac0001137983 */ /* 0x001ee80000300800 */
[----:B------:R0:W-:Y:S01]  /*10910*/  STL [R1+0x974], R224 ;  /* 0x000974e001007387 */ /* 0x0001e20000100800 */
[----:B-1----:R-:W-:-:S03]  /*10920*/  @!P1 IMAD.MOV.U32 R110, RZ, RZ, R66 ;  /* 0x000000ffff6e9224 */ /* 0x002fc600078e0042 */
[----:B0-----:R-:W4:Y:S04]  /*10930*/  LDL.LU R224, [R1+0x1a4] ;  /* 0x0001a40001e07983 */ /* 0x001f280000300800 */
[----:B------:R0:W-:Y:S01]  /*10940*/  STL [R1+0x980], R70 ;  /* 0x0009804601007387 */ /* 0x0001e20000100800 */
[----:B------:R-:W-:-:S05]  /*10950*/  @!P1 IMAD.MOV.U32 R111, RZ, RZ, R13 ;  /* 0x000000ffff6f9224 */ /* 0x000fca00078e000d */
[----:B------:R1:W2:Y:S04]  /*10960*/  @!P1 LDG.E.U16 R113, desc[UR60][R110.64] ;  /* 0x0000003c6e719981 */ /* 0x0002a8000c1e1500 */
[----:B0-----:R-:W2:Y:S04]  /*10970*/  LDL.LU R70, [R1+0x1a0] ;  /* 0x0001a00001467983 */ /* 0x001ea80000300800 */
[----:B------:R0:W-:Y:S04]  /*10980*/  STL [R1+0x97c], R16 ;  /* 0x00097c1001007387 */ /* 0x0001e80000100800 */
[----:B0-----:R-:W2:Y:S04]  /*10990*/  LDL.LU R16, [R1+0x198] ;  /* 0x0001980001107983 */ /* 0x001ea80000300800 */
[----:B------:R0:W-:Y:S01]  /*109a0*/  STL [R1+0x988], R210 ;  /* 0x000988d201007387 */ /* 0x0001e20000100800 */
[----:B-1----:R-:W-:-:S06]  /*109b0*/  PRMT R110, RZ, 0x7610, R110 ;  /* 0x00007610ff6e7816 */ /* 0x002fcc000000006e */
[----:B------:R1:W2:Y:S04]  /*109c0*/  @!P0 LDG.E.U16 R110, desc[UR60][R108.64] ;  /* 0x0000003c6c6e8981 */ /* 0x0002a8000c1e1500 */
[----:B0-----:R-:W3:Y:S04]  /*109d0*/  LDL.LU R210, [R1+0x1b0] ;  /* 0x0001b00001d27983 */ /* 0x001ee80000300800 */
[----:B------:R0:W-:Y:S04]  /*109e0*/  STL [R1+0x984], R208 ;  /* 0x000984d001007387 */ /* 0x0001e80000100800 */
[----:B0-----:R-:W2:Y:S04]  /*109f0*/  LDL.LU R208, [R1+0x1a8] ;  /* 0x0001a80001d07983 */ /* 0x001ea80000300800 */
[----:B------:R0:W-:Y:S04]  /*10a00*/  STL [R1+0x990], R206 ;  /* 0x000990ce01007387 */ /* 0x0001e80000100800 */
[----:B0-----:R-:W3:Y:S04]  /*10a10*/  LDL.LU R206, [R1+0x21c] ;  /* 0x00021c0001ce7983 */ /* 0x001ee80000300800 */
[----:B------:R0:W-:Y:S04]  /*10a20*/  STL [R1+0x98c], R204 ;  /* 0x00098ccc01007387 */ /* 0x0001e80000100800 */
[----:B0-----:R-:W3:Y:S04]  /*10a30*/  LDL.LU R204, [R1+0x214] ;  /* 0x0002140001cc7983 */ /* 0x001ee80000300800 */
[----:B------:R0:W-:Y:S04]  /*10a40*/  STL [R1+0x998], R66 ;  /* 0x0009984201007387 */ /* 0x0001e80000100800 */
[----:B0-----:R-:W4:Y:S04]  /*10a50*/  LDL.LU R66, [R1+0x22c] ;  /* 0x00022c0001427983 */ /* 0x001f280000300800 */
[----:B------:R0:W-:Y:S04]  /*10a60*/  STL [R1+0x994], R13 ;  /* 0x0009940d01007387 */ /* 0x0001e80000100800 */
[----:B0-----:R-:W2:Y:S04]  /*10a70*/  LDL.LU R13, [R1+0x224] ;  /* 0x00022400010d7983 */ /* 0x001ea80000300800 */
[----:B------:R0:W-:Y:S04]  /*10a80*/  STL [R1+0x9a0], R65 ;  /* 0x0009a04101007387 */ /* 0x0001e80000100800 */
[----:B0-----:R-:W3:Y:S04]  /*10a90*/  LDL.LU R65, [R1+0x220] ;  /* 0x0002200001417983 */ /* 0x001ee80000300800 */
[----:B------:R0:W-:Y:S04]  /*10aa0*/  STL [R1+0x99c], R11 ;  /* 0x00099c0b01007387 */ /* 0x0001e80000100800 */
[----:B0-----:R-:W3:Y:S04]  /*10ab0*/  LDL.LU R11, [R1+0x218] ;  /* 0x00021800010b7983 */ /* 0x001ee80000300800 */
[----:B------:R-:W1:Y:S04]  /*10ac0*/  LDL R108, [R1+0x2ac] ;  /* 0x0002ac00016c7983 */ /* 0x000e680000100800 */
[----:B------:R-:W1:Y:S04]  /*10ad0*/  LDL R109, [R1+0x2b0] ;  /* 0x0002b000016d7983 */ /* 0x000e680000100800 */
[----:B------:R-:W4:Y:S04]  /*10ae0*/  LDL R107, [R1+0x2a8] ;  /* 0x0002a800016b7983 */ /* 0x000f280000100800 */
[----:B------:R-:W4:Y:S01]  /*10af0*/  LDL R106, [R1+0x2a4] ;  /* 0x0002a400016a7983 */ /* 0x000f220000100800 */
[----:B------:R-:W-:-:S03]  /*10b00*/  PRMT R111, RZ, 0x7610, R111 ;  /* 0x00007610ff6f7816 */ /* 0x000fc6000000006f */
[----:B------:R0:W-:Y:S04]  /*10b10*/  STS.U16 [R89+0x2d00], R105 ;  /* 0x002d006959007388 */ /* 0x0001e80000000400 */
[----:B0-----:R-:W2:Y:S01]  /*10b20*/  LDL R105, [R1+0x228] ;  /* 0x0002280001697983 */ /* 0x001ea20000100800 */
[----:B-1----:R-:W-:-:S04]  /*10b30*/  @!P1 LOP3.LUT R109, R109, R108, RZ, 0x3c, !PT ;  /* 0x0000006c6d6d9212 */ /* 0x002fc800078e3cff */
[----:B------:R-:W-:Y:S02]  /*10b40*/  @!P1 LOP3.LUT R108, R109, R108, RZ, 0x3c, !PT ;  /* 0x0000006c6d6c9212 */ /* 0x000fe400078e3cff */
[----:B----4-:R-:W-:Y:S02]  /*10b50*/  @!P0 LOP3.LUT R107, R107, R106, RZ, 0x3c, !PT ;  /* 0x0000006a6b6b8212 */ /* 0x010fe400078e3cff */
[----:B------:R-:W-:Y:S02]  /*10b60*/  @!P1 LOP3.LUT R109, R109, R108, RZ, 0x3c, !PT ;  /* 0x0000006c6d6d9212 */ /* 0x000fe400078e3cff */
[----:B------:R-:W-:-:S03]  /*10b70*/  @!P0 LOP3.LUT R106, R107, R106, RZ, 0x3c, !PT ;  /* 0x0000006a6b6a8212 */ /* 0x000fc600078e3cff */
[----:B------:R0:W4:Y:S01]  /*10b80*/  @!P1 LDG.E.U16 R111, desc[UR60][R108.64] ;  /* 0x0000003c6c6f9981 */ /* 0x000122000c1e1500 */
[----:B------:R-:W-:Y:S02]  /*10b90*/  @!P0 LOP3.LUT R107, R107, R106, RZ, 0x3c, !PT ;  /* 0x0000006a6b6b8212 */ /* 0x000fe400078e3cff */
[----:B0-----:R-:W-:-:S06]  /*10ba0*/  PRMT R108, RZ, 0x7610, R108 ;  /* 0x00007610ff6c7816 */ /* 0x001fcc000000006c */
[----:B------:R0:W4:Y:S04]  /*10bb0*/  @!P0 LDG.E.U16 R108, desc[UR60][R106.64] ;  /* 0x0000003c6a6c8981 */ /* 0x000128000c1e1500 */
[----:B------:R-:W0:Y:S01]  /*10bc0*/  LDL R107, [R1+0x230] ;  /* 0x00023000016b7983 */ /* 0x000e220000100800 */
[----:B------:R-:W-:-:S03]  /*10bd0*/  PRMT R109, RZ, 0x7610, R109 ;  /* 0x00007610ff6d7816 */ /* 0x000fc6000000006d */
[----:B------:R2:W-:Y:S02]  /*10be0*/  STS.U16 [R89+0x3100], R104 ;  /* 0x0031006859007388 */ /* 0x0005e40000000400 */
[----:B--2---:R-:W-:Y:S02]  /*10bf0*/  @!P0 IMAD.MOV.U32 R104, RZ, RZ, R105 ;  /* 0x000000ffff688224 */ /* 0x004fe400078e0069 */
[----:B------:R-:W-:Y:S01]  /*10c00*/  @!P0 IMAD.MOV.U32 R105, RZ, RZ, R13 ;  /* 0x000000ffff698224 */ /* 0x000fe200078e000d */
[----:B------:R-:W-:Y:S04]  /*10c10*/  STL [R1+0x9a4], R66 ;  /* 0x0009a44201007387 */ /* 0x000fe80000100800 */
[----:B------:R1:W-:Y:S04]  /*10c20*/  STS.U16 [R89+0x3500], R103 ;  /* 0x0035006759007388 */ /* 0x0003e80000000400 */
[----:B------:R2:W-:Y:S01]  /*10c30*/  STS.U16 [R89+0x3900], R102 ;  /* 0x0039006659007388 */ /* 0x0005e20000000400 */
[----:B-1----:R-:W-:-:S02]  /*10c40*/  @!P0 IMAD.MOV.U32 R103, RZ, RZ, R224 ;  /* 0x000000ffff678224 */ /* 0x002fc400078e00e0 */
[----:B--2---:R-:W-:Y:S01]  /*10c50*/  @!P0 IMAD.MOV.U32 R102, RZ, RZ, R208 ;  /* 0x000000ffff668224 */ /* 0x004fe200078e00d0 */
[----:B------:R1:W-:Y:S02]  /*10c60*/  STS.U16 [R89+0x3d00], R101 ;  /* 0x003d006559007388 */ /* 0x0003e40000000400 */
[----:B-1----:R-:W-:Y:S02]  /*10c70*/  @!P0 IMAD.MOV.U32 R101, RZ, RZ, R15 ;  /* 0x000000ffff658224 */ /* 0x002fe400078e000f */
[----:B0-----:R-:W-:Y:S02]  /*10c80*/  @!P1 IMAD.MOV.U32 R106, RZ, RZ, R107 ;  /* 0x000000ffff6a9224 */ /* 0x001fe400078e006b */
[----:B------:R-:W-:Y:S02]  /*10c90*/  @!P1 IMAD.MOV.U32 R107, RZ, RZ, R66 ;  /* 0x000000ffff6b9224 */ /* 0x000fe400078e0042 */
[----:B------:R-:W2:Y:S04]  /*10ca0*/  LDL R66, [R1+0x2a0] ;  /* 0x0002a00001427983 */ /* 0x000ea80000100800 */
[----:B------:R0:W4:Y:S02]  /*10cb0*/  @!P1 LDG.E.U16 R109, desc[UR60][R106.64] ;  /* 0x0000003c6a6d9981 */ /* 0x000124000c1e1500 */
[----:B0-----:R-:W-:-:S02]  /*10cc0*/  PRMT R106, RZ, 0x7610, R106 ;  /* 0x00007610ff6a7816 */ /* 0x001fc4000000006a */
[----:B------:R-:W-:-:S04]  /*10cd0*/  PRMT R107, RZ, 0x7610, R107 ;  /* 0x00007610ff6b7816 */ /* 0x000fc8000000006b */
[----:B------:R3:W4:Y:S04]  /*10ce0*/  @!P0 LDG.E.U16 R106, desc[UR60][R104.64] ;  /* 0x0000003c686a8981 */ /* 0x000728000c1e1500 */
[----:B------:R0:W-:Y:S01]  /*10cf0*/  STL [R1+0x9a8], R13 ;  /* 0x0009a80d01007387 */ /* 0x0001e20000100800 */
[----:B---3--:R-:W-:Y:S02]  /*10d00*/  @!P1 IMAD.MOV.U32 R104, RZ, RZ, R210 ;  /* 0x000000ffff689224 */ /* 0x008fe400078e00d2 */
[----:B------:R-:W-:Y:S01]  /*10d10*/  @!P1 IMAD.MOV.U32 R105, RZ, RZ, R19 ;  /* 0x000000ffff699224 */ /* 0x000fe200078e0013 */
[----:B0-----:R-:W3:Y:S04]  /*10d20*/  LDL R13, [R1+0x29c] ;  /* 0x00029c00010d7983 */ /* 0x001ee80000100800 */
[----:B------:R0:W4:Y:S04]  /*10d30*/  @!P1 LDG.E.U16 R107, desc[UR60][R104.64] ;  /* 0x0000003c686b9981 */ /* 0x000128000c1e1500 */
[----:B------:R-:W-:Y:S01]  /*10d40*/  STL [R1+0x9b0], R210 ;  /* 0x0009b0d201007387 */ /* 0x000fe20000100800 */
[----:B0-----:R-:W-:-:S03]  /*10d50*/  PRMT R104, RZ, 0x7610, R104 ;  /* 0x00007610ff687816 */ /* 0x001fc60000000068 */
[----:B------:R-:W-:Y:S04]  /*10d60*/  STL [R1+0x9ac], R19 ;  /* 0x0009ac1301007387 */ /* 0x000fe80000100800 */
[----:B------:R-:W-:Y:S04]  /*10d70*/  STL [R1+0x9b8], R208 ;  /* 0x0009b8d001007387 */ /* 0x000fe80000100800 */
[----:B------:R-:W-:Y:S04]  /*10d80*/  STL [R1+0x9b4], R224 ;  /* 0x0009b4e001007387 */ /* 0x000fe80000100800 */
[----:B------:R0:W4:Y:S04]  /*10d90*/  @!P0 LDG.E.U16 R104, desc[UR60][R102.64] ;  /* 0x0000003c66688981 */ /* 0x000128000c1e1500 */
[----:B------:R-:W-:Y:S04]  /*10da0*/  STL [R1+0x9c0], R17 ;  /* 0x0009c01101007387 */ /* 0x000fe80000100800 */
[----:B------:R1:W-:Y:S01]  /*10db0*/  STL [R1+0x9bc], R67 ;  /* 0x0009bc4301007387 */ /* 0x0003e20000100800 */
[----:B0-----:R-:W-:-:S03]  /*10dc0*/  @!P1 IMAD.MOV.U32 R103, RZ, RZ, R67 ;  /* 0x000000ffff679224 */ /* 0x001fc600078e0043 */
[----:B-1----:R-:W4:Y:S04]  /*10dd0*/  LDL.LU R67, [R1+0x294] ;  /* 0x0002940001437983 */ /* 0x002f280000300800 */
[----:B------:R0:W-:Y:S04]  /*10de0*/  STL [R1+0x9c4], R15 ;  /* 0x0009c40f01007387 */ /* 0x0001e80000100800 */
[----:B0-----:R-:W4:Y:S01]  /*10df0*/  LDL.LU R15, [R1+0x298] ;  /* 0x00029800010f7983 */ /* 0x001f220000300800 */
[----:B------:R-:W-:Y:S01]  /*10e00*/  PRMT R105, RZ, 0x7610, R105 ;  /* 0x00007610ff697816 */ /* 0x000fe20000000069 */
[----:B------:R-:W-:-:S02]  /*10e10*/  @!P1 IMAD.MOV.U32 R102, RZ, RZ, R17 ;  /* 0x000000ffff669224 */ /* 0x000fc400078e0011 */
[----:B------:R0:W-:Y:S04]  /*10e20*/  STS.U16 [R89+0x4100], R100 ;  /* 0x0041006459007388 */ /* 0x0001e80000000400 */
[----:B------:R1:W4:Y:S01]  /*10e30*/  @!P1 LDG.E.U16 R105, desc[UR60][R102.64] ;  /* 0x0000003c66699981 */ /* 0x000322000c1e1500 */
[----:B0-----:R-:W-:Y:S01]  /*10e40*/  @!P0 IMAD.MOV.U32 R100, RZ, RZ, R88 ;  /* 0x000000ffff648224 */ /* 0x001fe200078e0058 */
[----:B-1----:R-:W-:Y:S02]  /*10e50*/  PRMT R102, RZ, 0x7610, R102 ;  /* 0x00007610ff667816 */ /* 0x002fe40000000066 */
[----:B------:R-:W-:-:S04]  /*10e60*/  PRMT R103, RZ, 0x7610, R103 ;  /* 0x00007610ff677816 */ /* 0x000fc80000000067 */
[----:B------:R0:W4:Y:S04]  /*10e70*/  @!P0 LDG.E.U16 R102, desc[UR60][R100.64] ;  /* 0x0000003c64668981 */ /* 0x000128000c1e1500 */
[----:B------:R1:W-:Y:S01]  /*10e80*/  STS.U16 [R89+0x4500], R99 ;  /* 0x0045006359007388 */ /* 0x0003e20000000400 */
[----:B0-----:R-:W-:Y:S02]  /*10e90*/  @!P1 IMAD.MOV.U32 R100, RZ, RZ, R212 ;  /* 0x000000ffff649224 */ /* 0x001fe400078e00d4 */
[----:B------:R-:W-:Y:S01]  /*10ea0*/  @!P1 IMAD.MOV.U32 R101, RZ, RZ, R226 ;  /* 0x000000ffff659224 */ /* 0x000fe200078e00e2 */
[----:B------:R0:W-:Y:S01]  /*10eb0*/  STS.U16 [R89+0x4900], R98 ;  /* 0x0049006259007388 */ /* 0x0001e20000000400 */
[----:B-1----:R-:W-:-:S03]  /*10ec0*/  @!P0 IMAD.MOV.U32 R99, RZ, RZ, R220 ;  /* 0x000000ffff638224 */ /* 0x002fc600078e00dc */
        /* <DEDUP_REMOVED lines=35> */
[----:B------:R0:W-:Y:S04]  /*11100*/  STS.U16 [R89+0x6500], R145 ;  /* 0x0065009159007388 */ /* 0x0001e80000000400 */
[----:B------:R1:W-:Y:S01]  /*11110*/  STS.U16 [R89+0x6900], R149 ;  /* 0x0069009559007388 */ /* 0x0003e20000000400 */
[----:B0-----:R-:W-:Y:S02]  /*11120*/  PRMT R145, RZ, 0x7610, R145 ;  /* 0x00007610ff917816 */ /* 0x001fe40000000091 */
[----:B-1----:R-:W-:Y:S01]  /*11130*/  PRMT R149, RZ, 0x7610, R149 ;  /* 0x00007610ff957816 */ /* 0x002fe20000000095 */
[----:B------:R0:W-:Y:S04]  /*11140*/  STS.U16 [R89+0x6d00], R153 ;  /* 0x006d009959007388 */ /* 0x0001e80000000400 */
[----:B------:R1:W-:Y:S01]  /*11150*/  STS.U16 [R89+0x7100], R157 ;  /* 0x0071009d59007388 */ /* 0x0003e20000000400 */
[----:B0-----:R-:W-:Y:S01]  /*11160*/  PRMT R153, RZ, 0x7610, R153 ;  /* 0x00007610ff997816 */ /* 0x001fe20000000099 */
[----:B--2---:R-:W-:Y:S01]  /*11170*/  @!P1 IMAD.MOV.U32 R92, RZ, RZ, R66 ;  /* 0x000000ffff5c9224 */ /* 0x004fe200078e0042 */
[----:B-1----:R-:W-:Y:S01]  /*11180*/  PRMT R157, RZ, 0x7610, R157 ;  /* 0x00007610ff9d7816 */ /* 0x002fe2000000009d */
[----:B------:R0:W-:Y:S01]  /*11190*/  STS.U16 [R89+0x7500], R161 ;  /* 0x007500a159007388 */ /* 0x0001e20000000400 */
[----:B---3--:R-:W-:-:S05]  /*111a0*/  @!P1 IMAD.MOV.U32 R93, RZ, RZ, R13 ;  /* 0x000000ffff5d9224 */ /* 0x008fca00078e000d */
[----:B------:R4:W2:Y:S01]  /*111b0*/  @!P1 LDG.E.U16 R95, desc[UR60][R92.64] ;  /* 0x0000003c5c5f9981 */ /* 0x0008a2000c1e1500 */
[----:B0-----:R-:W-:Y:S01]  /*111c0*/  PRMT R161, RZ, 0x7610, R161 ;  /* 0x00007610ffa17816 */ /* 0x001fe200000000a1 */
[----:B----4-:R-:W-:Y:S02]  /*111d0*/  @!P0 IMAD.MOV.U32 R93, RZ, RZ, R67 ;  /* 0x000000ffff5d8224 */ /* 0x010fe400078e0043 */
[----:B------:R-:W-:-:S05]  /*111e0*/  @!P0 IMAD.MOV.U32 R92, RZ, RZ, R15 ;  /* 0x000000ffff5c8224 */ /* 0x000fca00078e000f */
[----:B------:R0:W3:Y:S02]  /*111f0*/  @!P0 LDG.E.U16 R145, desc[UR60][R92.64] ;  /* 0x0000003c5c918981 */ /* 0x0000e4000c1e1500 */
[----:B0-----:R-:W-:Y:S02]  /*11200*/  @!P1 IMAD.MOV.U32 R92, RZ, RZ, R65 ;  /* 0x000000ffff5c9224 */ /* 0x001fe400078e0041 */
[----:B------:R-:W-:-:S05]  /*11210*/  @!P1 IMAD.MOV.U32 R93, RZ, RZ, R206 ;  /* 0x000000ffff5d9224 */ /* 0x000fca00078e00ce */
[----:B------:R0:W4:Y:S02]  /*11220*/  @!P1 LDG.E.U16 R149, desc[UR60][R92.64] ;  /* 0x0000003c5c959981 */ /* 0x000124000c1e1500 */
[----:B0-----:R-:W-:Y:S02]  /*11230*/  @!P0 IMAD.MOV.U32 R92, RZ, RZ, R11 ;  /* 0x000000ffff5c8224 */ /* 0x001fe400078e000b */
[----:B------:R-:W-:-:S05]  /*11240*/  @!P0 IMAD.MOV.U32 R93, RZ, RZ, R204 ;  /* 0x000000ffff5d8224 */ /* 0x000fca00078e00cc */
[----:B------:R0:W2:Y:S02]  /*11250*/  @!P0 LDG.E.U16 R153, desc[UR60][R92.64] ;  /* 0x0000003c5c998981 */ /* 0x0000a4000c1e1500 */
[----:B0-----:R-:W-:Y:S02]  /*11260*/  @!P1 IMAD.MOV.U32 R92, RZ, RZ, R70 ;  /* 0x000000ffff5c9224 */ /* 0x001fe400078e0046 */
[----:B------:R-:W-:-:S05]  /*11270*/  @!P1 IMAD.MOV.U32 R93, RZ, RZ, R214 ;  /* 0x000000ffff5d9224 */ /* 0x000fca00078e00d6 */
[----:B------:R0:W3:Y:S02]  /*11280*/  @!P1 LDG.E.U16 R157, desc[UR60][R92.64] ;  /* 0x0000003c5c9d9981 */ /* 0x0000e4000c1e1500 */
[----:B0-----:R-:W-:Y:S02]  /*11290*/  @!P0 IMAD.MOV.U32 R92, RZ, RZ, R16 ;  /* 0x000000ffff5c8224 */ /* 0x001fe400078e0010 */
[----:B------:R-:W-:-:S05]  /*112a0*/  @!P0 IMAD.MOV.U32 R93, RZ, RZ, R69 ;  /* 0x000000ffff5d8224 */ /* 0x000fca00078e0045 */
[----:B------:R0:W4:Y:S04]  /*112b0*/  @!P0 LDG.E.U16 R161, desc[UR60][R92.64] ;  /* 0x0000003c5ca18981 */ /* 0x000128000c1e1500 */
[----:B------:R1:W-:Y:S01]  /*112c0*/  STS.U16 [R89+0x7900], R165 ;  /* 0x007900a559007388 */ /* 0x0003e20000000400 */
[----:B0-----:R-:W-:Y:S02]  /*112d0*/  @!P1 IMAD.MOV.U32 R92, RZ, RZ, R216 ;  /* 0x000000ffff5c9224 */ /* 0x001fe400078e00d8 */
[----:B------:R-:W-:Y:S01]  /*112e0*/  @!P1 IMAD.MOV.U32 R93, RZ, RZ, R68 ;  /* 0x000000ffff5d9224 */ /* 0x000fe200078e0044 */
[----:B-1----:R-:W-:-:S06]  /*112f0*/  PRMT R165, RZ, 0x7610, R165 ;  /* 0x00007610ffa57816 */ /* 0x002fcc00000000a5 */
[----:B------:R-:W4:Y:S04]  /*11300*/  @!P1 LDG.E.U16 R165, desc[UR60][R92.64] ;  /* 0x0000003c5ca59981 */ /* 0x000f28000c1e1500 */
[----:B------:R-:W-:Y:S04]  /*11310*/  STS.U16 [R89+0x7d00], R169 ;  /* 0x007d00a959007388 */ /* 0x000fe80000000400 */
[----:B------:R0:W-:Y:S04]  /*11320*/  STS.U16 [R90+0x200], R8 ;  /* 0x000200085a007388 */ /* 0x0001e80000000400 */
[----:B------:R1:W-:Y:S04]  /*11330*/  STS.U16 [R90+0x600], R233 ;  /* 0x000600e95a007388 */ /* 0x0003e80000000400 */
[----:B------:R1:W-:Y:S04]  /*11340*/  STS.U16 [R90+0xa00], R231 ;  /* 0x000a00e75a007388 */ /* 0x0003e80000000400 */
[----:B0-----:R-:W4:Y:S04]  /*11350*/  LDL.LU R8, [R1+0xa0c] ;  /* 0x000a0c0001087983 */ /* 0x001f280000300800 */
[----:B-1----:R-:W4:Y:S04]  /*11360*/  LDL.LU R233, [R1+0xa08] ;  /* 0x000a080001e97983 */ /* 0x002f280000300800 */
[----:B------:R-:W4:Y:S04]  /*11370*/  LDL.LU R231, [R1+0xa04] ;  /* 0x000a040001e77983 */ /* 0x000f280000300800 */
[----:B------:R0:W-:Y:S04]  /*11380*/  STS.U16 [R90+0xe00], R229 ;  /* 0x000e00e55a007388 */ /* 0x0001e80000000400 */
[----:B------:R1:W-:Y:S04]  /*11390*/  STS.U16 [R90+0x1200], R228 ;  /* 0x001200e45a007388 */ /* 0x0003e80000000400 */
[----:B------:R1:W-:Y:S04]  /*113a0*/  STS.U16 [R90+0x1600], R72 ;  /* 0x001600485a007388 */ /* 0x0003e80000000400 */
[----:B0-----:R-:W4:Y:S04]  /*113b0*/  LDL.LU R229, [R1+0xa00] ;  /* 0x000a000001e57983 */ /* 0x001f280000300800 */
[----:B-1----:R-:W4:Y:S04]  /*113c0*/  LDL.LU R228, [R1+0x9fc] ;  /* 0x0009fc0001e47983 */ /* 0x002f280000300800 */
[----:B------:R-:W4:Y:S04]  /*113d0*/  LDL.LU R72, [R1+0x9f8] ;  /* 0x0009f80001487983 */ /* 0x000f280000300800 */
[----:B------:R0:W-:Y:S04]  /*113e0*/  STS.U16 [R90+0x1a00], R57 ;  /* 0x001a00395a007388 */ /* 0x0001e80000000400 */
[----:B------:R-:W-:Y:S04]  /*113f0*/  STS.U16 [R90+0x1e00], R252 ;  /* 0x001e00fc5a007388 */ /* 0x000fe80000000400 */
        /* <DEDUP_REMOVED lines=24> */
[----:B0-----:R-:W4:Y:S04]  /*11580*/  LDL.LU R57, [R1+0x9f4] ;  /* 0x0009f40001397983 */ /* 0x001f280000300800 */
        /* <DEDUP_REMOVED lines=13> */
[----:B0-----:R-:W4:Y:S04]  /*11660*/  LDL.LU R87, [R1+0x9d8] ;  /* 0x0009d80001577983 */ /* 0x001f280000300800 */
[----:B------:R-:W4:Y:S04]  /*11670*/  LDL.LU R17, [R1+0x280] ;  /* 0x0002800001117983 */ /* 0x000f280000300800 */
        /* <DEDUP_REMOVED lines=29> */
[----:B------:R-:W4:Y:S04]  /*11850*/  LDL.LU R154, [R1] ;  /* 0x00000000019a7983 */ /* 0x000f280000300800 */
[----:B------:R-:W4:Y:S04]  /*11860*/  LDL.LU R150, [R1+0x4] ;  /* 0x0000040001967983 */ /* 0x000f280000300800 */
[----:B------:R0:W-:Y:S04]  /*11870*/  STS.U16 [R91+0x1f00], R250 ;  /* 0x001f00fa5b007388 */ /* 0x0001e80000000400 */
[----:B------:R1:W-:Y:S04]  /*11880*/  STS.U16 [R91+0x2300], R246 ;  /* 0x002300f65b007388 */ /* 0x0003e80000000400 */
[----:B------:R2:W-:Y:S04]  /*11890*/  STS.U16 [R91+0x2700], R242 ;  /* 0x002700f25b007388 */ /* 0x0005e80000000400 */
[----:B0-----:R-:W4:Y:S04]  /*118a0*/  LDL.LU R250, [R1+0x110] ;  /* 0x0001100001fa7983 */ /* 0x001f280000300800 */
[----:B-1----:R-:W4:Y:S04]  /*118b0*/  LDL.LU R246, [R1+0xe4] ;  /* 0x0000e40001f67983 */ /* 0x002f280000300800 */
[----:B--2---:R-:W2:Y:S04]  /*118c0*/  LDL.LU R242, [R1+0x200] ;  /* 0x0002000001f27983 */ /* 0x004ea80000300800 */
[----:B------:R0:W-:Y:S04]  /*118d0*/  STS.U16 [R91+0x2b00], R238 ;  /* 0x002b00ee5b007388 */ /* 0x0001e80000000400 */
[----:B------:R1:W-:Y:S04]  /*118e0*/  STS.U16 [R91+0x2f00], R234 ;  /* 0x002f00ea5b007388 */ /* 0x0003e80000000400 */
[----:B------:R3:W-:Y:S04]  /*118f0*/  STS.U16 [R91+0x3300], R230 ;  /* 0x003300e65b007388 */ /* 0x0007e80000000400 */
[----:B0-----:R-:W2:Y:S04]  /*11900*/  LDL.LU R238, [R1+0xfc] ;  /* 0x0000fc0001ee7983 */ /* 0x001ea80000300800 */
[----:B-1----:R-:W2:Y:S04]  /*11910*/  LDL.LU R234, [R1+0x208] ;  /* 0x0002080001ea7983 */ /* 0x002ea80000300800 */
[----:B---3--:R-:W3:Y:S04]  /*11920*/  LDL.LU R230, [R1+0x104] ;  /* 0x0001040001e67983 */ /* 0x008ee80000300800 */
[----:B------:R0:W-:Y:S04]  /*11930*/  STS.U16 [R91+0x3700], R225 ;  /* 0x003700e15b007388 */ /* 0x0001e80000000400 */
[----:B------:R1:W-:Y:S04]  /*11940*/  STS.U16 [R91+0x3b00], R221 ;  /* 0x003b00dd5b007388 */ /* 0x0003e80000000400 */
[----:B------:R1:W-:Y:S04]  /*11950*/  STS.U16 [R91+0x3f00], R217 ;  /* 0x003f00d95b007388 */ /* 0x0003e80000000400 */
[----:B0-----:R-:W3:Y:S04]  /*11960*/  LDL.LU R225, [R1+0x164] ;  /* 0x0001640001e17983 */ /* 0x001ee80000300800 */
[----:B-1----:R-:W3:Y:S04]  /*11970*/  LDL.LU R221, [R1+0x10c] ;  /* 0x00010c0001dd7983 */ /* 0x002ee80000300800 */
[----:B------:R-:W3:Y:S04]  /*11980*/  LDL.LU R217, [R1+0xe8] ;  /* 0x0000e80001d97983 */ /* 0x000ee80000300800 */
        /* <DEDUP_REMOVED lines=15> */
[----:B0-----:R-:W2:Y:S04]  /*11a80*/  LDL.LU R189, [R1+0x210] ;  /* 0x0002100001bd7983 */ /* 0x001ea80000300800 */
[----:B-1----:R-:W3:Y:S04]  /*11a90*/  LDL.LU R185, [R1+0x16c] ;  /* 0x00016c0001b97983 */ /* 0x002ee80000300800 */
[----:B------:R-:W2:Y:S04]  /*11aa0*/  LDL.LU R182, [R1+0x278] ;  /* 0x0002780001b67983 */ /* 0x000ea80000300800 */
        /* <DEDUP_REMOVED lines=8> */
[----:B------:R-:W-:Y:S04]  /*11b30*/  STS.U16 [R91+0x6700], R147 ;  /* 0x006700935b007388 */ /* 0x000fe80000000400 */
[----:B0-----:R-:W3:Y:S04]  /*11b40*/  LDL.LU R163, [R1+0x1e4] ;  /* 0x0001e40001a37983 */ /* 0x001ee80000300800 */
[----:B-1----:R-:W3:Y:S04]  /*11b50*/  LDL.LU R168, [R1+0x184] ;  /* 0x0001840001a87983 */ /* 0x002ee80000300800 */
[----:B------:R0:W-:Y:S04]  /*11b60*/  STS.U16 [R91+0x7f00], R171 ;  /* 0x007f00ab5b007388 */ /* 0x0001e80000000400 */
[----:B------:R1:W-:Y:S04]  /*11b70*/  STS.U16 [R76+0x8000], R173 ;  /* 0x008000ad4c007388 */ /* 0x0003e80000000400 */
[----:B------:R1:W-:Y:S04]  /*11b80*/  STS.U16 [R76+0xc000], R174 ;  /* 0x00c000ae4c007388 */ /* 0x0003e80000000400 */
[----:B0-----:R-:W2:Y:S04]  /*11b90*/  LDL.LU R171, [R1+0x288] ;  /* 0x0002880001ab7983 */ /* 0x001ea80000300800 */
        /* <DEDUP_REMOVED lines=20> */
[----:B-1----:R-:W3:Y:S04]  /*11ce0*/  LDL.LU R179, [R1+0x6ec] ;  /* 0x0006ec0001b37983 */ /* 0x002ee80000300800 */
        /* <DEDUP_REMOVED lines=16> */
[----:B----4-:R-:W4:Y:S04]  /*11df0*/  LDL.LU R180, [R1+0x1f4] ;  /* 0x0001f40001b47983 */ /* 0x010f280000300800 */
[----:B------:R0:W-:Y:S04]  /*11e00*/  STS.U16 [R82+0x8500], R152 ;  /* 0x0085009852007388 */ /* 0x0001e80000000400 */
[----:B------:R1:W-:Y:S04]  /*11e10*/  STS.U16 [R82+0xc500], R156 ;  /* 0x00c5009c52007388 */ /* 0x0003e80000000400 */
[----:B------:R1:W-:Y:S04]  /*11e20*/  STS.U16 [R82+0x8900], R160 ;  /* 0x008900a052007388 */ /* 0x0003e80000000400 */
[----:B0-----:R-:W2:Y:S04]  /*11e30*/  LDL.LU R152, [R1+0x290] ;  /* 0x0002900001987983 */ /* 0x001ea80000300800 */
[----:B-1----:R-:W3:Y:S04]  /*11e40*/  LDL.LU R156, [R1+0x1fc] ;  /* 0x0001fc00019c7983 */ /* 0x002ee80000300800 */
[----:B------:R-:W-:Y:S04]  /*11e50*/  STS.U16 [R82+0x8100], R144 ;  /* 0x0081009052007388 */ /* 0x000fe80000000400 */
[----:B------:R-:W-:Y:S04]  /*11e60*/  STS.U16 [R82+0xc100], R148 ;  /* 0x00c1009452007388 */ /* 0x000fe80000000400 */
[----:B------:R-:W4:Y:S04]  /*11e70*/  LDL R160, [R1+0x6f4] ;  /* 0x0006f40001a07983 */ /* 0x000f280000100800 */
[----:B------:R0:W-:Y:S04]  /*11e80*/  STS.U16 [R82+0xc900], R164 ;  /* 0x00c900a452007388 */ /* 0x0001e80000000400 */
        /* <DEDUP_REMOVED lines=27> */
[----:B-1----:R-:W4:Y:S04]  /*12040*/  LDL.LU R166, [R1+0x6f0] ;  /* 0x0006f00001a67983 */ /* 0x002f280000300800 */
[----:B------:R0:W-:Y:S04]  /*12050*/  STS.U16 [R84+0xc600], R153 ;  /* 0x00c6009954007388 */ /* 0x0001e80000000400 */
[----:B------:R1:W-:Y:S04]  /*12060*/  STS.U16 [R84+0x8a00], R157 ;  /* 0x008a009d54007388 */ /* 0x0003e80000000400 */
[----:B------:R1:W-:Y:S04]  /*12070*/  STS.U16 [R84+0xca00], R161 ;  /* 0x00ca00a154007388 */ /* 0x0003e80000000400 */
[----:B0-----:R-:W3:Y:S04]  /*12080*/  LDL.LU R153, [R1+0x20c] ;  /* 0x00020c0001997983 */ /* 0x001ee80000300800 */
[----:B-1----:R-:W4:Y:S04]  /*12090*/  LDL.LU R157, [R1+0x1f8] ;  /* 0x0001f800019d7983 */ /* 0x002f280000300800 */
[----:B------:R-:W3:Y:S04]  /*120a0*/  LDL.LU R161, [R1+0x28c] ;  /* 0x00028c0001a17983 */ /* 0x000ee80000300800 */
[----:B------:R0:W-:Y:S04]  /*120b0*/  STS.U16 [R84+0x8e00], R165 ;  /* 0x008e00a554007388 */ /* 0x0001e80000000400 */
[----:B0-----:R-:W4:Y:S01]  /*120c0*/  LDL.LU R165, [R1+0x270] ;  /* 0x0002700001a57983 */ /* 0x001f220000300800 */
[----:B------:R-:W-:-:S03]  /*120d0*/  PRMT R92, RZ, 0x7610, R92 ;  /* 0x00007610ff5c7816 */ /* 0x000fc6000000005c */
[----:B------:R3:W-:Y:S01]  /*120e0*/  STS.U16 [R84+0x8200], R95 ;  /* 0x0082005f54007388 */ /* 0x0007e20000000400 */
[----:B------:R-:W-:-:S03]  /*120f0*/  PRMT R93, RZ, 0x7610, R93 ;  /* 0x00007610ff5d7816 */ /* 0x000fc6000000005d */
[----:B------:R0:W-:Y:S04]  /*12100*/  STS.U16 [R84+0xc200], R145 ;  /* 0x00c2009154007388 */ /* 0x0001e80000000400 */
[----:B------:R1:W-:Y:S01]  /*12110*/  STS.U16 [R84+0x8600], R149 ;  /* 0x0086009554007388 */ /* 0x0003e20000000400 */
[----:B------:R-:W-:Y:S02]  /*12120*/  PRMT R96, RZ, 0x7610, R96 ;  /* 0x00007610ff607816 */ /* 0x000fe40000000060 */
[----:B------:R-:W-:Y:S02]  /*12130*/  PRMT R97, RZ, 0x7610, R97 ;  /* 0x00007610ff617816 */ /* 0x000fe40000000061 */
[----:B------:R-:W-:Y:S02]  /*12140*/  PRMT R98, RZ, 0x7610, R98 ;  /* 0x00007610ff627816 */ /* 0x000fe40000000062 */
[----:B------:R-:W-:-:S02]  /*12150*/  PRMT R99, RZ, 0x7610, R99 ;  /* 0x00007610ff637816 */ /* 0x000fc40000000063 */
[----:B------:R-:W-:Y:S02]  /*12160*/  PRMT R100, RZ, 0x7610, R100 ;  /* 0x00007610ff647816 */ /* 0x000fe40000000064 */
[----:B------:R-:W-:Y:S02]  /*12170*/  PRMT R101, RZ, 0x7610, R101 ;  /* 0x00007610ff657816 */ /* 0x000fe40000000065 */
[----:B------:R-:W-:Y:S02]  /*12180*/  PRMT R102, RZ, 0x7610, R102 ;  /* 0x00007610ff667816 */ /* 0x000fe40000000066 */
[----:B------:R-:W-:Y:S02]  /*12190*/  PRMT R103, RZ, 0x7610, R103 ;  /* 0x00007610ff677816 */ /* 0x000fe40000000067 */
[----:B------:R-:W-:Y:S02]  /*121a0*/  PRMT R104, RZ, 0x7610, R104 ;  /* 0x00007610ff687816 */ /* 0x000fe40000000068 */
[----:B------:R-:W-:-:S02]  /*121b0*/  PRMT R105, RZ, 0x7610, R105 ;  /* 0x00007610ff697816 */ /* 0x000fc40000000069 */
[----:B------:R-:W-:Y:S02]  /*121c0*/  PRMT R106, RZ, 0x7610, R106 ;  /* 0x00007610ff6a7816 */ /* 0x000fe4000000006a */
[----:B------:R-:W-:Y:S02]  /*121d0*/  PRMT R107, RZ, 0x7610, R107 ;  /* 0x00007610ff6b7816 */ /* 0x000fe4000000006b */
[----:B------:R-:W-:Y:S02]  /*121e0*/  PRMT R108, RZ, 0x7610, R108 ;  /* 0x00007610ff6c7816 */ /* 0x000fe4000000006c */
[----:B------:R-:W-:Y:S01]  /*121f0*/  PRMT R109, RZ, 0x7610, R109 ;  /* 0x00007610ff6d7816 */ /* 0x000fe2000000006d */
[----:B--2---:R-:W-:Y:S01]  /*12200*/  @!P1 IMAD.MOV.U32 R94, RZ, RZ, R152 ;  /* 0x000000ffff5e9224 */ /* 0x004fe200078e0098 */
[----:B------:R-:W-:Y:S02]  /*12210*/  PRMT R110, RZ, 0x7610, R110 ;  /* 0x00007610ff6e7816 */ /* 0x000fe4000000006e */
[----:B------:R-:W-:-:S02]  /*12220*/  PRMT R111, RZ, 0x7610, R111 ;  /* 0x00007610ff6f7816 */ /* 0x000fc4000000006f */
[----:B------:R-:W-:Y:S02]  /*12230*/  PRMT R112, RZ, 0x7610, R112 ;  /* 0x00007610ff707816 */ /* 0x000fe40000000070 */
[----:B------:R-:W-:Y:S02]  /*12240*/  PRMT R113, RZ, 0x7610, R113 ;  /* 0x00007610ff717816 */ /* 0x000fe40000000071 */
[----:B------:R-:W-:Y:S02]  /*12250*/  PRMT R114, RZ, 0x7610, R114 ;  /* 0x00007610ff727816 */ /* 0x000fe40000000072 */
[----:B------:R-:W-:Y:S02]  /*12260*/  PRMT R115, RZ, 0x7610, R115 ;  /* 0x00007610ff737816 */ /* 0x000fe40000000073 */
[----:B------:R-:W-:Y:S02]  /*12270*/  PRMT R116, RZ, 0x7610, R116 ;  /* 0x00007610ff747816 */ /* 0x000fe40000000074 */
[----:B------:R-:W-:Y:S01]  /*12280*/  PRMT R117, RZ, 0x7610, R117 ;  /* 0x00007610ff757816 */ /* 0x000fe20000000075 */
[----:B---3--:R-:W-:-:S05]  /*12290*/  @!P1 IMAD.MOV.U32 R95, RZ, RZ, R161 ;  /* 0x000000ffff5f9224 */ /* 0x008fca00078e00a1 */
[----:B------:R2:W3:Y:S02]  /*122a0*/  @!P1 LDG.E.U16 R92, desc[UR60][R94.64] ;  /* 0x0000003c5e5c9981 */ /* 0x0004e4000c1e1500 */
[----:B--2---:R-:W-:Y:S02]  /*122b0*/  @!P0 IMAD.MOV.U32 R94, RZ, RZ, R171 ;  /* 0x000000ffff5e8224 */ /* 0x004fe400078e00ab */
[----:B------:R-:W-:-:S05]  /*122c0*/  @!P0 IMAD.MOV.U32 R95, RZ, RZ, R224 ;  /* 0x000000ffff5f8224 */ /* 0x000fca00078e00e0 */
[----:B------:R2:W3:Y:S02]  /*122d0*/  @!P0 LDG.E.U16 R93, desc[UR60][R94.64] ;  /* 0x0000003c5e5d8981 */ /* 0x0004e4000c1e1500 */
[----:B--2---:R-:W-:Y:S02]  /*122e0*/  @!P1 IMAD.MOV.U32 R94, RZ, RZ, R17 ;  /* 0x000000ffff5e9224 */ /* 0x004fe400078e0011 */
[----:B------:R-:W-:-:S05]  /*122f0*/  @!P1 IMAD.MOV.U32 R95, RZ, RZ, R210 ;  /* 0x000000ffff5f9224 */ /* 0x000fca00078e00d2 */
[----:B------:R2:W3:Y:S02]  /*12300*/  @!P1 LDG.E.U16 R96, desc[UR60][R94.64] ;  /* 0x0000003c5e609981 */ /* 0x0004e4000c1e1500 */
[----:B--2---:R-:W-:Y:S02]  /*12310*/  @!P0 IMAD.MOV.U32 R94, RZ, RZ, R182 ;  /* 0x000000ffff5e8224 */ /* 0x004fe400078e00b6 */
[----:B------:R-:W-:-:S05]  /*12320*/  @!P0 IMAD.MOV.U32 R95, RZ, RZ, R19 ;  /* 0x000000ffff5f8224 */ /* 0x000fca00078e0013 */
[----:B------:R4:W2:Y:S02]  /*12330*/  @!P0 LDG.E.U16 R97, desc[UR60][R94.64] ;  /* 0x0000003c5e618981 */ /* 0x0008a4000c1e1500 */
[----:B----4-:R-:W-:Y:S02]  /*12340*/  @!P1 IMAD.MOV.U32 R94, RZ, RZ, R165 ;  /* 0x000000ffff5e9224 */ /* 0x010fe400078e00a5 */
        /* <DEDUP_REMOVED lines=43> */
[----:B------:R4:W3:Y:S02]  /*12600*/  @!P0 LDG.E.U16 R112, desc[UR60][R94.64] ;  /* 0x0000003c5e708981 */ /* 0x0008e4000c1e1500 */
        /* <DEDUP_REMOVED lines=11> */
[----:B------:R4:W2:Y:S01]  /*126c0*/  @!P0 LDG.E.U16 R116, desc[UR60][R94.64] ;  /* 0x0000003c5e748981 */ /* 0x0008a2000c1e1500 */
[----:B------:R-:W-:Y:S01]  /*126d0*/  PRMT R118, RZ, 0x7610, R118 ;  /* 0x00007610ff767816 */ /* 0x000fe20000000076 */
        /* <DEDUP_REMOVED lines=107> */
[----:B0-----:R-:W-:Y:S01]  /*12d90*/  PRMT R145, RZ, 0x7610, R145 ;  /* 0x00007610ff917816 */ /* 0x001fe20000000091 */
[----:B----4-:R-:W-:Y:S02]  /*12da0*/  @!P0 IMAD.MOV.U32 R94, RZ, RZ, R194 ;  /* 0x000000ffff5e8224 */ /* 0x010fe400078e00c2 */
[----:B------:R-:W-:-:S05]  /*12db0*/  @!P0 IMAD.MOV.U32 R95, RZ, RZ, R162 ;  /* 0x000000ffff5f8224 */ /* 0x000fca00078e00a2 */
[----:B------:R0:W4:Y:S01]  /*12dc0*/  @!P0 LDG.E.U16 R144, desc[UR60][R94.64] ;  /* 0x0000003c5e908981 */ /* 0x000122000c1e1500 */
[----:B------:R-:W-:Y:S01]  /*12dd0*/  PRMT R146, RZ, 0x7610, R146 ;  /* 0x00007610ff927816 */ /* 0x000fe20000000092 */
[----:B0-----:R-:W-:Y:S02]  /*12de0*/  @!P1 IMAD.MOV.U32 R94, RZ, RZ, R233 ;  /* 0x000000ffff5e9224 */ /* 0x001fe400078e00e9 */
        /* <DEDUP_REMOVED lines=10> */
[----:B-1----:R-:W-:Y:S01]  /*12e90*/  PRMT R149, RZ, 0x7610, R149 ;  /* 0x00007610ff957816 */ /* 0x002fe20000000095 */
[----:B0-----:R-:W-:Y:S02]  /*12ea0*/  @!P0 IMAD.MOV.U32 R94, RZ, RZ, R71 ;  /* 0x000000ffff5e8224 */ /* 0x001fe400078e0047 */
[----:B------:R-:W-:-:S05]  /*12eb0*/  @!P0 IMAD.MOV.U32 R95, RZ, RZ, R23 ;  /* 0x000000ffff5f8224 */ /* 0x000fca00078e0017 */
[----:B------:R0:W4:Y:S02]  /*12ec0*/  @!P0 LDG.E.U16 R148, desc[UR60][R94.64] ;  /* 0x0000003c5e948981 */ /* 0x000124000c1e1500 */
[----:B0-----:R-:W-:Y:S02]  /*12ed0*/  @!P0 IMAD.MOV.U32 R94, RZ, RZ, R14 ;  /* 0x000000ffff5e8224 */ /* 0x001fe400078e000e */
[----:B------:R-:W-:-:S05]  /*12ee0*/  @!P0 IMAD.MOV.U32 R95, RZ, RZ, R4 ;  /* 0x000000ffff5f8224 */ /* 0x000fca00078e0004 */
[----:B------:R-:W4:Y:S04]  /*12ef0*/  @!P0 LDG.E.U16 R149, desc[UR60][R94.64] ;  /* 0x0000003c5e958981 */ /* 0x000f28000c1e1500 */
[----:B------:R-:W4:Y:S04]  /*12f00*/  LDL R95, [R1+0x6f8] ;  /* 0x0006f800015f7983 */ /* 0x000f280000100800 */
[----:B---3--:R-:W-:Y:S01]  /*12f10*/  STS.U16 [R84+0xce00], R112 ;  /* 0x00ce007054007388 */ /* 0x008fe20000000400 */
[----:B------:R-:W-:-:S03]  /*12f20*/  R2UR UR58, R160 ;  /* 0x00000000a03a72ca */ /* 0x000fc600000e0000 */
[----:B--2---:R-:W-:Y:S04]  /*12f30*/  STS.U16 [R84+0x9200], R119 ;  /* 0x0092007754007388 */ /* 0x004fe80000000400 */
        /* <DEDUP_REMOVED lines=23> */
[----:B------:R0:W-:Y:S04]  /*130b0*/  STS.U16 [R86+0x8300], R96 ;  /* 0x0083006056007388 */ /* 0x0001e80000000400 */
[----:B0-----:R-:W2:Y:S04]  /*130c0*/  LDL R96, [R1+0x6fc] ;  /* 0x0006fc0001607983 */ /* 0x001ea80000100800 */
[----:B------:R-:W3:Y:S04]  /*130d0*/  LDL.LU R160, [R1+0x6e0] ;  /* 0x0006e00001a07983 */ /* 0x000ee80000300800 */
        /* <DEDUP_REMOVED lines=13> */
[----:B------:R-:W-:Y:S01]  /*131b0*/  STS.U16 [R86+0x9f00], R142 ;  /* 0x009f008e56007388 */ /* 0x000fe20000000400 */
[----:B------:R-:W-:Y:S01]  /*131c0*/  UMOV UR57, 0x40000040 ;  /* 0x4000004000397882 */ /* 0x000fe20000000000 */
[----:B------:R-:W-:Y:S01]  /*131d0*/  UMOV UR59, 0x40000040 ;  /* 0x40000040003b7882 */ /* 0x000fe20000000000 */
[----:B------:R-:W-:Y:S01]  /*131e0*/  MOV R80, UR52 ;  /* 0x0000003400507c02 */ /* 0x000fe20008000f00 */
        /* <DEDUP_REMOVED lines=10> */
[----:B----4-:R-:W-:Y:S04]  /*13290*/  STS.U16 [R87+0xd380], R144 ;  /* 0x00d3809057007388 */ /* 0x010fe80000000400 */
[----:B------:R-:W-:Y:S04]  /*132a0*/  STS.U16 [R87+0x9780], R145 ;  /* 0x0097809157007388 */ /* 0x000fe80000000400 */
[----:B------:R-:W-:Y:S04]  /*132b0*/  STS.U16 [R87+0x9f80], R172 ;  /* 0x009f80ac57007388 */ /* 0x000fe80000000400 */
[----:B------:R-:W-:Y:S01]  /*132c0*/  STS.U16 [R87+0xd780], R146 ;  /* 0x00d7809257007388 */ /* 0x000fe20000000400 */
[----:B------:R-:W-:-:S03]  /*132d0*/  UIADD3.64 UR54, UR6, 0x2, URZ ;  /* 0x0000000206367897 */ /* 0x000fc6000fffe03f */
[----:B------:R-:W4:Y:S01]  /*132e0*/  LDL.LU R119, [R1+0x6d8] ;  /* 0x0006d80001777983 */ /* 0x000f220000300800 */
[----:B------:R-:W-:-:S03]  /*132f0*/  R2UR UR56, R95 ;  /* 0x000000005f3872ca */ /* 0x000fc600000e0000 */
[----:B------:R-:W-:Y:S04]  /*13300*/  STS.U16 [R87+0x9b80], R147 ;  /* 0x009b809357007388 */ /* 0x000fe80000000400 */
[----:B------:R-:W-:Y:S04]  /*13310*/  STS.U16 [R87+0xdb80], R148 ;  /* 0x00db809457007388 */ /* 0x000fe80000000400 */
[----:B------:R-:W-:Y:S01]  /*13320*/  STS.U16 [R87+0xdf80], R149 ;  /* 0x00df809557007388 */ /* 0x000fe20000000400 */
[----:B------:R0:W-:Y:S06]  /*13330*/  MEMBAR.ALL.CTA ;  /* 0x0000000000007992 */ /* 0x0001ec0000008000 */
[----:B0-----:R-:W0:Y:S01]  /*13340*/  FENCE.VIEW.ASYNC.S ;  /* 0x00000000000073c6 */ /* 0x001e220000000000 */
[----:B------:R-:W-:-:S03]  /*13350*/  UIADD3.64 UR52, UR4, 0x80, URZ ;  /* 0x0000008004347897 */ /* 0x000fc6000fffe03f */
[----:B------:R-:W2:Y:S04]  /*13360*/  LDL.LU R107, [R1+0x6d4] ;  /* 0x0006d400016b7983 */ /* 0x000ea80000300800 */
[----:B------:R-:W2:Y:S01]  /*13370*/  LDL.LU R129, [R1+0x6d0] ;  /* 0x0006d00001817983 */ /* 0x000ea20000300800 */
[----:B0-----:R-:W-:Y:S06]  /*13380*/  BAR.SYNC.DEFER_BLOCKING 0x0 ;  /* 0x0000000000007b1d */ /* 0x001fec0000010000 */
[----:B------:R-:W-:-:S06]  /*13390*/  WARPGROUP.ARRIVE ;  /* 0x00000000000079c5 */ /* 0x000fcc0000000000 */
[----:B------:R-:W-:Y:S04]  /*133a0*/  HGMMA.64x64x16.F32.BF16 R24, gdesc[UR56].tnspA, R24 ;  /* 0x20e00000381879f0 */ /* 0x000fe80008701818 */
[----:B------:R-:W-:Y:S04]  /*133b0*/  HGMMA.64x64x16.F32.BF16 R24, gdesc[UR4].tnspA, R24 ;  /* 0x20e00000041879f0 */ /* 0x000fe80008701818 */
[----:B------:R-:W-:Y:S01]  /*133c0*/  HGMMA.64x64x16.F32.BF16 R24, gdesc[UR52].tnspA, R24 ;  /* 0x20e00000341879f0 */ /* 0x000fe20008701818 */
[----:B------:R-:W-:Y:S02]  /*133d0*/  R2UR UR52, R80 ;  /* 0x00000000503472ca */ /* 0x000fe400000e0000 */
[----:B------:R-:W0:Y:S01]  /*133e0*/  LDC R80, c[0x0][0x238] ;  /* 0x00008e00ff507b82 */ /* 0x000e220000000800 */
[----:B------:R-:W-:-:S02]  /*133f0*/  R2UR UR54, R179 ;  /* 0x00000000b33672ca */ /* 0x000fc400000e0000 */
[----:B------:R-:W2:Y:S01]  /*13400*/  LDL.LU R179, [R1+0x6cc] ;  /* 0x0006cc0001b37983 */ /* 0x000ea20000300800 */
[----:B------:R-:W-:-:S03]  /*13410*/  R2UR UR53, R155 ;  /* 0x000000009b3572ca */ /* 0x000fc600000e0000 */
[----:B------:R-:W2:Y:S04]  /*13420*/  LDL.LU R106, [R1+0x6dc] ;  /* 0x0006dc00016a7983 */ /* 0x000ea80000300800 */
[----:B------:R-:W2:Y:S04]  /*13430*/  LDL.LU R101, [R1+0x6c4] ;  /* 0x0006c40001657983 */ /* 0x000ea80000300800 */
[----:B------:R-:W2:Y:S04]  /*13440*/  LDL.LU R100, [R1+0x2cc] ;  /* 0x0002cc0001647983 */ /* 0x000ea80000300800 */
[----:B------:R-:W2:Y:S04]  /*13450*/  LDL.LU R155, [R1+0x6bc] ;  /* 0x0006bc00019b7983 */ /* 0x000ea80000300800 */
[----:B------:R-:W2:Y:S01]  /*13460*/  LDL.LU R93, [R1+0x2d4] ;  /* 0x0002d400015d7983 */ /* 0x000ea20000300800 */
[----:B0-----:R-:W-:-:S03]  /*13470*/  IMAD.SHL.U32 R80, R80, 0x100, RZ ;  /* 0x0000010050507824 */ /* 0x001fc600078e00ff */
[----:B------:R-:W2:Y:S01]  /*13480*/  LDL.LU R92, [R1+0x6b4] ;  /* 0x0006b400015c7983 */ /* 0x000ea20000300800 */
[----:B------:R-:W-:-:S03]  /*13490*/  IMAD.SHL.U32 R80, R80, 0x2, RZ ;  /* 0x0000000250507824 */ /* 0x000fc600078e00ff */
[----:B------:R-:W2:Y:S02]  /*134a0*/  LDL.LU R132, [R1+0x2d0] ;  /* 0x0002d00001847983 */ /* 0x000ea40000300800 */
[----:B---3--:R-:W-:Y:S02]  /*134b0*/  IADD3 R160, P2, R160, R80, RZ ;  /* 0x00000050a0a07210 */ /* 0x008fe40007f5e0ff */
[----:B------:R-:W3:Y:S01]  /*134c0*/  LDL.LU R112, [R1+0x6ac] ;  /* 0x0006ac0001707983 */ /* 0x000ee20000300800 */
[----:B------:R-:W-:-:S03]  /*134d0*/  R2UR UR55, R166 ;  /* 0x00000000a63772ca */ /* 0x000fc600000e0000 */
[----:B------:R-:W3:Y:S01]  /*134e0*/  LDL.LU R94, [R1+0x2c8] ;  /* 0x0002c800015e7983 */ /* 0x000ee20000300800 */
[----:B------:R-:W-:-:S03]  /*134f0*/  IADD3 R79, P3, R79, R80, RZ ;  /* 0x000000504f4f7210 */ /* 0x000fc60007f7e0ff */
[----:B------:R-:W3:Y:S04]  /*13500*/  LDL.LU R131, [R1+0x6a4] ;  /* 0x0006a40001837983 */ /* 0x000ee80000300800 */
[----:B------:R-:W3:Y:S04]  /*13510*/  LDL.LU R127, [R1+0x6c8] ;  /* 0x0006c800017f7983 */ /* 0x000ee80000300800 */
[----:B------:R-:W3:Y:S04]  /*13520*/  LDL.LU R95, [R1+0x69c] ;  /* 0x00069c00015f7983 */ /* 0x000ee80000300800 */
[----:B------:R-:W3:Y:S04]  /*13530*/  LDL.LU R166, [R1+0x6c0] ;  /* 0x0006c00001a67983 */ /* 0x000ee80000300800 */
[----:B------:R-:W3:Y:S04]  /*13540*/  LDL.LU R130, [R1+0x694] ;  /* 0x0006940001827983 */ /* 0x000ee80000300800 */
[----:B------:R0:W-:Y:S04]  /*13550*/  STL [R1+0x6e0], R160 ;  /* 0x0006e0a001007387 */ /* 0x0001e80000100800 */
[----:B0-----:R-:W3:Y:S04]  /*13560*/  LDL.LU R160, [R1+0x6b8] ;  /* 0x0006b80001a07983 */ /* 0x001ee80000300800 */
[----:B------:R0:W-:Y:S04]  /*13570*/  STL [R1+0x2d8], R79 ;  /* 0x0002d84f01007387 */ /* 0x0001e80000100800 */
[----:B0-----:R-:W3:Y:S01]  /*13580*/  LDL.LU R79, [R1+0x9d4] ;  /* 0x0009d400014f7983 */ /* 0x001ee20000300800 */
[----:B----4-:R-:W-:-:S03]  /*13590*/  IADD3 R119, P4, R119, R80, RZ ;  /* 0x0000005077777210 */ /* 0x010fc60007f9e0ff */
[----:B------:R-:W4:Y:S04]  /*135a0*/  LDL.LU R126, [R1+0x68c] ;  /* 0x00068c00017e7983 */ /* 0x000f280000300800 */
[----:B------:R-:W4:Y:S01]  /*135b0*/  LDL.LU R120, [R1+0x6b0] ;  /* 0x0006b00001787983 */ /* 0x000f220000300800 */
[-C--:B--2---:R-:W-:Y:S02]  /*135c0*/  IADD3 R107, P5, R107, R80.reuse, RZ ;  /* 0x000000506b6b7210 */ /* 0x084fe40007fbe0ff */
[-C--:B------:R-:W-:Y:S01]  /*135d0*/  IADD3 R129, P6, R129, R80.reuse, RZ ;  /* 0x0000005081817210 */ /* 0x080fe20007fde0ff */
[----:B------:R0:W-:Y:S04]  /*135e0*/  STL [R1+0x6d8], R119 ;  /* 0x0006d87701007387 */ /* 0x0001e80000100800 */
[----:B0-----:R-:W2:Y:S04]  /*135f0*/  LDL.LU R119, [R1+0x684] ;  /* 0x0006840001777983 */ /* 0x001ea80000300800 */
[----:B------:R0:W-:Y:S04]  /*13600*/  STL [R1+0x6d0], R129 ;  /* 0x0006d08101007387 */ /* 0x0001e80000100800 */
[----:B------:R-:W-:Y:S04]  /*13610*/  STL [R1+0x6d4], R107 ;  /* 0x0006d46b01007387 */ /* 0x000fe80000100800 */
[----:B0-----:R-:W2:Y:S01]  /*13620*/  LDL.LU R129, [R1+0x6a8] ;  /* 0x0006a80001817983 */ /* 0x001ea20000300800 */
[----:B------:R-:W-:-:S05]  /*13630*/  IADD3 R179, P1, R179, R80, RZ ;  /* 0x00000050b3b37210 */ /* 0x000fca0007f3e0ff */
[----:B------:R0:W-:Y:S04]  /*13640*/  STL [R1+0x6cc], R179 ;  /* 0x0006ccb301007387 */ /* 0x0001e80000100800 */
[----:B0-----:R-:W2:Y:S01]  /*13650*/  LDL.LU R179, [R1+0x67c] ;  /* 0x00067c0001b37983 */ /* 0x001ea20000300800 */
[--C-:B---3--:R-:W-:Y:S02]  /*13660*/  IMAD.X R106, R106, 0x1, R79.reuse, P2 ;  /* 0x000000016a6a7824 */ /* 0x108fe400010e064f */
[--C-:B------:R-:W-:Y:S01]  /*13670*/  IMAD.X R100, R100, 0x1, R79.reuse, P3 ;  /* 0x0000000164647824 */ /* 0x100fe200018e064f */
[-C--:B------:R-:W-:Y:S02]  /*13680*/  IADD3 R155, P3, R155, R80.reuse, RZ ;  /* 0x000000509b9b7210 */ /* 0x080fe40007f7e0ff */
[----:B------:R-:W-:Y:S01]  /*13690*/  IADD3 R101, P2, R101, R80, RZ ;  /* 0x0000005065657210 */ /* 0x000fe20007f5e0ff */
[----:B------:R-:W-:Y:S04]  /*136a0*/  STL [R1+0x6dc], R106 ;  /* 0x0006dc6a01007387 */ /* 0x000fe80000100800 */
[----:B------:R0:W-:Y:S04]  /*136b0*/  STL [R1+0x6bc], R155 ;  /* 0x0006bc9b01007387 */ /* 0x0001e80000100800 */
[----:B------:R-:W-:Y:S04]  /*136c0*/  STL [R1+0x6c4], R101 ;  /* 0x0006c46501007387 */ /* 0x000fe80000100800 */
[----:B0-----:R-:W3:Y:S01]  /*136d0*/  LDL.LU R155, [R1+0x6a0] ;  /* 0x0006a000019b7983 */ /* 0x001ee20000300800 */
[----:B------:R-:W-:-:S02]  /*136e0*/  IMAD.X R93, R93, 0x1, R79, P4 ;  /* 0x000000015d5d7824 */ /* 0x000fc400020e064f */
[--C-:B------:R-:W-:Y:S01]  /*136f0*/  IMAD.X R132, R132, 0x1, R79.reuse, P5 ;  /* 0x0000000184847824 */ /* 0x100fe200028e064f */
[-C--:B------:R-:W-:Y:S02]  /*13700*/  IADD3 R112, P5, R112, R80.reuse, RZ ;  /* 0x0000005070707210 */ /* 0x080fe40007fbe0ff */
[----:B------:R-:W-:Y:S01]  /*13710*/  IADD3 R92, P4, R92, R80, RZ ;  /* 0x000000505c5c7210 */ /* 0x000fe20007f9e0ff */
[----:B------:R-:W-:Y:S01]  /*13720*/  STL [R1+0x2cc], R100 ;  /* 0x0002cc6401007387 */ /* 0x000fe20000100800 */
[----:B------:R-:W-:-:S03]  /*13730*/  IMAD.X R94, R94, 0x1, R79, P6 ;  /* 0x000000015e5e7824 */ /* 0x000fc600030e064f */
[----:B------:R-:W-:Y:S01]  /*13740*/  STL [R1+0x2d4], R93 ;  /* 0x0002d45d01007387 */ /* 0x000fe20000100800 */
[----:B------:R-:W-:-:S03]  /*13750*/  IMAD.X R127, R127, 0x1, R79, P1 ;  /* 0x000000017f7f7824 */ /* 0x000fc600008e064f */
[----:B------:R0:W-:Y:S01]  /*13760*/  STL [R1+0x6ac], R112 ;  /* 0x0006ac7001007387 */ /* 0x0001e20000100800 */
[----:B------:R-:W-:-:S03]  /*13770*/  IADD3 R95, P1, R95, R80, RZ ;  /* 0x000000505f5f7210 */ /* 0x000fc60007f3e0ff */
[----:B------:R-:W-:Y:S01]  /*13780*/  STL [R1+0x6b4], R92 ;  /* 0x0006b45c01007387 */ /* 0x000fe20000100800 */
[----:B------:R-:W-:-:S03]  /*13790*/  IADD3 R131, P6, R131, R80, RZ ;  /* 0x0000005083837210 */ /* 0x000fc60007fde0ff */
[----:B0-----:R-:W3:Y:S04]  /*137a0*/  LDL.LU R112, [R1+0x674] ;  /* 0x0006740001707983 */ /* 0x001ee80000300800 */
[----:B------:R-:W-:Y:S01]  /*137b0*/  STL [R1+0x2d0], R132 ;  /* 0x0002d08401007387 */ /* 0x000fe20000100800 */
[----:B------:R-:W-:-:S03]  /*137c0*/  IMAD.X R166, R166, 0x1, R79, P2 ;  /* 0x00000001a6a67824 */ /* 0x000fc600010e064f */
[----:B------:R0:W-:Y:S01]  /*137d0*/  STL [R1+0x2c8], R94 ;  /* 0x0002c85e01007387 */ /* 0x0001e20000100800 */
[----:B------:R-:W-:-:S03]  /*137e0*/  IMAD.X R160, R160, 0x1, R79, P3 ;  /* 0x00000001a0a07824 */ /* 0x000fc600018e064f */
[----:B0-----:R-:W3:Y:S04]  /*137f0*/  LDL.LU R94, [R1+0x698] ;  /* 0x00069800015e7983 */ /* 0x001ee80000300800 */
[----:B------:R0:W-:Y:S04]  /*13800*/  STL [R1+0x69c], R95 ;  /* 0x00069c5f01007387 */ /* 0x0001e80000100800 */
[----:B------:R-:W-:Y:S01]  /*13810*/  STL [R1+0x6a4], R131 ;  /* 0x0006a48301007387 */ /* 0x000fe20000100800 */
[----:B------:R-:W-:-:S03]  /*13820*/  IADD3 R130, P2, R130, R80, RZ ;  /* 0x0000005082827210 */ /* 0x000fc60007f5e0ff */
[----:B0-----:R-:W3:Y:S04]  /*13830*/  LDL.LU R95, [R1+0x66c] ;  /* 0x00066c00015f7983 */ /* 0x001ee80000300800 */
[----:B------:R0:W-:Y:S01]  /*13840*/  STL [R1+0x6c8], R127 ;  /* 0x0006c87f01007387 */ /* 0x0001e20000100800 */
[----:B----4-:R-:W-:Y:S01]  /*13850*/  IMAD.X R120, R120, 0x1, R79, P4 ;  /* 0x0000000178787824 */ /* 0x010fe200020e064f */
[-C--:B------:R-:W-:Y:S02]  /*13860*/  IADD3 R126, P3, R126, R80.reuse, RZ ;  /* 0x000000507e7e7210 */ /* 0x080fe40007f7e0ff */
[----:B0-----:R-:W4:Y:S04]  /*13870*/  LDL.LU R127, [R1+0x690] ;  /* 0x00069000017f7983 */ /* 0x001f280000300800 */
[----:B------:R0:W-:Y:S01]  /*13880*/  STL [R1+0x6c0], R166 ;  /* 0x0006c0a601007387 */ /* 0x0001e20000100800 */
[----:B--2---:R-:W-:-:S03]  /*13890*/  IADD3 R119, P4, R119, R80, RZ ;  /* 0x0000005077777210 */ /* 0x004fc60007f9e0ff */
[----:B0-----:R-:W2:Y:S04]  /*138a0*/  LDL.LU R166, [R1+0x664] ;  /* 0x0006640001a67983 */ /* 0x001ea80000300800 */
[----:B------:R0:W-:Y:S01]  /*138b0*/  STL [R1+0x6b8], R160 ;  /* 0x0006b8a001007387 */ /* 0x0001e20000100800 */
[----:B------:R-:W-:-:S03]  /*138c0*/  IMAD.X R129, R129, 0x1, R79, P5 ;  /* 0x0000000181817824 */ /* 0x000fc600028e064f */
[----:B0-----:R-:W2:Y:S04]  /*138d0*/  LDL.LU R160, [R1+0x688] ;  /* 0x0006880001a07983 */ /* 0x001ea80000300800 */
[----:B------:R-:W-:Y:S04]  /*138e0*/  STL [R1+0x694], R130 ;  /* 0x0006948201007387 */ /* 0x000fe80000100800 */
[----:B------:R0:W-:Y:S04]  /*138f0*/  STL [R1+0x6b0], R120 ;  /* 0x0006b07801007387 */ /* 0x0001e80000100800 */
[----:B0-----:R-:W2:Y:S04]  /*13900*/  LDL.LU R120, [R1+0x65c] ;  /* 0x00065c0001787983 */ /* 0x001ea80000300800 */
[----:B------:R0:W-:Y:S04]  /*13910*/  STL [R1+0x68c], R126 ;  /* 0x00068c7e01007387 */ /* 0x0001e80000100800 */
[----:B------:R-:W2:Y:S04]  /*13920*/  LDL.LU R107, [R1+0x680] ;  /* 0x00068000016b7983 */ /* 0x000ea80000300800 */
[----:B0-----:R-:W2:Y:S04]  /*13930*/  LDL.LU R126, [R1+0x654] ;  /* 0x00065400017e7983 */ /* 0x001ea80000300800 */
[----:B------:R0:W-:Y:S04]  /*13940*/  STL [R1+0x684], R119 ;  /* 0x0006847701007387 */ /* 0x0001e80000100800 */
[----:B0-----:R-:W2:Y:S04]  /*13950*/  LDL.LU R119, [R1+0x678] ;  /* 0x0006780001777983 */ /* 0x001ea80000300800 */
[----:B------:R-:W2:Y:S04]  /*13960*/  LDL.LU R106, [R1+0x64c] ;  /* 0x00064c00016a7983 */ /* 0x000ea80000300800 */
[----:B------:R-:W2:Y:S04]  /*13970*/  LDL.LU R101, [R1+0x670] ;  /* 0x0006700001657983 */ /* 0x000ea80000300800 */
[----:B------:R-:W-:Y:S04]  /*13980*/  STL [R1+0x6a8], R129 ;  /* 0x0006a88101007387 */ /* 0x000fe80000100800 */
[----:B------:R-:W2:Y:S01]  /*13990*/  LDL.LU R100, [R1+0x644] ;  /* 0x0006440001647983 */ /* 0x000ea20000300800 */
[----:B------:R-:W-:-:S05]  /*139a0*/  IADD3 R179, P5, R179, R80, RZ ;  /* 0x00000050b3b37210 */ /* 0x000fca0007fbe0ff */
[----:B------:R0:W-:Y:S04]  /*139b0*/  STL [R1+0x67c], R179 ;  /* 0x00067cb301007387 */ /* 0x0001e80000100800 */
[----:B0-----:R-:W2:Y:S04]  /*139c0*/  LDL.LU R179, [R1+0x668] ;  /* 0x0006680001b37983 */ /* 0x001ea80000300800 */
[----:B------:R-:W2:Y:S04]  /*139d0*/  LDL.LU R93, [R1+0x63c] ;  /* 0x00063c00015d7983 */ /* 0x000ea80000300800 */
[----:B------:R-:W2:Y:S04]  /*139e0*/  LDL.LU R92, [R1+0x660] ;  /* 0x00066000015c7983 */ /* 0x000ea80000300800 */
[----:B------:R-:W2:Y:S01]  /*139f0*/  LDL.LU R132, [R1+0x634] ;  /* 0x0006340001847983 */ /* 0x000ea20000300800 */
[----:B---3--:R-:W-:-:S05]  /*13a00*/  IMAD.X R155, R155, 0x1, R79, P6 ;  /* 0x000000019b9b7824 */ /* 0x008fca00030e064f */
[----:B------:R0:W-:Y:S04]  /*13a10*/  STL [R1+0x6a0], R155 ;  /* 0x0006a09b01007387 */ /* 0x0001e80000100800 */
[----:B0-----:R-:W3:Y:S01]  /*13a20*/  LDL.LU R155, [R1+0x658] ;  /* 0x00065800019b7983 */ /* 0x001ee20000300800 */
[----:B------:R-:W-:-:S05]  /*13a30*/  IADD3 R112, P6, R112, R80, RZ ;  /* 0x0000005070707210 */ /* 0x000fca0007fde0ff */
[----:B------:R0:W-:Y:S04]  /*13a40*/  STL [R1+0x674], R112 ;  /* 0x0006747001007387 */ /* 0x0001e80000100800 */
[----:B0-----:R-:W3:Y:S01]  /*13a50*/  LDL.LU R112, [R1+0x62c] ;  /* 0x00062c0001707983 */ /* 0x001ee20000300800 */
[----:B------:R-:W-:-:S03]  /*13a60*/  IMAD.X R94, R94, 0x1, R79, P1 ;  /* 0x000000015e5e7824 */ /* 0x000fc600008e064f */
[----:B------:R-:W3:Y:S04]  /*13a70*/  LDL.LU R131, [R1+0x650] ;  /* 0x0006500001837983 */ /* 0x000ee80000300800 */
[----:B------:R-:W3:Y:S04]  /*13a80*/  LDL.LU R129, [R1+0x624] ;  /* 0x0006240001817983 */ /* 0x000ee80000300800 */
[----:B------:R0:W-:Y:S01]  /*13a90*/  STL [R1+0x698], R94 ;  /* 0x0006985e01007387 */ /* 0x0001e20000100800 */
[----:B------:R-:W-:-:S03]  /*13aa0*/  IADD3 R95, P1, R95, R80, RZ ;  /* 0x000000505f5f7210 */ /* 0x000fc60007f3e0ff */
[----:B0-----:R-:W3:Y:S04]  /*13ab0*/  LDL.LU R94, [R1+0x648] ;  /* 0x00064800015e7983 */ /* 0x001ee80000300800 */
[----:B------:R0:W-:Y:S01]  /*13ac0*/  STL [R1+0x66c], R95 ;  /* 0x00066c5f01007387 */ /* 0x0001e20000100800 */
[----:B----4-:R-:W-:-:S03]  /*13ad0*/  IMAD.X R127, R127, 0x1, R79, P2 ;  /* 0x000000017f7f7824 */ /* 0x010fc600010e064f */
[----:B0-----:R-:W4:Y:S04]  /*13ae0*/  LDL.LU R95, [R1+0x61c] ;  /* 0x00061c00015f7983 */ /* 0x001f280000300800 */
[----:B------:R-:W4:Y:S01]  /*13af0*/  LDL.LU R130, [R1+0x640] ;  /* 0x0006400001827983 */ /* 0x000f220000300800 */
[----:B--2---:R-:W-:-:S05]  /*13b00*/  IADD3 R166, P2, R166, R80, RZ ;  /* 0x00000050a6a67210 */ /* 0x004fca0007f5e0ff */
[----:B------:R0:W-:Y:S04]  /*13b10*/  STL [R1+0x664], R166 ;  /* 0x000664a601007387 */ /* 0x0001e80000100800 */
[----:B------:R1:W-:Y:S01]  /*13b20*/  STL [R1+0x690], R127 ;  /* 0x0006907f01007387 */ /* 0x0003e20000100800 */
[----:B------:R-:W-:-:S03]  /*13b30*/  IMAD.X R160, R160, 0x1, R79, P3 ;  /* 0x00000001a0a07824 */ /* 0x000fc600018e064f */
[----:B0-----:R-:W2:Y:S04]  /*13b40*/  LDL.LU R166, [R1+0x614] ;  /* 0x0006140001a67983 */ /* 0x001ea80000300800 */
[----:B-1----:R-:W2:Y:S04]  /*13b50*/  LDL.LU R127, [R1+0x638] ;  /* 0x00063800017f7983 */ /* 0x002ea80000300800 */
[----:B------:R0:W-:Y:S01]  /*13b60*/  STL [R1+0x688], R160 ;  /* 0x000688a001007387 */ /* 0x0001e20000100800 */
[----:B------:R-:W-:-:S03]  /*13b70*/  IADD3 R120, P3, R120, R80, RZ ;  /* 0x0000005078787210 */ /* 0x000fc60007f7e0ff */
[----:B0-----:R-:W2:Y:S04]  /*13b80*/  LDL.LU R160, [R1+0x60c] ;  /* 0x00060c0001a07983 */ /* 0x001ea80000300800 */
[----:B------:R0:W-:Y:S01]  /*13b90*/  STL [R1+0x65c], R120 ;  /* 0x00065c7801007387 */ /* 0x0001e20000100800 */
[--C-:B------:R-:W-:Y:S01]  /*13ba0*/  IMAD.X R107, R107, 0x1, R79.reuse, P4 ;  /* 0x000000016b6b7824 */ /* 0x100fe200020e064f */
[----:B------:R-:W-:Y:S02]  /*13bb0*/  IADD3 R126, P4, R126, R80, RZ ;  /* 0x000000507e7e7210 */ /* 0x000fe40007f9e0ff */
[----:B0-----:R-:W2:Y:S04]  /*13bc0*/  LDL.LU R120, [R1+0x630] ;  /* 0x0006300001787983 */ /* 0x001ea80000300800 */
[----:B------:R0:W-:Y:S04]  /*13bd0*/  STL [R1+0x654], R126 ;  /* 0x0006547e01007387 */ /* 0x0001e80000100800 */
[----:B------:R-:W-:Y:S01]  /*13be0*/  STL [R1+0x680], R107 ;  /* 0x0006806b01007387 */ /* 0x000fe20000100800 */
[----:B------:R-:W-:-:S03]  /*13bf0*/  IMAD.X R119, R119, 0x1, R79, P5 ;  /* 0x0000000177777824 */ /* 0x000fc600028e064f */
[----:B0-----:R-:W2:Y:S01]  /*13c00*/  LDL.LU R126, [R1+0x604] ;  /* 0x00060400017e7983 */ /* 0x001ea20000300800 */
[----:B------:R-:W-:-:S03]  /*13c10*/  IADD3 R106, P5, R106, R80, RZ ;  /* 0x000000506a6a7210 */ /* 0x000fc60007fbe0ff */
[----:B------:R0:W-:Y:S01]  /*13c20*/  STL [R1+0x678], R119 ;  /* 0x0006787701007387 */ /* 0x0001e20000100800 */
[----:B------:R-:W-:-:S03]  /*13c30*/  IMAD.X R101, R101, 0x1, R79, P6 ;  /* 0x0000000165657824 */ /* 0x000fc600030e064f */
[----:B0-----:R-:W2:Y:S01]  /*13c40*/  LDL.LU R119, [R1+0x628] ;  /* 0x0006280001777983 */ /* 0x001ea20000300800 */
[----:B------:R-:W-:-:S03]  /*13c50*/  IADD3 R100, P6, R100, R80, RZ ;  /* 0x0000005064647210 */ /* 0x000fc60007fde0ff */
[----:B------:R-:W-:Y:S01]  /*13c60*/  STL [R1+0x64c], R106 ;  /* 0x00064c6a01007387 */ /* 0x000fe20000100800 */
[----:B------:R-:W-:Y:S01]  /*13c70*/  IMAD.X R179, R179, 0x1, R79, P1 ;  /* 0x00000001b3b37824 */ /* 0x000fe200008e064f */
[----:B------:R-:W-:-:S04]  /*13c80*/  IADD3 R93, P1, R93, R80, RZ ;  /* 0x000000505d5d7210 */ /* 0x000fc80007f3e0ff */
[----:B------:R0:W-:Y:S01]  /*13c90*/  STL [R1+0x668], R179 ;  /* 0x000668b301007387 */ /* 0x0001e20000100800 */
[----:B------:R-:W-:-:S03]  /*13ca0*/  IMAD.X R92, R92, 0x1, R79, P2 ;  /* 0x000000015c5c7824 */ /* 0x000fc600010e064f */
[----:B------:R-:W-:Y:S04]  /*13cb0*/  STL [R1+0x670], R101 ;  /* 0x0006706501007387 */ /* 0x000fe80000100800 */
[----:B0-----:R-:W2:Y:S04]  /*13cc0*/  LDL.LU R179, [R1+0x5fc] ;  /* 0x0005fc0001b37983 */ /* 0x001ea80000300800 */
[----:B------:R-:W-:Y:S04]  /*13cd0*/  STL [R1+0x644], R100 ;  /* 0x0006446401007387 */ /* 0x000fe80000100800 */
[----:B------:R-:W-:Y:S01]  /*13ce0*/  STL [R1+0x63c], R93 ;  /* 0x00063c5d01007387 */ /* 0x000fe20000100800 */
[----:B---3--:R-:W-:-:S05]  /*13cf0*/  IMAD.X R155, R155, 0x1, R79, P3 ;  /* 0x000000019b9b7824 */ /* 0x008fca00018e064f */
[----:B------:R0:W-:Y:S04]  /*13d00*/  STL [R1+0x658], R155 ;  /* 0x0006589b01007387 */ /* 0x0001e80000100800 */
[----:B------:R-:W-:Y:S04]  /*13d10*/  STL [R1+0x660], R92 ;  /* 0x0006605c01007387 */ /* 0x000fe80000100800 */
[----:B0-----:R-:W3:Y:S01]  /*13d20*/  LDL.LU R155, [R1+0x620] ;  /* 0x00062000019b7983 */ /* 0x001ee20000300800 */
[----:B------:R-:W-:-:S05]  /*13d30*/  IADD3 R132, P2, R132, R80, RZ ;  /* 0x0000005084847210 */ /* 0x000fca0007f5e0ff */
[----:B------:R-:W-:Y:S01]  /*13d40*/  STL [R1+0x634], R132 ;  /* 0x0006348401007387 */ /* 0x000fe20000100800 */
[----:B------:R-:W-:Y:S01]  /*13d50*/  IADD3 R112, P3, R112, R80, RZ ;  /* 0x0000005070707210 */ /* 0x000fe20007f7e0ff */
[----:B------:R-:W-:-:S04]  /*13d60*/  IMAD.X R131, R131, 0x1, R79, P4 ;  /* 0x0000000183837824 */ /* 0x000fc800020e064f */
[----:B------:R0:W-:Y:S01]  /*13d70*/  STL [R1+0x62c], R112 ;  /* 0x00062c7001007387 */ /* 0x0001e20000100800 */
[----:B------:R-:W-:-:S03]  /*13d80*/  IADD3 R129, P4, R129, R80, RZ ;  /* 0x0000005081817210 */ /* 0x000fc60007f9e0ff */
[----:B0-----:R-:W3:Y:S01]  /*13d90*/  LDL.LU R112, [R1+0x5f4] ;  /* 0x0005f40001707983 */ /* 0x001ee20000300800 */
[----:B------:R-:W-:-:S05]  /*13da0*/  IMAD.X R94, R94, 0x1, R79, P5 ;  /* 0x000000015e5e7824 */ /* 0x000fca00028e064f */
[----:B------:R0:W-:Y:S04]  /*13db0*/  STL [R1+0x648], R94 ;  /* 0x0006485e01007387 */ /* 0x0001e80000100800 */
[----:B------:R-:W-:Y:S01]  /*13dc0*/  STL [R1+0x650], R131 ;  /* 0x0006508301007387 */ /* 0x000fe20000100800 */
[----:B----4-:R-:W-:-:S03]  /*13dd0*/  IADD3 R95, P5, R95, R80, RZ ;  /* 0x000000505f5f7210 */ /* 0x010fc60007fbe0ff */
[----:B0-----:R-:W4:Y:S01]  /*13de0*/  LDL.LU R94, [R1+0x618] ;  /* 0x00061800015e7983 */ /* 0x001f220000300800 */
[----:B------:R-:W-:-:S03]  /*13df0*/  IMAD.X R130, R130, 0x1, R79, P6 ;  /* 0x0000000182827824 */ /* 0x000fc600030e064f */
[----:B------:R0:W-:Y:S04]  /*13e00*/  STL [R1+0x624], R129 ;  /* 0x0006248101007387 */ /* 0x0001e80000100800 */
[----:B0-----:R-:W4:Y:S04]  /*13e10*/  LDL.LU R129, [R1+0x5ec] ;  /* 0x0005ec0001817983 */ /* 0x001f280000300800 */
[----:B------:R0:W-:Y:S01]  /*13e20*/  STL [R1+0x61c], R95 ;  /* 0x00061c5f01007387 */ /* 0x0001e20000100800 */
[----:B--2---:R-:W-:Y:S01]  /*13e30*/  IADD3 R166, P6, R166, R80, RZ ;  /* 0x00000050a6a67210 */ /* 0x004fe20007fde0ff */
[----:B------:R-:W-:-:S02]  /*13e40*/  IMAD.X R127, R127, 0x1, R79, P1 ;  /* 0x000000017f7f7824 */ /* 0x000fc400008e064f */
[----:B0-----:R-:W2:Y:S04]  /*13e50*/  LDL.LU R95, [R1+0x610] ;  /* 0x00061000015f7983 */ /* 0x001ea80000300800 */
[----:B------:R0:W-:Y:S01]  /*13e60*/  STL [R1+0x614], R166 ;  /* 0x000614a601007387 */ /* 0x0001e20000100800 */
[----:B------:R-:W-:-:S03]  /*13e70*/  IADD3 R160, P1, R160, R80, RZ ;  /* 0x00000050a0a07210 */ /* 0x000fc60007f3e0ff */
[----:B0-----:R-:W2:Y:S04]  /*13e80*/  LDL.LU R166, [R1+0x5e4] ;  /* 0x0005e40001a67983 */ /* 0x001ea80000300800 */
[----:B------:R-:W-:Y:S04]  /*13e90*/  STL [R1+0x640], R130 ;  /* 0x0006408201007387 */ /* 0x000fe80000100800 */
[----:B------:R0:W-:Y:S01]  /*13ea0*/  STL [R1+0x60c], R160 ;  /* 0x00060ca001007387 */ /* 0x0001e20000100800 */
[----:B------:R-:W-:-:S03]  /*13eb0*/  IMAD.X R120, R120, 0x1, R79, P2 ;  /* 0x0000000178787824 */ /* 0x000fc600010e064f */
[----:B0-----:R-:W2:Y:S04]  /*13ec0*/  LDL.LU R160, [R1+0x608] ;  /* 0x0006080001a07983 */ /* 0x001ea80000300800 */
[----:B------:R0:W-:Y:S04]  /*13ed0*/  STL [R1+0x638], R127 ;  /* 0x0006387f01007387 */ /* 0x0001e80000100800 */
[----:B------:R-:W2:Y:S01]  /*13ee0*/  LDL.LU R106, [R1+0x5dc] ;  /* 0x0005dc00016a7983 */ /* 0x000ea20000300800 */
[----:B------:R-:W-:-:S03]  /*13ef0*/  IADD3 R126, P2, R126, R80, RZ ;  /* 0x000000507e7e7210 */ /* 0x000fc60007f5e0ff */
[----:B0-----:R-:W2:Y:S04]  /*13f00*/  LDL.LU R127, [R1+0x600] ;  /* 0x00060000017f7983 */ /* 0x001ea80000300800 */
[----:B------:R0:W-:Y:S01]  /*13f10*/  STL [R1+0x630], R120 ;  /* 0x0006307801007387 */ /* 0x0001e20000100800 */
[----:B------:R-:W-:-:S03]  /*13f20*/  IMAD.X R119, R119, 0x1, R79, P3 ;  /* 0x0000000177777824 */ /* 0x000fc600018e064f */
[----:B0-----:R-:W2:Y:S04]  /*13f30*/  LDL.LU R120, [R1+0x5d4] ;  /* 0x0005d40001787983 */ /* 0x001ea80000300800 */
[----:B------:R-:W2:Y:S04]  /*13f40*/  LDL.LU R101, [R1+0x5f8] ;  /* 0x0005f80001657983 */ /* 0x000ea80000300800 */
[----:B------:R-:W2:Y:S04]  /*13f50*/  LDL.LU R100, [R1+0x5cc] ;  /* 0x0005cc0001647983 */ /* 0x000ea80000300800 */
[----:B------:R-:W-:Y:S04]  /*13f60*/  STL [R1+0x604], R126 ;  /* 0x0006047e01007387 */ /* 0x000fe80000100800 */
[----:B------:R-:W2:Y:S04]  /*13f70*/  LDL.LU R93, [R1+0x5f0] ;  /* 0x0005f000015d7983 */ /* 0x000ea80000300800 */
[----:B------:R0:W-:Y:S04]  /*13f80*/  STL [R1+0x628], R119 ;  /* 0x0006287701007387 */ /* 0x0001e80000100800 */
[----:B0-----:R-:W2:Y:S04]  /*13f90*/  LDL.LU R119, [R1+0x5c4] ;  /* 0x0005c40001777983 */ /* 0x001ea80000300800 */
[----:B------:R-:W2:Y:S04]  /*13fa0*/  LDL.LU R92, [R1+0x5e8] ;  /* 0x0005e800015c7983 */ /* 0x000ea80000300800 */
[----:B------:R-:W2:Y:S04]  /*13fb0*/  LDL.LU R132, [R1+0x5bc] ;  /* 0x0005bc0001847983 */ /* 0x000ea80000300800 */
[----:B------:R-:W2:Y:S01]  /*13fc0*/  LDL.LU R131, [R1+0x5e0] ;  /* 0x0005e00001837983 */ /* 0x000ea20000300800 */
[----:B------:R-:W-:-:S05]  /*13fd0*/  IADD3 R179, P3, R179, R80, RZ ;  /* 0x00000050b3b37210 */ /* 0x000fca0007f7e0ff */
[----:B------:R0:W-:Y:S04]  /*13fe0*/  STL [R1+0x5fc], R179 ;  /* 0x0005fcb301007387 */ /* 0x0001e80000100800 */
[----:B0-----:R-:W2:Y:S01]  /*13ff0*/  LDL.LU R179, [R1+0x5b4] ;  /* 0x0005b40001b37983 */ /* 0x001ea20000300800 */
[----:B---3--:R-:W-:-:S05]  /*14000*/  IMAD.X R155, R155, 0x1, R79, P4 ;  /* 0x000000019b9b7824 */ /* 0x008fca00020e064f */
[----:B------:R0:W-:Y:S04]  /*14010*/  STL [R1+0x620], R155 ;  /* 0x0006209b01007387 */ /* 0x0001e80000100800 */
[----:B0-----:R-:W3:Y:S04]  /*14020*/  LDL.LU R155, [R1+0x5d8] ;  /* 0x0005d800019b7983 */ /* 0x001ee80000300800 */
[----:B------:R-:W3:Y:S04]  /*14030*/  LDL.LU R130, [R1+0x5ac] ;  /* 0x0005ac0001827983 */ /* 0x000ee80000300800 */
[----:B------:R-:W3:Y:S01]  /*14040*/  LDL.LU R126, [R1+0x5d0] ;  /* 0x0005d000017e7983 */ /* 0x000ee20000300800 */
[----:B------:R-:W-:-:S05]  /*14050*/  IADD3 R112, P4, R112, R80, RZ ;  /* 0x0000005070707210 */ /* 0x000fca0007f9e0ff */
[----:B------:R0:W-:Y:S04]  /*14060*/  STL [R1+0x5f4], R112 ;  /* 0x0005f47001007387 */ /* 0x0001e80000100800 */
[----:B0-----:R-:W3:Y:S01]  /*14070*/  LDL.LU R112, [R1+0x5a4] ;  /* 0x0005a40001707983 */ /* 0x001ee20000300800 */
[----:B----4-:R-:W-:-:S05]  /*14080*/  IMAD.X R94, R94, 0x1, R79, P5 ;  /* 0x000000015e5e7824 */ /* 0x010fca00028e064f */
[----:B------:R0:W-:Y:S01]  /*14090*/  STL [R1+0x618], R94 ;  /* 0x0006185e01007387 */ /* 0x0001e20000100800 */
[----:B------:R-:W-:-:S03]  /*140a0*/  IADD3 R129, P5, R129, R80, RZ ;  /* 0x0000005081817210 */ /* 0x000fc60007fbe0ff */
[----:B0-----:R-:W4:Y:S01]  /*140b0*/  LDL.LU R94, [R1+0x5c8] ;  /* 0x0005c800015e7983 */ /* 0x001f220000300800 */
[----:B--2---:R-:W-:-:S05]  /*140c0*/  IMAD.X R95, R95, 0x1, R79, P6 ;  /* 0x000000015f5f7824 */ /* 0x004fca00030e064f */
[----:B------:R0:W-:Y:S01]  /*140d0*/  STL [R1+0x610], R95 ;  /* 0x0006105f01007387 */ /* 0x0001e20000100800 */
[----:B------:R-:W-:-:S03]  /*140e0*/  IADD3 R166, P6, R166, R80, RZ ;  /* 0x00000050a6a67210 */ /* 0x000fc60007fde0ff */
[----:B0-----:R-:W2:Y:S04]  /*140f0*/  LDL.LU R95, [R1+0x59c] ;  /* 0x00059c00015f7983 */ /* 0x001ea80000300800 */
[----:B------:R0:W-:Y:S04]  /*14100*/  STL [R1+0x5ec], R129 ;  /* 0x0005ec8101007387 */ /* 0x0001e80000100800 */
[----:B0-----:R-:W2:Y:S01]  /*14110*/  LDL.LU R129, [R1+0x5c0] ;  /* 0x0005c00001817983 */ /* 0x001ea20000300800 */
[----:B------:R-:W-:-:S03]  /*14120*/  IMAD.X R160, R160, 0x1, R79, P1 ;  /* 0x00000001a0a07824 */ /* 0x000fc600008e064f */
[----:B------:R0:W-:Y:S01]  /*14130*/  STL [R1+0x5e4], R166 ;  /* 0x0005e4a601007387 */ /* 0x0001e20000100800 */
[----:B------:R-:W-:-:S03]  /*14140*/  IADD3 R106, P1, R106, R80, RZ ;  /* 0x000000506a6a7210 */ /* 0x000fc60007f3e0ff */
[----:B0-----:R-:W2:Y:S01]  /*14150*/  LDL.LU R166, [R1+0x594] ;  /* 0x0005940001a67983 */ /* 0x001ea20000300800 */
[----:B------:R-:W-:-:S03]  /*14160*/  IMAD.X R127, R127, 0x1, R79, P2 ;  /* 0x000000017f7f7824 */ /* 0x000fc600010e064f */
[----:B------:R0:W-:Y:S04]  /*14170*/  STL [R1+0x608], R160 ;  /* 0x000608a001007387 */ /* 0x0001e80000100800 */
[----:B0-----:R-:W2:Y:S01]  /*14180*/  LDL.LU R160, [R1+0x5b8] ;  /* 0x0005b80001a07983 */ /* 0x001ea20000300800 */
[----:B------:R-:W-:-:S03]  /*14190*/  IADD3 R120, P2, R120, R80, RZ ;  /* 0x0000005078787210 */ /* 0x000fc60007f5e0ff */
[----:B------:R0:W-:Y:S01]  /*141a0*/  STL [R1+0x600], R127 ;  /* 0x0006007f01007387 */ /* 0x0001e20000100800 */
[----:B------:R-:W-:-:S03]  /*141b0*/  IMAD.X R101, R101, 0x1, R79, P3 ;  /* 0x0000000165657824 */ /* 0x000fc600018e064f */
[----:B------:R-:W-:Y:S01]  /*141c0*/  STL [R1+0x5dc], R106 ;  /* 0x0005dc6a01007387 */ /* 0x000fe20000100800 */
[----:B------:R-:W-:-:S03]  /*141d0*/  IADD3 R100, P3, R100, R80, RZ ;  /* 0x0000005064647210 */ /* 0x000fc60007f7e0ff */
[----:B0-----:R-:W2:Y:S01]  /*141e0*/  LDL.LU R127, [R1+0x58c] ;  /* 0x00058c00017f7983 */ /* 0x001ea20000300800 */
[----:B------:R-:W-:-:S03]  /*141f0*/  IMAD.X R93, R93, 0x1, R79, P4 ;  /* 0x000000015d5d7824 */ /* 0x000fc600020e064f */
[----:B------:R0:W-:Y:S04]  /*14200*/  STL [R1+0x5d4], R120 ;  /* 0x0005d47801007387 */ /* 0x0001e80000100800 */
[----:B0-----:R-:W2:Y:S01]  /*14210*/  LDL.LU R120, [R1+0x5b0] ;  /* 0x0005b00001787983 */ /* 0x001ea20000300800 */
[----:B------:R-:W-:-:S03]  /*14220*/  IADD3 R119, P4, R119, R80, RZ ;  /* 0x0000005077777210 */ /* 0x000fc60007f9e0ff */
[----:B------:R-:W-:Y:S01]  /*14230*/  STL [R1+0x5f8], R101 ;  /* 0x0005f86501007387 */ /* 0x000fe20000100800 */
[----:B------:R-:W-:-:S03]  /*14240*/  IMAD.X R92, R92, 0x1, R79, P5 ;  /* 0x000000015c5c7824 */ /* 0x000fc600028e064f */
[----:B------:R0:W-:Y:S01]  /*14250*/  STL [R1+0x5c4], R119 ;  /* 0x0005c47701007387 */ /* 0x0001e20000100800 */
[----:B------:R-:W-:-:S03]  /*14260*/  IADD3 R132, P5, R132, R80, RZ ;  /* 0x0000005084847210 */ /* 0x000fc60007fbe0ff */
[----:B------:R-:W-:Y:S01]  /*14270*/  STL [R1+0x5cc], R100 ;  /* 0x0005cc6401007387 */ /* 0x000fe20000100800 */
[----:B------:R-:W-:-:S03]  /*14280*/  IMAD.X R131, R131, 0x1, R79, P6 ;  /* 0x0000000183837824 */ /* 0x000fc600030e064f */
[----:B0-----:R-:W2:Y:S04]  /*14290*/  LDL.LU R119, [R1+0x584] ;  /* 0x0005840001777983 */ /* 0x001ea80000300800 */
[----:B------:R-:W-:Y:S04]  /*142a0*/  STL [R1+0x5f0], R93 ;  /* 0x0005f05d01007387 */ /* 0x000fe80000100800 */
[----:B------:R-:W-:Y:S01]  /*142b0*/  STL [R1+0x5e8], R92 ;  /* 0x0005e85c01007387 */ /* 0x000fe20000100800 */
[----:B------:R-:W-:-:S05]  /*142c0*/  IADD3 R179, P6, R179, R80, RZ ;  /* 0x00000050b3b37210 */ /* 0x000fca0007fde0ff */
[----:B------:R0:W-:Y:S04]  /*142d0*/  STL [R1+0x5b4], R179 ;  /* 0x0005b4b301007387 */ /* 0x0001e80000100800 */
[----:B------:R-:W-:Y:S04]  /*142e0*/  STL [R1+0x5bc], R132 ;  /* 0x0005bc8401007387 */ /* 0x000fe80000100800 */
[----:B0-----:R-:W2:Y:S04]  /*142f0*/  LDL.LU R179, [R1+0x5a8] ;  /* 0x0005a80001b37983 */ /* 0x001ea80000300800 */
[----:B------:R-:W-:Y:S01]  /*14300*/  STL [R1+0x5e0], R131 ;  /* 0x0005e08301007387 */ /* 0x000fe20000100800 */
[----:B---3--:R-:W-:-:S05]  /*14310*/  IMAD.X R155, R155, 0x1, R79, P1 ;  /* 0x000000019b9b7824 */ /* 0x008fca00008e064f */
[----:B------:R0:W-:Y:S04]  /*14320*/  STL [R1+0x5d8], R155 ;  /* 0x0005d89b01007387 */ /* 0x0001e80000100800 */
[----:B0-----:R-:W3:Y:S01]  /*14330*/  LDL.LU R155, [R1+0x57c] ;  /* 0x00057c00019b7983 */ /* 0x001ee20000300800 */
[----:B------:R-:W-:Y:S01]  /*14340*/  IMAD.X R126, R126, 0x1, R79, P2 ;  /* 0x000000017e7e7824 */ /* 0x000fe200010e064f */
[-C--:B------:R-:W-:Y:S02]  /*14350*/  IADD3 R130, P1, R130, R80.reuse, RZ ;  /* 0x0000005082827210 */ /* 0x080fe40007f3e0ff */
[----:B------:R-:W-:-:S05]  /*14360*/  IADD3 R112, P2, R112, R80, RZ ;  /* 0x0000005070707210 */ /* 0x000fca0007f5e0ff */
[----:B------:R0:W-:Y:S04]  /*14370*/  STL [R1+0x5a4], R112 ;  /* 0x0005a47001007387 */ /* 0x0001e80000100800 */
[----:B------:R-:W-:Y:S04]  /*14380*/  STL [R1+0x5ac], R130 ;  /* 0x0005ac8201007387 */ /* 0x000fe80000100800 */
[----:B0-----:R-:W3:Y:S04]  /*14390*/  LDL.LU R112, [R1+0x5a0] ;  /* 0x0005a00001707983 */ /* 0x001ee80000300800 */
[----:B------:R-:W-:Y:S01]  /*143a0*/  STL [R1+0x5d0], R126 ;  /* 0x0005d07e01007387 */ /* 0x000fe20000100800 */
[----:B----4-:R-:W-:-:S03]  /*143b0*/  IMAD.X R94, R94, 0x1, R79, P3 ;  /* 0x000000015e5e7824 */ /* 0x010fc600018e064f */
[----:B------:R-:W4:Y:S04]  /*143c0*/  LDL.LU R107, [R1+0x574] ;  /* 0x00057400016b7983 */ /* 0x000f280000300800 */
[----:B------:R0:W-:Y:S04]  /*143d0*/  STL [R1+0x5c8], R94 ;  /* 0x0005c85e01007387 */ /* 0x0001e80000100800 */
[----:B0-----:R-:W4:Y:S04]  /*143e0*/  LDL.LU R94, [R1+0x598] ;  /* 0x00059800015e7983 */ /* 0x001f280000300800 */
[----:B------:R-:W4:Y:S01]  /*143f0*/  LDL.LU R126, [R1+0x56c] ;  /* 0x00056c00017e7983 */ /* 0x000f220000300800 */
[----:B--2---:R-:W-:-:S05]  /*14400*/  IADD3 R95, P3, R95, R80, RZ ;  /* 0x000000505f5f7210 */ /* 0x004fca0007f7e0ff */
[----:B------:R0:W-:Y:S01]  /*14410*/  STL [R1+0x59c], R95 ;  /* 0x00059c5f01007387 */ /* 0x0001e20000100800 */
[----:B------:R-:W-:-:S03]  /*14420*/  IMAD.X R129, R129, 0x1, R79, P4 ;  /* 0x0000000181817824 */ /* 0x000fc600020e064f */
[----:B0-----:R-:W2:Y:S01]  /*14430*/  LDL.LU R95, [R1+0x590] ;  /* 0x00059000015f7983 */ /* 0x001ea20000300800 */
[----:B------:R-:W-:-:S05]  /*14440*/  IADD3 R166, P4, R166, R80, RZ ;  /* 0x00000050a6a67210 */ /* 0x000fca0007f9e0ff */
[----:B------:R0:W-:Y:S01]  /*14450*/  STL [R1+0x594], R166 ;  /* 0x000594a601007387 */ /* 0x0001e20000100800 */
[----:B------:R-:W-:-:S03]  /*14460*/  IMAD.X R160, R160, 0x1, R79, P5 ;  /* 0x00000001a0a07824 */ /* 0x000fc600028e064f */
[----:B0-----:R-:W2:Y:S04]  /*14470*/  LDL.LU R166, [R1+0x564] ;  /* 0x0005640001a67983 */ /* 0x001ea80000300800 */
[----:B------:R0:W-:Y:S04]  /*14480*/  STL [R1+0x5c0], R129 ;  /* 0x0005c08101007387 */ /* 0x0001e80000100800 */
[----:B------:R-:W2:Y:S01]  /*14490*/  LDL.LU R106, [R1+0x588] ;  /* 0x00058800016a7983 */ /* 0x000ea20000300800 */
[----:B------:R-:W-:-:S03]  /*144a0*/  IADD3 R127, P5, R127, R80, RZ ;  /* 0x000000507f7f7210 */ /* 0x000fc60007fbe0ff */
[----:B0-----:R-:W2:Y:S04]  /*144b0*/  LDL.LU R129, [R1+0x55c] ;  /* 0x00055c0001817983 */ /* 0x001ea80000300800 */
[----:B------:R0:W-:Y:S04]  /*144c0*/  STL [R1+0x5b8], R160 ;  /* 0x0005b8a001007387 */ /* 0x0001e80000100800 */
[----:B0-----:R-:W2:Y:S01]  /*144d0*/  LDL.LU R160, [R1+0x580] ;  /* 0x0005800001a07983 */ /* 0x001ea20000300800 */
[----:B------:R-:W-:-:S03]  /*144e0*/  IMAD.X R120, R120, 0x1, R79, P6 ;  /* 0x0000000178787824 */ /* 0x000fc600030e064f */
[----:B------:R-:W2:Y:S04]  /*144f0*/  LDL.LU R101, [R1+0x554] ;  /* 0x0005540001657983 */ /* 0x000ea80000300800 */
[----:B------:R-:W2:Y:S04]  /*14500*/  LDL.LU R100, [R1+0x578] ;  /* 0x0005780001647983 */ /* 0x000ea80000300800 */
[----:B------:R-:W-:Y:S04]  /*14510*/  STL [R1+0x58c], R127 ;  /* 0x00058c7f01007387 */ /* 0x000fe80000100800 */
[----:B------:R-:W2:Y:S01]  /*14520*/  LDL.LU R93, [R1+0x54c] ;  /* 0x00054c00015d7983 */ /* 0x000ea20000300800 */
[----:B------:R-:W-:-:S03]  /*14530*/  IADD3 R119, P6, R119, R80, RZ ;  /* 0x0000005077777210 */ /* 0x000fc60007fde0ff */
[----:B------:R0:W-:Y:S04]  /*14540*/  STL [R1+0x5b0], R120 ;  /* 0x0005b07801007387 */ /* 0x0001e80000100800 */
[----:B0-----:R-:W2:Y:S04]  /*14550*/  LDL.LU R120, [R1+0x570] ;  /* 0x0005700001787983 */ /* 0x001ea80000300800 */
[----:B------:R-:W2:Y:S04]  /*14560*/  LDL.LU R92, [R1+0x544] ;  /* 0x00054400015c7983 */ /* 0x000ea80000300800 */
[----:B------:R-:W2:Y:S04]  /*14570*/  LDL.LU R132, [R1+0x568] ;  /* 0x0005680001847983 */ /* 0x000ea80000300800 */
[----:B------:R-:W2:Y:S04]  /*14580*/  LDL.LU R131, [R1+0x53c] ;  /* 0x00053c0001837983 */ /* 0x000ea80000300800 */
[----:B------:R0:W-:Y:S04]  /*14590*/  STL [R1+0x584], R119 ;  /* 0x0005847701007387 */ /* 0x0001e80000100800 */
[----:B0-----:R-:W2:Y:S01]  /*145a0*/  LDL.LU R119, [R1+0x560] ;  /* 0x0005600001777983 */ /* 0x001ea20000300800 */
[----:B------:R-:W-:-:S05]  /*145b0*/  IMAD.X R179, R179, 0x1, R79, P1 ;  /* 0x00000001b3b37824 */ /* 0x000fca00008e064f */
[----:B------:R0:W-:Y:S04]  /*145c0*/  STL [R1+0x5a8], R179 ;  /* 0x0005a8b301007387 */ /* 0x0001e80000100800 */
[----:B0-----:R-:W2:Y:S04]  /*145d0*/  LDL.LU R179, [R1+0x534] ;  /* 0x0005340001b37983 */ /* 0x001ea80000300800 */
[----:B------:R-:W2:Y:S04]  /*145e0*/  LDL.LU R130, [R1+0x558] ;  /* 0x0005580001827983 */ /* 0x000ea80000300800 */
[----:B------:R-:W2:Y:S01]  /*145f0*/  LDL.LU R127, [R1+0x52c] ;  /* 0x00052c00017f7983 */ /* 0x000ea20000300800 */
[----:B---3--:R-:W-:-:S05]  /*14600*/  IADD3 R155, P1, R155, R80, RZ ;  /* 0x000000509b9b7210 */ /* 0x008fca0007f3e0ff */
[----:B------:R0:W-:Y:S04]  /*14610*/  STL [R1+0x57c], R155 ;  /* 0x00057c9b01007387 */ /* 0x0001e80000100800 */
[----:B0-----:R-:W3:Y:S01]  /*14620*/  LDL.LU R155, [R1+0x550] ;  /* 0x00055000019b7983 */ /* 0x001ee20000300800 */
[----:B------:R-:W-:-:S05]  /*14630*/  IMAD.X R112, R112, 0x1, R79, P2 ;  /* 0x0000000170707824 */ /* 0x000fca00010e064f */
[----:B------:R0:W-:Y:S01]  /*14640*/  STL [R1+0x5a0], R112 ;  /* 0x0005a07001007387 */ /* 0x0001e20000100800 */
[----:B----4-:R-:W-:-:S03]  /*14650*/  IADD3 R107, P2, R107, R80, RZ ;  /* 0x000000506b6b7210 */ /* 0x010fc60007f5e0ff */
[----:B0-----:R-:W4:Y:S01]  /*14660*/  LDL.LU R112, [R1+0x524] ;  /* 0x0005240001707983 */ /* 0x001f220000300800 */
[----:B------:R-:W-:Y:S01]  /*14670*/  IMAD.X R94, R94, 0x1, R79, P3 ;  /* 0x000000015e5e7824 */ /* 0x000fe200018e064f */
[----:B------:R-:W-:-:S04]  /*14680*/  IADD3 R126, P3, R126, R80, RZ ;  /* 0x000000507e7e7210 */ /* 0x000fc80007f7e0ff */
[----:B------:R0:W-:Y:S04]  /*14690*/  STL [R1+0x598], R94 ;  /* 0x0005985e01007387 */ /* 0x0001e80000100800 */
[----:B0-----:R-:W4:Y:S04]  /*146a0*/  LDL.LU R94, [R1+0x548] ;  /* 0x00054800015e7983 */ /* 0x001f280000300800 */
[----:B------:R-:W-:Y:S04]  /*146b0*/  STL [R1+0x574], R107 ;  /* 0x0005746b01007387 */ /* 0x000fe80000100800 */
[----:B------:R0:W-:Y:S01]  /*146c0*/  STL [R1+0x56c], R126 ;  /* 0x00056c7e01007387 */ /* 0x0001e20000100800 */
[----:B--2---:R-:W-:-:S03]  /*146d0*/  IMAD.X R95, R95, 0x1, R79, P4 ;  /* 0x000000015f5f7824 */ /* 0x004fc600020e064f */
[----:B0-----:R-:W2:Y:S04]  /*146e0*/  LDL.LU R126, [R1+0x51c] ;  /* 0x00051c00017e7983 */ /* 0x001ea80000300800 */
[----:B------:R0:W-:Y:S04]  /*146f0*/  STL [R1+0x590], R95 ;  /* 0x0005905f01007387 */ /* 0x0001e80000100800 */
[----:B0-----:R-:W2:Y:S01]  /*14700*/  LDL.LU R95, [R1+0x540] ;  /* 0x00054000015f7983 */ /* 0x001ea20000300800 */
[----:B------:R-:W-:Y:S01]  /*14710*/  IADD3 R166, P4, R166, R80, RZ ;  /* 0x00000050a6a67210 */ /* 0x000fe20007f9e0ff */
[----:B------:R-:W-:-:S04]  /*14720*/  IMAD.X R106, R106, 0x1, R79, P5 ;  /* 0x000000016a6a7824 */ /* 0x000fc800028e064f */
[----:B------:R0:W-:Y:S01]  /*14730*/  STL [R1+0x564], R166 ;  /* 0x000564a601007387 */ /* 0x0001e20000100800 */
[----:B------:R-:W-:-:S03]  /*14740*/  IADD3 R129, P5, R129, R80, RZ ;  /* 0x0000005081817210 */ /* 0x000fc60007fbe0ff */
[----:B0-----:R-:W2:Y:S04]  /*14750*/  LDL.LU R166, [R1+0x514] ;  /* 0x0005140001a67983 */ /* 0x001ea80000300800 */
[----:B------:R0:W-:Y:S01]  /*14760*/  STL [R1+0x55c], R129 ;  /* 0x00055c8101007387 */ /* 0x0001e20000100800 */
[----:B------:R-:W-:-:S03]  /*14770*/  IMAD.X R160, R160, 0x1, R79, P6 ;  /* 0x00000001a0a07824 */ /* 0x000fc600030e064f */
[----:B------:R-:W-:Y:S01]  /*14780*/  STL [R1+0x588], R106 ;  /* 0x0005886a01007387 */ /* 0x000fe20000100800 */
[----:B------:R-:W-:-:S03]  /*14790*/  IADD3 R101, P6, R101, R80, RZ ;  /* 0x0000005065657210 */ /* 0x000fc60007fde0ff */
[----:B0-----:R-:W2:Y:S01]  /*147a0*/  LDL.LU R129, [R1+0x538] ;  /* 0x0005380001817983 */ /* 0x001ea20000300800 */
[----:B------:R-:W-:-:S03]  /*147b0*/  IMAD.X R100, R100, 0x1, R79, P1 ;  /* 0x0000000164647824 */ /* 0x000fc600008e064f */
[----:B------:R0:W-:Y:S01]  /*147c0*/  STL [R1+0x580], R160 ;  /* 0x000580a001007387 */ /* 0x0001e20000100800 */
[----:B------:R-:W-:-:S03]  /*147d0*/  IADD3 R93, P1, R93, R80, RZ ;  /* 0x000000505d5d7210 */ /* 0x000fc60007f3e0ff */
[----:B0-----:R-:W2:Y:S04]  /*147e0*/  LDL.LU R160, [R1+0x50c] ;  /* 0x00050c0001a07983 */ /* 0x001ea80000300800 */
[----:B------:R-:W-:Y:S01]  /*147f0*/  STL [R1+0x554], R101 ;  /* 0x0005546501007387 */ /* 0x000fe20000100800 */
[----:B------:R-:W-:Y:S01]  /*14800*/  IMAD.X R120, R120, 0x1, R79, P2 ;  /* 0x0000000178787824 */ /* 0x000fe200010e064f */
[----:B------:R-:W-:-:S04]  /*14810*/  IADD3 R92, P2, R92, R80, RZ ;  /* 0x000000505c5c7210 */ /* 0x000fc80007f5e0ff */
[----:B------:R0:W-:Y:S01]  /*14820*/  STL [R1+0x570], R120 ;  /* 0x0005707801007387 */ /* 0x0001e20000100800 */
[----:B------:R-:W-:-:S03]  /*14830*/  IMAD.X R132, R132, 0x1, R79, P3 ;  /* 0x0000000184847824 */ /* 0x000fc600018e064f */
[----:B------:R-:W-:Y:S01]  /*14840*/  STL [R1+0x578], R100 ;  /* 0x0005786401007387 */ /* 0x000fe20000100800 */
[----:B------:R-:W-:-:S03]  /*14850*/  IADD3 R131, P3, R131, R80, RZ ;  /* 0x0000005083837210 */ /* 0x000fc60007f7e0ff */
[----:B0-----:R-:W2:Y:S04]  /*14860*/  LDL.LU R120, [R1+0x530] ;  /* 0x0005300001787983 */ /* 0x001ea80000300800 */
[----:B------:R-:W-:Y:S01]  /*14870*/  STL [R1+0x54c], R93 ;  /* 0x00054c5d01007387 */ /* 0x000fe20000100800 */
[----:B------:R-:W-:-:S03]  /*14880*/  IMAD.X R119, R119, 0x1, R79, P4 ;  /* 0x0000000177777824 */ /* 0x000fc600020e064f */
[----:B------:R-:W-:Y:S04]  /*14890*/  STL [R1+0x544], R92 ;  /* 0x0005445c01007387 */ /* 0x000fe80000100800 */
[----:B------:R0:W-:Y:S04]  /*148a0*/  STL [R1+0x560], R119 ;  /* 0x0005607701007387 */ /* 0x0001e80000100800 */
[----:B------:R-:W-:Y:S04]  /*148b0*/  STL [R1+0x568], R132 ;  /* 0x0005688401007387 */ /* 0x000fe80000100800 */
[----:B0-----:R-:W2:Y:S04]  /*148c0*/  LDL.LU R119, [R1+0x504] ;  /* 0x0005040001777983 */ /* 0x001ea80000300800 */
[----:B------:R-:W-:Y:S01]  /*148d0*/  STL [R1+0x53c], R131 ;  /* 0x00053c8301007387 */ /* 0x000fe20000100800 */
[----:B------:R-:W-:Y:S01]  /*148e0*/  IADD3 R179, P4, R179, R80, RZ ;  /* 0x00000050b3b37210 */ /* 0x000fe20007f9e0ff */
[----:B------:R-:W-:-:S04]  /*148f0*/  IMAD.X R130, R130, 0x1, R79, P5 ;  /* 0x0000000182827824 */ /* 0x000fc800028e064f */
[----:B------:R0:W-:Y:S04]  /*14900*/  STL [R1+0x534], R179 ;  /* 0x000534b301007387 */ /* 0x0001e80000100800 */
[----:B0-----:R-:W2:Y:S01]  /*14910*/  LDL.LU R179, [R1+0x528] ;  /* 0x0005280001b37983 */ /* 0x001ea20000300800 */
[----:B---3--:R-:W-:-:S05]  /*14920*/  IMAD.X R155, R155, 0x1, R79, P6 ;  /* 0x000000019b9b7824 */ /* 0x008fca00030e064f */
[----:B------:R0:W-:Y:S04]  /*14930*/  STL [R1+0x550], R155 ;  /* 0x0005509b01007387 */ /* 0x0001e80000100800 */
[----:B------:R-:W-:Y:S04]  /*14940*/  STL [R1+0x558], R130 ;  /* 0x0005588201007387 */ /* 0x000fe80000100800 */
[----:B0-----:R-:W3:Y:S01]  /*14950*/  LDL.LU R155, [R1+0x4fc] ;  /* 0x0004fc00019b7983 */ /* 0x001ee20000300800 */
[----:B------:R-:W-:-:S05]  /*14960*/  IADD3 R127, P5, R127, R80, RZ ;  /* 0x000000507f7f7210 */ /* 0x000fca0007fbe0ff */
[----:B------:R-:W-:Y:S01]  /*14970*/  STL [R1+0x52c], R127 ;  /* 0x00052c7f01007387 */ /* 0x000fe20000100800 */
[----:B----4-:R-:W-:-:S03]  /*14980*/  IADD3 R112, P6, R112, R80, RZ ;  /* 0x0000005070707210 */ /* 0x010fc60007fde0ff */
[----:B------:R-:W4:Y:S04]  /*14990*/  LDL.LU R107, [R1+0x520] ;  /* 0x00052000016b7983 */ /* 0x000f280000300800 */
[----:B------:R0:W-:Y:S04]  /*149a0*/  STL [R1+0x524], R112 ;  /* 0x0005247001007387 */ /* 0x0001e80000100800 */
[----:B0-----:R-:W4:Y:S04]  /*149b0*/  LDL.LU R112, [R1+0x4f4] ;  /* 0x0004f40001707983 */ /* 0x001f280000300800 */
[----:B------:R-:W4:Y:S01]  /*149c0*/  LDL.LU R127, [R1+0x518] ;  /* 0x00051800017f7983 */ /* 0x000f220000300800 */
[----:B------:R-:W-:-:S05]  /*149d0*/  IMAD.X R94, R94, 0x1, R79, P1 ;  /* 0x000000015e5e7824 */ /* 0x000fca00008e064f */
[----:B------:R0:W-:Y:S04]  /*149e0*/  STL [R1+0x548], R94 ;  /* 0x0005485e01007387 */ /* 0x0001e80000100800 */
[----:B0-----:R-:W4:Y:S01]  /*149f0*/  LDL.LU R94, [R1+0x4ec] ;  /* 0x0004ec00015e7983 */ /* 0x001f220000300800 */
[----:B--2---:R-:W-:Y:S01]  /*14a00*/  IADD3 R126, P1, R126, R80, RZ ;  /* 0x000000507e7e7210 */ /* 0x004fe20007f3e0ff */
[----:B------:R-:W-:-:S05]  /*14a10*/  IMAD.X R95, R95, 0x1, R79, P2 ;  /* 0x000000015f5f7824 */ /* 0x000fca00010e064f */
[----:B------:R0:W-:Y:S04]  /*14a20*/  STL [R1+0x540], R95 ;  /* 0x0005405f01007387 */ /* 0x0001e80000100800 */
        /* <DEDUP_REMOVED lines=9> */
[----:B------:R-:W2:Y:S01]  /*14ac0*/  LDL.LU R100, [R1+0x4d4] ;  /* 0x0004d40001647983 */ /* 0x000ea20000300800 */
[----:B------:R-:W-:-:S03]  /*14ad0*/  IADD3 R160, P3, R160, R80, RZ ;  /* 0x00000050a0a07210 */ /* 0x000fc60007f7e0ff */
[----:B------:R-:W-:Y:S04]  /*14ae0*/  STL [R1+0x538], R129 ;  /* 0x0005388101007387 */ /* 0x000fe80000100800 */
[----:B------:R-:W2:Y:S04]  /*14af0*/  LDL.LU R93, [R1+0x4f8] ;  /* 0x0004f800015d7983 */ /* 0x000ea80000300800 */
[----:B------:R0:W-:Y:S04]  /*14b00*/  STL [R1+0x50c], R160 ;  /* 0x00050ca001007387 */ /* 0x0001e80000100800 */
[----:B0-----:R-:W2:Y:S04]  /*14b10*/  LDL.LU R160, [R1+0x4cc] ;  /* 0x0004cc0001a07983 */ /* 0x001ea80000300800 */
[----:B------:R-:W2:Y:S01]  /*14b20*/  LDL.LU R92, [R1+0x4f0] ;  /* 0x0004f000015c7983 */ /* 0x000ea20000300800 */
[----:B------:R-:W-:-:S03]  /*14b30*/  IMAD.X R120, R120, 0x1, R79, P4 ;  /* 0x0000000178787824 */ /* 0x000fc600020e064f */
[----:B------:R-:W2:Y:S04]  /*14b40*/  LDL.LU R132, [R1+0x4c4] ;  /* 0x0004c40001847983 */ /* 0x000ea80000300800 */
[----:B------:R-:W2:Y:S04]  /*14b50*/  LDL.LU R131, [R1+0x4e8] ;  /* 0x0004e80001837983 */ /* 0x000ea80000300800 */
[----:B------:R0:W-:Y:S04]  /*14b60*/  STL [R1+0x530], R120 ;  /* 0x0005307801007387 */ /* 0x0001e80000100800 */
[----:B------:R-:W2:Y:S04]  /*14b70*/  LDL.LU R130, [R1+0x4bc] ;  /* 0x0004bc0001827983 */ /* 0x000ea80000300800 */
[----:B0-----:R-:W2:Y:S04]  /*14b80*/  LDL.LU R120, [R1+0x4e0] ;  /* 0x0004e00001787983 */ /* 0x001ea80000300800 */
[----:B------:R-:W2:Y:S01]  /*14b90*/  LDL.LU R129, [R1+0x4b4] ;  /* 0x0004b40001817983 */ /* 0x000ea20000300800 */
[----:B------:R-:W-:-:S05]  /*14ba0*/  IADD3 R119, P4, R119, R80, RZ ;  /* 0x0000005077777210 */ /* 0x000fca0007f9e0ff */
[----:B------:R0:W-:Y:S04]  /*14bb0*/  STL [R1+0x504], R119 ;  /* 0x0005047701007387 */ /* 0x0001e80000100800 */
[----:B0-----:R-:W2:Y:S01]  /*14bc0*/  LDL.LU R119, [R1+0x4d8] ;  /* 0x0004d80001777983 */ /* 0x001ea20000300800 */
[----:B------:R-:W-:-:S05]  /*14bd0*/  IMAD.X R179, R179, 0x1, R79, P5 ;  /* 0x00000001b3b37824 */ /* 0x000fca00028e064f */
[----:B------:R0:W-:Y:S04]  /*14be0*/  STL [R1+0x528], R179 ;  /* 0x000528b301007387 */ /* 0x0001e80000100800 */
[----:B0-----:R-:W2:Y:S01]  /*14bf0*/  LDL.LU R179, [R1+0x4ac] ;  /* 0x0004ac0001b37983 */ /* 0x001ea20000300800 */
[----:B---3--:R-:W-:-:S05]  /*14c00*/  IADD3 R155, P5, R155, R80, RZ ;  /* 0x000000509b9b7210 */ /* 0x008fca0007fbe0ff */
[----:B------:R0:W-:Y:S04]  /*14c10*/  STL [R1+0x4fc], R155 ;  /* 0x0004fc9b01007387 */ /* 0x0001e80000100800 */
[----:B0-----:R-:W3:Y:S01]  /*14c20*/  LDL.LU R155, [R1+0x4d0] ;  /* 0x0004d000019b7983 */ /* 0x001ee20000300800 */
[--C-:B----4-:R-:W-:Y:S01]  /*14c30*/  IMAD.X R107, R107, 0x1, R79.reuse, P6 ;  /* 0x000000016b6b7824 */ /* 0x110fe200030e064f */
[----:B------:R-:W-:Y:S01]  /*14c40*/  IADD3 R112, P6, R112, R80, RZ ;  /* 0x0000005070707210 */ /* 0x000fe20007fde0ff */
[----:B------:R-:W-:-:S04]  /*14c50*/  IMAD.X R127, R127, 0x1, R79, P1 ;  /* 0x000000017f7f7824 */ /* 0x000fc800008e064f */
[----:B------:R0:W-:Y:S04]  /*14c60*/  STL [R1+0x4f4], R112 ;  /* 0x0004f47001007387 */ /* 0x0001e80000100800 */
[----:B0-----:R-:W4:Y:S04]  /*14c70*/  LDL.LU R112, [R1+0x4a4] ;  /* 0x0004a40001707983 */ /* 0x001f280000300800 */
[----:B------:R-:W-:Y:S01]  /*14c80*/  STL [R1+0x520], R107 ;  /* 0x0005206b01007387 */ /* 0x000fe20000100800 */
[----:B------:R-:W-:-:S03]  /*14c90*/  IADD3 R94, P1, R94, R80, RZ ;  /* 0x000000505e5e7210 */ /* 0x000fc60007f3e0ff */
[----:B------:R0:W-:Y:S04]  /*14ca0*/  STL [R1+0x518], R127 ;  /* 0x0005187f01007387 */ /* 0x0001e80000100800 */
[----:B0-----:R-:W4:Y:S04]  /*14cb0*/  LDL.LU R127, [R1+0x4c8] ;  /* 0x0004c800017f7983 */ /* 0x001f280000300800 */
[----:B------:R0:W-:Y:S04]  /*14cc0*/  STL [R1+0x4ec], R94 ;  /* 0x0004ec5e01007387 */ /* 0x0001e80000100800 */
[----:B0-----:R-:W4:Y:S01]  /*14cd0*/  LDL.LU R94, [R1+0x49c] ;  /* 0x00049c00015e7983 */ /* 0x001f220000300800 */
[----:B--2---:R-:W-:-:S05]  /*14ce0*/  IMAD.X R95, R95, 0x1, R79, P2 ;  /* 0x000000015f5f7824 */ /* 0x004fca00010e064f */
[----:B------:R0:W-:Y:S01]  /*14cf0*/  STL [R1+0x510], R95 ;  /* 0x0005105f01007387 */ /* 0x0001e20000100800 */
[-C--:B------:R-:W-:Y:S01]  /*14d00*/  IADD3 R106, P2, R106, R80.reuse, RZ ;  /* 0x000000506a6a7210 */ /* 0x080fe20007f5e0ff */
[----:B------:R-:W-:Y:S02]  /*14d10*/  IMAD.X R126, R126, 0x1, R79, P3 ;  /* 0x000000017e7e7824 */ /* 0x000fe400018e064f */
[----:B0-----:R-:W2:Y:S04]  /*14d20*/  LDL.LU R95, [R1+0x4c0] ;  /* 0x0004c000015f7983 */ /* 0x001ea80000300800 */
[----:B------:R0:W-:Y:S04]  /*14d30*/  STL [R1+0x508], R126 ;  /* 0x0005087e01007387 */ /* 0x0001e80000100800 */
[----:B------:R-:W-:Y:S01]  /*14d40*/  STL [R1+0x4e4], R106 ;  /* 0x0004e46a01007387 */ /* 0x000fe20000100800 */
[----:B------:R-:W-:-:S03]  /*14d50*/  IADD3 R166, P3, R166, R80, RZ ;  /* 0x00000050a6a67210 */ /* 0x000fc60007f7e0ff */
[----:B0-----:R-:W2:Y:S01]  /*14d60*/  LDL.LU R126, [R1+0x494] ;  /* 0x00049400017e7983 */ /* 0x001ea20000300800 */
[----:B------:R-:W-:-:S03]  /*14d70*/  IMAD.X R101, R101, 0x1, R79, P4 ;  /* 0x0000000165657824 */ /* 0x000fc600020e064f */
[----:B------:R0:W-:Y:S01]  /*14d80*/  STL [R1+0x4dc], R166 ;  /* 0x0004dca601007387 */ /* 0x0001e20000100800 */
[----:B------:R-:W-:-:S03]  /*14d90*/  IADD3 R100, P4, R100, R80, RZ ;  /* 0x0000005064647210 */ /* 0x000fc60007f9e0ff */
[----:B0-----:R-:W2:Y:S01]  /*14da0*/  LDL.LU R166, [R1+0x4b8] ;  /* 0x0004b80001a67983 */ /* 0x001ea20000300800 */
[----:B------:R-:W-:-:S03]  /*14db0*/  IMAD.X R93, R93, 0x1, R79, P5 ;  /* 0x000000015d5d7824 */ /* 0x000fc600028e064f */
[----:B------:R-:W-:Y:S01]  /*14dc0*/  STL [R1+0x500], R101 ;  /* 0x0005006501007387 */ /* 0x000fe20000100800 */
[----:B------:R-:W-:Y:S01]  /*14dd0*/  IADD3 R160, P5, R160, R80, RZ ;  /* 0x00000050a0a07210 */ /* 0x000fe20007fbe0ff */
[----:B------:R-:W-:-:S04]  /*14de0*/  IMAD.X R92, R92, 0x1, R79, P6 ;  /* 0x000000015c5c7824 */ /* 0x000fc800030e064f */
[----:B------:R0:W-:Y:S01]  /*14df0*/  STL [R1+0x4cc], R160 ;  /* 0x0004cca001007387 */ /* 0x0001e20000100800 */
[----:B------:R-:W-:-:S03]  /*14e00*/  IADD3 R132, P6, R132, R80, RZ ;  /* 0x0000005084847210 */ /* 0x000fc60007fde0ff */
[----:B------:R-:W-:Y:S01]  /*14e10*/  STL [R1+0x4d4], R100 ;  /* 0x0004d46401007387 */ /* 0x000fe20000100800 */
[----:B------:R-:W-:-:S03]  /*14e20*/  IMAD.X R131, R131, 0x1, R79, P1 ;  /* 0x0000000183837824 */ /* 0x000fc600008e064f */
[----:B0-----:R-:W2:Y:S04]  /*14e30*/  LDL.LU R160, [R1+0x48c] ;  /* 0x00048c0001a07983 */ /* 0x001ea80000300800 */
[----:B------:R-:W-:Y:S01]  /*14e40*/  STL [R1+0x4f8], R93 ;  /* 0x0004f85d01007387 */ /* 0x000fe20000100800 */
[----:B------:R-:W-:-:S03]  /*14e50*/  IADD3 R130, P1, R130, R80, RZ ;  /* 0x0000005082827210 */ /* 0x000fc60007f3e0ff */
[----:B------:R-:W-:Y:S01]  /*14e60*/  STL [R1+0x4f0], R92 ;  /* 0x0004f05c01007387 */ /* 0x000fe20000100800 */
[----:B------:R-:W-:-:S03]  /*14e70*/  IMAD.X R120, R120, 0x1, R79, P2 ;  /* 0x0000000178787824 */ /* 0x000fc600010e064f */
[----:B------:R-:W-:Y:S01]  /*14e80*/  STL [R1+0x4c4], R132 ;  /* 0x0004c48401007387 */ /* 0x000fe20000100800 */
[----:B------:R-:W-:-:S03]  /*14e90*/  IADD3 R129, P2, R129, R80, RZ ;  /* 0x0000005081817210 */ /* 0x000fc60007f5e0ff */
[----:B------:R-:W-:Y:S04]  /*14ea0*/  STL [R1+0x4e8], R131 ;  /* 0x0004e88301007387 */ /* 0x000fe80000100800 */
[----:B------:R0:W-:Y:S04]  /*14eb0*/  STL [R1+0x4e0], R120 ;  /* 0x0004e07801007387 */ /* 0x0001e80000100800 */
[----:B------:R-:W-:Y:S04]  /*14ec0*/  STL [R1+0x4bc], R130 ;  /* 0x0004bc8201007387 */ /* 0x000fe80000100800 */
[----:B0-----:R-:W2:Y:S01]  /*14ed0*/  LDL.LU R120, [R1+0x4b0] ;  /* 0x0004b00001787983 */ /* 0x001ea20000300800 */
[----:B------:R-:W-:Y:S01]  /*14ee0*/  IMAD.X R119, R119, 0x1, R79, P3 ;  /* 0x0000000177777824 */ /* 0x000fe200018e064f */
[----:B------:R-:W-:-:S05]  /*14ef0*/  IADD3 R179, P3, R179, R80, RZ ;  /* 0x00000050b3b37210 */ /* 0x000fca0007f7e0ff */
[----:B------:R0:W-:Y:S04]  /*14f00*/  STL [R1+0x4ac], R179 ;  /* 0x0004acb301007387 */ /* 0x0001e80000100800 */
[----:B------:R-:W-:Y:S04]  /*14f10*/  STL [R1+0x4b4], R129 ;  /* 0x0004b48101007387 */ /* 0x000fe80000100800 */
[----:B0-----:R-:W2:Y:S04]  /*14f20*/  LDL.LU R179, [R1+0x484] ;  /* 0x0004840001b37983 */ /* 0x001ea80000300800 */
[----:B------:R-:W-:Y:S04]  /*14f30*/  STL [R1+0x4d8], R119 ;  /* 0x0004d87701007387 */ /* 0x000fe80000100800 */
[----:B------:R-:W2:Y:S01]  /*14f40*/  LDL.LU R113, [R1+0x4a8] ;  /* 0x0004a80001717983 */ /* 0x000ea20000300800 */
[----:B---3--:R-:W-:-:S05]  /*14f50*/  IMAD.X R155, R155, 0x1, R79, P4 ;  /* 0x000000019b9b7824 */ /* 0x008fca00020e064f */
[----:B------:R0:W-:Y:S04]  /*14f60*/  STL [R1+0x4d0], R155 ;  /* 0x0004d09b01007387 */ /* 0x0001e80000100800 */
[----:B0-----:R-:W3:Y:S04]  /*14f70*/  LDL.LU R155, [R1+0x47c] ;  /* 0x00047c00019b7983 */ /* 0x001ee80000300800 */
[----:B------:R-:W3:Y:S01]  /*14f80*/  LDL.LU R119, [R1+0x4a0] ;  /* 0x0004a00001777983 */ /* 0x000ee20000300800 */
[----:B----4-:R-:W-:-:S05]  /*14f90*/  IADD3 R112, P4, R112, R80, RZ ;  /* 0x0000005070707210 */ /* 0x010fca0007f9e0ff */
[----:B------:R0:W-:Y:S04]  /*14fa0*/  STL [R1+0x4a4], R112 ;  /* 0x0004a47001007387 */ /* 0x0001e80000100800 */
[----:B0-----:R-:W4:Y:S01]  /*14fb0*/  LDL.LU R112, [R1+0x474] ;  /* 0x0004740001707983 */ /* 0x001f220000300800 */
[----:B------:R-:W-:Y:S01]  /*14fc0*/  IMAD.X R127, R127, 0x1, R79, P5 ;  /* 0x000000017f7f7824 */ /* 0x000fe200028e064f */
[----:B------:R-:W-:-:S05]  /*14fd0*/  IADD3 R94, P5, R94, R80, RZ ;  /* 0x000000505e5e7210 */ /* 0x000fca0007fbe0ff */
[----:B------:R0:W-:Y:S04]  /*14fe0*/  STL [R1+0x49c], R94 ;  /* 0x00049c5e01007387 */ /* 0x0001e80000100800 */
[----:B0-----:R-:W4:Y:S04]  /*14ff0*/  LDL.LU R94, [R1+0x498] ;  /* 0x00049800015e7983 */ /* 0x001f280000300800 */
[----:B------:R0:W-:Y:S01]  /*15000*/  STL [R1+0x4c8], R127 ;  /* 0x0004c87f01007387 */ /* 0x0001e20000100800 */
[----:B--2---:R-:W-:-:S03]  /*15010*/  IMAD.X R95, R95, 0x1, R79, P6 ;  /* 0x000000015f5f7824 */ /* 0x004fc600030e064f */
[----:B------:R-:W2:Y:S04]  /*15020*/  LDL.LU R107, [R1+0x46c] ;  /* 0x00046c00016b7983 */ /* 0x000ea80000300800 */
[----:B0-----:R-:W2:Y:S04]  /*15030*/  LDL.LU R127, [R1+0x490] ;  /* 0x00049000017f7983 */ /* 0x001ea80000300800 */
[----:B------:R0:W-:Y:S01]  /*15040*/  STL [R1+0x4c0], R95 ;  /* 0x0004c05f01007387 */ /* 0x0001e20000100800 */
[----:B------:R-:W-:-:S03]  /*15050*/  IADD3 R126, P6, R126, R80, RZ ;  /* 0x000000507e7e7210 */ /* 0x000fc60007fde0ff */
[----:B0-----:R-:W2:Y:S04]  /*15060*/  LDL.LU R95, [R1+0x464] ;  /* 0x00046400015f7983 */ /* 0x001ea80000300800 */
[----:B------:R-:W2:Y:S01]  /*15070*/  LDL.LU R106, [R1+0x488] ;  /* 0x00048800016a7983 */ /* 0x000ea20000300800 */
[----:B------:R-:W-:-:S03]  /*15080*/  IMAD.X R166, R166, 0x1, R79, P1 ;  /* 0x00000001a6a67824 */ /* 0x000fc600008e064f */
[----:B------:R-:W2:Y:S04]  /*15090*/  LDL.LU R101, [R1+0x45c] ;  /* 0x00045c0001657983 */ /* 0x000ea80000300800 */
[----:B------:R-:W-:Y:S04]  /*150a0*/  STL [R1+0x494], R126 ;  /* 0x0004947e01007387 */ /* 0x000fe80000100800 */
[----:B------:R-:W2:Y:S04]  /*150b0*/  LDL.LU R100, [R1+0x480] ;  /* 0x0004800001647983 */ /* 0x000ea80000300800 */
[----:B------:R0:W-:Y:S04]  /*150c0*/  STL [R1+0x4b8], R166 ;  /* 0x0004b8a601007387 */ /* 0x0001e80000100800 */
[----:B0-----:R-:W2:Y:S04]  /*150d0*/  LDL.LU R166, [R1+0x454] ;  /* 0x0004540001a67983 */ /* 0x001ea80000300800 */
[----:B------:R-:W2:Y:S04]  /*150e0*/  LDL.LU R93, [R1+0x478] ;  /* 0x00047800015d7983 */ /* 0x000ea80000300800 */
[----:B------:R-:W2:Y:S01]  /*150f0*/  LDL.LU R92, [R1+0x44c] ;  /* 0x00044c00015c7983 */ /* 0x000ea20000300800 */
[----:B------:R-:W-:-:S03]  /*15100*/  IADD3 R160, P1, R160, R80, RZ ;  /* 0x00000050a0a07210 */ /* 0x000fc60007f3e0ff */
[----:B------:R-:W2:Y:S04]  /*15110*/  LDL.LU R132, [R1+0x470] ;  /* 0x0004700001847983 */ /* 0x000ea80000300800 */
[----:B------:R0:W-:Y:S04]  /*15120*/  STL [R1+0x48c], R160 ;  /* 0x00048ca001007387 */ /* 0x0001e80000100800 */
[----:B------:R-:W2:Y:S04]  /*15130*/  LDL.LU R131, [R1+0x444] ;  /* 0x0004440001837983 */ /* 0x000ea80000300800 */
[----:B------:R-:W2:Y:S04]  /*15140*/  LDL.LU R130, [R1+0x468] ;  /* 0x0004680001827983 */ /* 0x000ea80000300800 */
[----:B0-----:R-:W2:Y:S04]  /*15150*/  LDL.LU R160, [R1+0x43c] ;  /* 0x00043c0001a07983 */ /* 0x001ea80000300800 */
[----:B------:R-:W2:Y:S04]  /*15160*/  LDL.LU R129, [R1+0x460] ;  /* 0x0004600001817983 */ /* 0x000ea80000300800 */
[----:B------:R-:W2:Y:S01]  /*15170*/  LDL.LU R126, [R1+0x434] ;  /* 0x00043400017e7983 */ /* 0x000ea20000300800 */
[----:B------:R-:W-:-:S05]  /*15180*/  IMAD.X R120, R120, 0x1, R79, P2 ;  /* 0x0000000178787824 */ /* 0x000fca00010e064f */
[----:B------:R0:W-:Y:S04]  /*15190*/  STL [R1+0x4b0], R120 ;  /* 0x0004b07801007387 */ /* 0x0001e80000100800 */
[----:B0-----:R-:W2:Y:S01]  /*151a0*/  LDL.LU R120, [R1+0x458] ;  /* 0x0004580001787983 */ /* 0x001ea20000300800 */
[----:B------:R-:W-:-:S05]  /*151b0*/  IADD3 R179, P2, R179, R80, RZ ;  /* 0x00000050b3b37210 */ /* 0x000fca0007f5e0ff */
[----:B------:R0:W-:Y:S01]  /*151c0*/  STL [R1+0x484], R179 ;  /* 0x000484b301007387 */ /* 0x0001e20000100800 */
[----:B------:R-:W-:-:S03]  /*151d0*/  IMAD.X R113, R113, 0x1, R79, P3 ;  /* 0x0000000171717824 */ /* 0x000fc600018e064f */
[----:B0-----:R-:W2:Y:S01]  /*151e0*/  LDL.LU R179, [R1+0x42c] ;  /* 0x00042c0001b37983 */ /* 0x001ea20000300800 */
[----:B---3--:R-:W-:Y:S01]  /*151f0*/  IADD3 R155, P3, R155, R80, RZ ;  /* 0x000000509b9b7210 */ /* 0x008fe20007f7e0ff */
[----:B------:R-:W-:-:S04]  /*15200*/  IMAD.X R119, R119, 0x1, R79, P4 ;  /* 0x0000000177777824 */ /* 0x000fc800020e064f */
[----:B------:R0:W-:Y:S04]  /*15210*/  STL [R1+0x47c], R155 ;  /* 0x00047c9b01007387 */ /* 0x0001e80000100800 */
[----:B0-----:R-:W3:Y:S04]  /*15220*/  LDL.LU R155, [R1+0x450] ;  /* 0x00045000019b7983 */ /* 0x001ee80000300800 */
[----:B------:R-:W-:Y:S04]  /*15230*/  STL [R1+0x4a8], R113 ;  /* 0x0004a87101007387 */ /* 0x000fe80000100800 */
[----:B------:R0:W-:Y:S04]  /*15240*/  STL [R1+0x4a0], R119 ;  /* 0x0004a07701007387 */ /* 0x0001e80000100800 */
[----:B0-----:R-:W3:Y:S01]  /*15250*/  LDL.LU R119, [R1+0x424] ;  /* 0x0004240001777983 */ /* 0x001ee20000300800 */
[----:B----4-:R-:W-:-:S05]  /*15260*/  IADD3 R112, P4, R112, R80, RZ ;  /* 0x0000005070707210 */ /* 0x010fca0007f9e0ff */
[----:B------:R0:W-:Y:S04]  /*15270*/  STL [R1+0x474], R112 ;  /* 0x0004747001007387 */ /* 0x0001e80000100800 */
[----:B0-----:R-:W4:Y:S01]  /*15280*/  LDL.LU R112, [R1+0x448] ;  /* 0x0004480001707983 */ /* 0x001f220000300800 */
[----:B------:R-:W-:-:S05]  /*15290*/  IMAD.X R94, R94, 0x1, R79, P5 ;  /* 0x000000015e5e7824 */ /* 0x000fca00028e064f */
[----:B------:R0:W-:Y:S01]  /*152a0*/  STL [R1+0x498], R94 ;  /* 0x0004985e01007387 */ /* 0x0001e20000100800 */
[-C--:B--2---:R-:W-:Y:S01]  /*152b0*/  IADD3 R107, P5, R107, R80.reuse, RZ ;  /* 0x000000506b6b7210 */ /* 0x084fe20007fbe0ff */
        /* <DEDUP_REMOVED lines=20> */
[-C--:B------:R-:W-:Y:S01]  /*15400*/  IADD3 R131, P4, R131, R80.reuse, RZ ;  /* 0x0000005083837210 */ /* 0x080fe20007f9e0ff */
[----:B------:R-:W-:Y:S02]  /*15410*/  IMAD.X R130, R130, 0x1, R79, P5 ;  /* 0x0000000182827824 */ /* 0x000fe400028e064f */
[----:B------:R-:W-:Y:S01]  /*15420*/  STL [R1+0x478], R93 ;  /* 0x0004785d01007387 */ /* 0x000fe20000100800 */
[----:B------:R-:W-:-:S03]  /*15430*/  IADD3 R160, P5, R160, R80, RZ ;  /* 0x00000050a0a07210 */ /* 0x000fc60007fbe0ff */
[----:B------:R-:W-:Y:S01]  /*15440*/  STL [R1+0x44c], R92 ;  /* 0x00044c5c01007387 */ /* 0x000fe20000100800 */
[----:B------:R-:W-:-:S03]  /*15450*/  IMAD.X R129, R129, 0x1, R79, P6 ;  /* 0x0000000181817824 */ /* 0x000fc600030e064f */
[----:B------:R-:W-:Y:S01]  /*15460*/  STL [R1+0x470], R132 ;  /* 0x0004708401007387 */ /* 0x000fe20000100800 */
[----:B------:R-:W-:-:S03]  /*15470*/  IADD3 R126, P6, R126, R80, RZ ;  /* 0x000000507e7e7210 */ /* 0x000fc60007fde0ff */
[----:B------:R0:W-:Y:S04]  /*15480*/  STL [R1+0x43c], R160 ;  /* 0x00043ca001007387 */ /* 0x0001e80000100800 */
[----:B------:R-:W-:Y:S04]  /*15490*/  STL [R1+0x444], R131 ;  /* 0x0004448301007387 */ /* 0x000fe80000100800 */
[----:B0-----:R-:W2:Y:S04]  /*154a0*/  LDL.LU R160, [R1+0x40c] ;  /* 0x00040c0001a07983 */ /* 0x001ea80000300800 */
[----:B------:R-:W-:Y:S01]  /*154b0*/  STL [R1+0x468], R130 ;  /* 0x0004688201007387 */ /* 0x000fe20000100800 */
[----:B------:R-:W-:-:S03]  /*154c0*/  IMAD.X R120, R120, 0x1, R79, P1 ;  /* 0x0000000178787824 */ /* 0x000fc600008e064f */
[----:B------:R0:W-:Y:S04]  /*154d0*/  STL [R1+0x434], R126 ;  /* 0x0004347e01007387 */ /* 0x0001e80000100800 */
[----:B------:R-:W-:Y:S04]  /*154e0*/  STL [R1+0x460], R129 ;  /* 0x0004608101007387 */ /* 0x000fe80000100800 */
[----:B0-----:R-:W2:Y:S04]  /*154f0*/  LDL.LU R126, [R1+0x430] ;  /* 0x00043000017e7983 */ /* 0x001ea80000300800 */
[----:B------:R-:W2:Y:S04]  /*15500*/  LDL.LU R113, [R1+0x404] ;  /* 0x0004040001717983 */ /* 0x000ea80000300800 */
[----:B------:R-:W-:Y:S01]  /*15510*/  STL [R1+0x458], R120 ;  /* 0x0004587801007387 */ /* 0x000fe20000100800 */
[----:B------:R-:W-:-:S05]  /*15520*/  IADD3 R179, P1, R179, R80, RZ ;  /* 0x00000050b3b37210 */ /* 0x000fca0007f3e0ff */
[----:B------:R0:W-:Y:S04]  /*15530*/  STL [R1+0x42c], R179 ;  /* 0x00042cb301007387 */ /* 0x0001e80000100800 */
[----:B0-----:R-:W2:Y:S04]  /*15540*/  LDL.LU R179, [R1+0x428] ;  /* 0x0004280001b37983 */ /* 0x001ea80000300800 */
[----:B------:R-:W2:Y:S01]  /*15550*/  LDL.LU R120, [R1+0x3fc] ;  /* 0x0003fc0001787983 */ /* 0x000ea20000300800 */
[----:B---3--:R-:W-:-:S05]  /*15560*/  IMAD.X R155, R155, 0x1, R79, P2 ;  /* 0x000000019b9b7824 */ /* 0x008fca00010e064f */
[----:B------:R0:W-:Y:S04]  /*15570*/  STL [R1+0x450], R155 ;  /* 0x0004509b01007387 */ /* 0x0001e80000100800 */
[----:B0-----:R-:W3:Y:S01]  /*15580*/  LDL.LU R155, [R1+0x420] ;  /* 0x00042000019b7983 */ /* 0x001ee20000300800 */
[----:B------:R-:W-:-:S05]  /*15590*/  IADD3 R119, P2, R119, R80, RZ ;  /* 0x0000005077777210 */ /* 0x000fca0007f5e0ff */
[----:B------:R0:W-:Y:S04]  /*155a0*/  STL [R1+0x424], R119 ;  /* 0x0004247701007387 */ /* 0x0001e80000100800 */
[----:B0-----:R-:W3:Y:S01]  /*155b0*/  LDL.LU R119, [R1+0x3f4] ;  /* 0x0003f40001777983 */ /* 0x001ee20000300800 */
[----:B----4-:R-:W-:-:S03]  /*155c0*/  IMAD.X R112, R112, 0x1, R79, P3 ;  /* 0x0000000170707824 */ /* 0x010fc600018e064f */
[----:B------:R-:W4:Y:S04]  /*155d0*/  LDL.LU R107, [R1+0x418] ;  /* 0x00041800016b7983 */ /* 0x000f280000300800 */
[----:B------:R0:W-:Y:S04]  /*155e0*/  STL [R1+0x448], R112 ;  /* 0x0004487001007387 */ /* 0x0001e80000100800 */
[----:B0-----:R-:W4:Y:S01]  /*155f0*/  LDL.LU R112, [R1+0x3ec] ;  /* 0x0003ec0001707983 */ /* 0x001f220000300800 */
[----:B--2---:R-:W-:-:S05]  /*15600*/  IADD3 R94, P3, R94, R80, RZ ;  /* 0x000000505e5e7210 */ /* 0x004fca0007f7e0ff */
        /* <DEDUP_REMOVED lines=10> */
[----:B------:R-:W2:Y:S04]  /*156b0*/  LDL.LU R93, [R1+0x3d4] ;  /* 0x0003d400015d7983 */ /* 0x000ea80000300800 */
[----:B------:R-:W2:Y:S01]  /*156c0*/  LDL.LU R92, [R1+0x3f8] ;  /* 0x0003f800015c7983 */ /* 0x000ea20000300800 */
[----:B------:R-:W-:-:S03]  /*156d0*/  IMAD.X R166, R166, 0x1, R79, P5 ;  /* 0x00000001a6a67824 */ /* 0x000fc600028e064f */
[----:B------:R-:W2:Y:S04]  /*156e0*/  LDL.LU R132, [R1+0x3cc] ;  /* 0x0003cc0001847983 */ /* 0x000ea80000300800 */
[----:B------:R0:W-:Y:S04]  /*156f0*/  STL [R1+0x438], R166 ;  /* 0x000438a601007387 */ /* 0x0001e80000100800 */
[----:B------:R-:W2:Y:S04]  /*15700*/  LDL.LU R131, [R1+0x3f0] ;  /* 0x0003f00001837983 */ /* 0x000ea80000300800 */
[----:B------:R-:W2:Y:S04]  /*15710*/  LDL.LU R130, [R1+0x3c4] ;  /* 0x0003c40001827983 */ /* 0x000ea80000300800 */
[----:B0-----:R-:W2:Y:S04]  /*15720*/  LDL.LU R166, [R1+0x3e8] ;  /* 0x0003e80001a67983 */ /* 0x001ea80000300800 */
[----:B------:R-:W2:Y:S04]  /*15730*/  LDL.LU R129, [R1+0x3bc] ;  /* 0x0003bc0001817983 */ /* 0x000ea80000300800 */
[----:B------:R-:W2:Y:S01]  /*15740*/  LDL.LU R127, [R1+0x3e0] ;  /* 0x0003e000017f7983 */ /* 0x000ea20000300800 */
[----:B------:R-:W-:-:S05]  /*15750*/  IADD3 R160, P5, R160, R80, RZ ;  /* 0x00000050a0a07210 */ /* 0x000fca0007fbe0ff */
[----:B------:R0:W-:Y:S04]  /*15760*/  STL [R1+0x40c], R160 ;  /* 0x00040ca001007387 */ /* 0x0001e80000100800 */
[----:B0-----:R-:W2:Y:S01]  /*15770*/  LDL.LU R160, [R1+0x3b4] ;  /* 0x0003b40001a07983 */ /* 0x001ea20000300800 */
[----:B------:R-:W-:Y:S01]  /*15780*/  IMAD.X R126, R126, 0x1, R79, P6 ;  /* 0x000000017e7e7824 */ /* 0x000fe200030e064f */
[----:B------:R-:W-:-:S04]  /*15790*/  IADD3 R113, P6, R113, R80, RZ ;  /* 0x0000005071717210 */ /* 0x000fc80007fde0ff */
[----:B------:R0:W-:Y:S04]  /*157a0*/  STL [R1+0x430], R126 ;  /* 0x0004307e01007387 */ /* 0x0001e80000100800 */
[----:B0-----:R-:W2:Y:S01]  /*157b0*/  LDL.LU R126, [R1+0x3d8] ;  /* 0x0003d800017e7983 */ /* 0x001ea20000300800 */
[----:B------:R-:W-:Y:S01]  /*157c0*/  IMAD.X R179, R179, 0x1, R79, P1 ;  /* 0x00000001b3b37824 */ /* 0x000fe200008e064f */
[----:B------:R-:W-:-:S04]  /*157d0*/  IADD3 R120, P1, R120, R80, RZ ;  /* 0x0000005078787210 */ /* 0x000fc80007f3e0ff */
[----:B------:R0:W-:Y:S04]  /*157e0*/  STL [R1+0x428], R179 ;  /* 0x000428b301007387 */ /* 0x0001e80000100800 */
[----:B0-----:R-:W2:Y:S04]  /*157f0*/  LDL.LU R179, [R1+0x3ac] ;  /* 0x0003ac0001b37983 */ /* 0x001ea80000300800 */
[----:B------:R-:W-:Y:S04]  /*15800*/  STL [R1+0x404], R113 ;  /* 0x0004047101007387 */ /* 0x000fe80000100800 */
[----:B------:R0:W-:Y:S04]  /*15810*/  STL [R1+0x3fc], R120 ;  /* 0x0003fc7801007387 */ /* 0x0001e80000100800 */
[----:B0-----:R-:W2:Y:S01]  /*15820*/  LDL.LU R120, [R1+0x3d0] ;  /* 0x0003d00001787983 */ /* 0x001ea20000300800 */
[----:B---3--:R-:W-:-:S05]  /*15830*/  IMAD.X R155, R155, 0x1, R79, P2 ;  /* 0x000000019b9b7824 */ /* 0x008fca00010e064f */
[----:B------:R0:W-:Y:S04]  /*15840*/  STL [R1+0x420], R155 ;  /* 0x0004209b01007387 */ /* 0x0001e80000100800 */
[----:B0-----:R-:W3:Y:S01]  /*15850*/  LDL.LU R155, [R1+0x3a4] ;  /* 0x0003a400019b7983 */ /* 0x001ee20000300800 */
[----:B------:R-:W-:-:S05]  /*15860*/  IADD3 R119, P2, R119, R80, RZ ;  /* 0x0000005077777210 */ /* 0x000fca0007f5e0ff */
[----:B------:R0:W-:Y:S04]  /*15870*/  STL [R1+0x3f4], R119 ;  /* 0x0003f47701007387 */ /* 0x0001e80000100800 */
[----:B0-----:R-:W3:Y:S01]  /*15880*/  LDL.LU R119, [R1+0x3c8] ;  /* 0x0003c80001777983 */ /* 0x001ee20000300800 */
[----:B----4-:R-:W-:Y:S01]  /*15890*/  IMAD.X R107, R107, 0x1, R79, P3 ;  /* 0x000000016b6b7824 */ /* 0x010fe200018e064f */
[----:B------:R-:W-:-:S05]  /*158a0*/  IADD3 R112, P3, R112, R80, RZ ;  /* 0x0000005070707210 */ /* 0x000fca0007f7e0ff */
[----:B------:R0:W-:Y:S04]  /*158b0*/  STL [R1+0x3ec], R112 ;  /* 0x0003ec7001007387 */ /* 0x0001e80000100800 */
[----:B------:R-:W-:Y:S04]  /*158c0*/  STL [R1+0x418], R107 ;  /* 0x0004186b01007387 */ /* 0x000fe80000100800 */
[----:B0-----:R-:W4:Y:S01]  /*158d0*/  LDL.LU R112, [R1+0x39c] ;  /* 0x00039c0001707983 */ /* 0x001f220000300800 */
[----:B--2---:R-:W-:Y:S01]  /*158e0*/  IMAD.X R94, R94, 0x1, R79, P4 ;  /* 0x000000015e5e7824 */ /* 0x004fe200020e064f */
[----:B------:R-:W-:-:S04]  /*158f0*/  IADD3 R106, P4, R106, R80, RZ ;  /* 0x000000506a6a7210 */ /* 0x000fc80007f9e0ff */
        /* <DEDUP_REMOVED lines=14> */
[----:B------:R-:W-:Y:S01]  /*159e0*/  STL [R1+0x3d4], R93 ;  /* 0x0003d45d01007387 */ /* 0x000fe20000100800 */
[-C--:B------:R-:W-:Y:S01]  /*159f0*/  IADD3 R130, P2, R130, R80.reuse, RZ ;  /* 0x0000005082827210 */ /* 0x080fe20007f5e0ff */
[----:B------:R-:W-:Y:S02]  /*15a00*/  IMAD.X R166, R166, 0x1, R79, P3 ;  /* 0x00000001a6a67824 */ /* 0x000fe400018e064f */
[----:B------:R-:W-:Y:S01]  /*15a10*/  STL [R1+0x3f8], R92 ;  /* 0x0003f85c01007387 */ /* 0x000fe20000100800 */
[----:B------:R-:W-:-:S03]  /*15a20*/  IADD3 R129, P3, R129, R80, RZ ;  /* 0x0000005081817210 */ /* 0x000fc60007f7e0ff */
[----:B------:R-:W-:Y:S01]  /*15a30*/  STL [R1+0x3cc], R132 ;  /* 0x0003cc8401007387 */ /* 0x000fe20000100800 */
[----:B------:R-:W-:-:S03]  /*15a40*/  IMAD.X R127, R127, 0x1, R79, P4 ;  /* 0x000000017f7f7824 */ /* 0x000fc600020e064f */
[----:B------:R0:W-:Y:S04]  /*15a50*/  STL [R1+0x3e8], R166 ;  /* 0x0003e8a601007387 */ /* 0x0001e80000100800 */
[----:B------:R-:W-:Y:S04]  /*15a60*/  STL [R1+0x3f0], R131 ;  /* 0x0003f08301007387 */ /* 0x000fe80000100800 */
[----:B0-----:R-:W2:Y:S04]  /*15a70*/  LDL.LU R166, [R1+0x3b8] ;  /* 0x0003b80001a67983 */ /* 0x001ea80000300800 */
[----:B------:R-:W-:Y:S01]  /*15a80*/  STL [R1+0x3c4], R130 ;  /* 0x0003c48201007387 */ /* 0x000fe20000100800 */
[----:B------:R-:W-:-:S05]  /*15a90*/  IADD3 R160, P4, R160, R80, RZ ;  /* 0x00000050a0a07210 */ /* 0x000fca0007f9e0ff */
[----:B------:R0:W-:Y:S04]  /*15aa0*/  STL [R1+0x3b4], R160 ;  /* 0x0003b4a001007387 */ /* 0x0001e80000100800 */
[----:B------:R-:W-:Y:S04]  /*15ab0*/  STL [R1+0x3bc], R129 ;  /* 0x0003bc8101007387 */ /* 0x000fe80000100800 */
[----:B0-----:R-:W2:Y:S01]  /*15ac0*/  LDL.LU R160, [R1+0x38c] ;  /* 0x00038c0001a07983 */ /* 0x001ea20000300800 */
[----:B------:R-:W-:-:S03]  /*15ad0*/  IMAD.X R126, R126, 0x1, R79, P5 ;  /* 0x000000017e7e7824 */ /* 0x000fc600028e064f */
[----:B------:R0:W-:Y:S04]  /*15ae0*/  STL [R1+0x3e0], R127 ;  /* 0x0003e07f01007387 */ /* 0x0001e80000100800 */
[----:B------:R-:W2:Y:S04]  /*15af0*/  LDL.LU R107, [R1+0x3b0] ;  /* 0x0003b000016b7983 */ /* 0x000ea80000300800 */
[----:B0-----:R-:W2:Y:S04]  /*15b00*/  LDL.LU R127, [R1+0x384] ;  /* 0x00038400017f7983 */ /* 0x001ea80000300800 */
[----:B------:R0:W-:Y:S04]  /*15b10*/  STL [R1+0x3d8], R126 ;  /* 0x0003d87e01007387 */ /* 0x0001e80000100800 */
[----:B0-----:R-:W2:Y:S01]  /*15b20*/  LDL.LU R126, [R1+0x3a8] ;  /* 0x0003a800017e7983 */ /* 0x001ea20000300800 */
[----:B------:R-:W-:-:S05]  /*15b30*/  IADD3 R179, P5, R179, R80, RZ ;  /* 0x00000050b3b37210 */ /* 0x000fca0007fbe0ff */
[----:B------:R0:W-:Y:S04]  /*15b40*/  STL [R1+0x3ac], R179 ;  /* 0x0003acb301007387 */ /* 0x0001e80000100800 */
[----:B0-----:R-:W2:Y:S01]  /*15b50*/  LDL.LU R179, [R1+0x37c] ;  /* 0x00037c0001b37983 */ /* 0x001ea20000300800 */
[----:B------:R-:W-:Y:S01]  /*15b60*/  IMAD.X R120, R120, 0x1, R79, P6 ;  /* 0x0000000178787824 */ /* 0x000fe200030e064f */
[----:B---3--:R-:W-:-:S05]  /*15b70*/  IADD3 R155, P6, R155, R80, RZ ;  /* 0x000000509b9b7210 */ /* 0x008fca0007fde0ff */
[----:B------:R0:W-:Y:S04]  /*15b80*/  STL [R1+0x3a4], R155 ;  /* 0x0003a49b01007387 */ /* 0x0001e80000100800 */
[----:B0-----:R-:W3:Y:S01]  /*15b90*/  LDL.LU R155, [R1+0x3a0] ;  /* 0x0003a000019b7983 */ /* 0x001ee20000300800 */
[----:B------:R-:W-:-:S03]  /*15ba0*/  IMAD.X R119, R119, 0x1, R79, P1 ;  /* 0x0000000177777824 */ /* 0x000fc600008e064f */
[----:B------:R0:W-:Y:S04]  /*15bb0*/  STL [R1+0x3d0], R120 ;  /* 0x0003d07801007387 */ /* 0x0001e80000100800 */
[----:B------:R-:W3:Y:S04]  /*15bc0*/  LDL.LU R106, [R1+0x374] ;  /* 0x00037400016a7983 */ /* 0x000ee80000300800 */
[----:B0-----:R-:W3:Y:S04]  /*15bd0*/  LDL.LU R120, [R1+0x398] ;  /* 0x0003980001787983 */ /* 0x001ee80000300800 */
[----:B------:R0:W-:Y:S04]  /*15be0*/  STL [R1+0x3c8], R119 ;  /* 0x0003c87701007387 */ /* 0x0001e80000100800 */
[----:B0-----:R-:W3:Y:S01]  /*15bf0*/  LDL.LU R119, [R1+0x36c] ;  /* 0x00036c0001777983 */ /* 0x001ee20000300800 */
[----:B----4-:R-:W-:-:S03]  /*15c00*/  IADD3 R112, P1, R112, R80, RZ ;  /* 0x0000005070707210 */ /* 0x010fc60007f3e0ff */
[----:B------:R-:W4:Y:S04]  /*15c10*/  LDL.LU R101, [R1+0x390] ;  /* 0x0003900001657983 */ /* 0x000f280000300800 */
[----:B------:R-:W4:Y:S01]  /*15c20*/  LDL.LU R100, [R1+0x364] ;  /* 0x0003640001647983 */ /* 0x000f220000300800 */
[----:B--2---:R-:W-:-:S03]  /*15c30*/  IMAD.X R94, R94, 0x1, R79, P2 ;  /* 0x000000015e5e7824 */ /* 0x004fc600010e064f */
[----:B------:R0:W-:Y:S04]  /*15c40*/  STL [R1+0x39c], R112 ;  /* 0x00039c7001007387 */ /* 0x0001e80000100800 */
        /* <DEDUP_REMOVED lines=8> */
[----:B------:R-:W2:Y:S04]  /*15cd0*/  LDL.LU R130, [R1+0x34c] ;  /* 0x00034c0001827983 */ /* 0x000ea80000300800 */
[----:B------:R-:W2:Y:S04]  /*15ce0*/  LDL.LU R129, [R1+0x370] ;  /* 0x0003700001817983 */ /* 0x000ea80000300800 */
[----:B-1----:R-:W2:Y:S04]  /*15cf0*/  LDL.LU R94, [R1+0x344] ;  /* 0x00034400015e7983 */ /* 0x002ea80000300800 */
[----:B0-----:R-:W2:Y:S01]  /*15d00*/  LDL.LU R95, [R1+0x368] ;  /* 0x00036800015f7983 */ /* 0x001ea20000300800 */
[----:B------:R-:W-:-:S05]  /*15d10*/  IMAD.X R166, R166, 0x1, R79, P3 ;  /* 0x00000001a6a67824 */ /* 0x000fca00018e064f */
        /* <DEDUP_REMOVED lines=9> */
[----:B0-----:R-:W2:Y:S04]  /*15db0*/  LDL.LU R127, [R1+0x334] ;  /* 0x00033400017f7983 */ /* 0x001ea80000300800 */
[----:B------:R-:W-:Y:S04]  /*15dc0*/  STL [R1+0x3b0], R107 ;  /* 0x0003b06b01007387 */ /* 0x000fe80000100800 */
[----:B------:R0:W-:Y:S04]  /*15dd0*/  STL [R1+0x3a8], R126 ;  /* 0x0003a87e01007387 */ /* 0x0001e80000100800 */
[----:B0-----:R-:W2:Y:S01]  /*15de0*/  LDL.LU R126, [R1+0x358] ;  /* 0x00035800017e7983 */ /* 0x001ea20000300800 */
[----:B------:R-:W-:-:S05]  /*15df0*/  IADD3 R179, P5, R179, R80, RZ ;  /* 0x00000050b3b37210 */ /* 0x000fca0007fbe0ff */
[----:B------:R0:W-:Y:S04]  /*15e00*/  STL [R1+0x37c], R179 ;  /* 0x00037cb301007387 */ /* 0x0001e80000100800 */
[----:B0-----:R-:W2:Y:S01]  /*15e10*/  LDL.LU R179, [R1+0x32c] ;  /* 0x00032c0001b37983 */ /* 0x001ea20000300800 */
[----:B---3--:R-:W-:-:S05]  /*15e20*/  IMAD.X R155, R155, 0x1, R79, P6 ;  /* 0x000000019b9b7824 */ /* 0x008fca00030e064f */
[----:B------:R0:W-:Y:S01]  /*15e30*/  STL [R1+0x3a0], R155 ;  /* 0x0003a09b01007387 */ /* 0x0001e20000100800 */
[-C--:B------:R-:W-:Y:S01]  /*15e40*/  IADD3 R106, P6, R106, R80.reuse, RZ ;  /* 0x000000506a6a7210 */ /* 0x080fe20007fde0ff */
[----:B------:R-:W-:Y:S02]  /*15e50*/  IMAD.X R120, R120, 0x1, R79, P1 ;  /* 0x0000000178787824 */ /* 0x000fe400008e064f */
[----:B0-----:R-:W3:Y:S04]  /*15e60*/  LDL.LU R155, [R1+0x350] ;  /* 0x00035000019b7983 */ /* 0x001ee80000300800 */
[----:B------:R0:W-:Y:S04]  /*15e70*/  STL [R1+0x398], R120 ;  /* 0x0003987801007387 */ /* 0x0001e80000100800 */
[----:B------:R-:W-:Y:S01]  /*15e80*/  STL [R1+0x374], R106 ;  /* 0x0003746a01007387 */ /* 0x000fe20000100800 */
[----:B------:R-:W-:-:S03]  /*15e90*/  IADD3 R119, P1, R119, R80, RZ ;  /* 0x0000005077777210 */ /* 0x000fc60007f3e0ff */
[----:B0-----:R-:W3:Y:S04]  /*15ea0*/  LDL.LU R120, [R1+0x324] ;  /* 0x0003240001787983 */ /* 0x001ee80000300800 */
[----:B------:R0:W-:Y:S04]  /*15eb0*/  STL [R1+0x36c], R119 ;  /* 0x00036c7701007387 */ /* 0x0001e80000100800 */
[----:B0-----:R-:W3:Y:S01]  /*15ec0*/  LDL.LU R119, [R1+0x348] ;  /* 0x0003480001777983 */ /* 0x001ee20000300800 */
[--C-:B----4-:R-:W-:Y:S01]  /*15ed0*/  IMAD.X R101, R101, 0x1, R79.reuse, P2 ;  /* 0x0000000165657824 */ /* 0x110fe200010e064f */
[----:B------:R-:W-:Y:S01]  /*15ee0*/  IADD3 R100, P2, R100, R80, RZ ;  /* 0x0000005064647210 */ /* 0x000fe20007f5e0ff */
[----:B--2---:R-:W-:-:S03]  /*15ef0*/  IMAD.X R93, R93, 0x1, R79, P3 ;  /* 0x000000015d5d7824 */ /* 0x004fc600018e064f */
        /* <DEDUP_REMOVED lines=8> */
[----:B------:R-:W-:Y:S04]  /*15f80*/  STL [R1+0x388], R93 ;  /* 0x0003885d01007387 */ /* 0x000fe80000100800 */
[----:B------:R-:W-:Y:S01]  /*15f90*/  STL [R1+0x380], R92 ;  /* 0x0003805c01007387 */ /* 0x000fe20000100800 */
[----:B------:R-:W-:Y:S01]  /*15fa0*/  IADD3 R130, P5, R130, R80, RZ ;  /* 0x0000005082827210 */ /* 0x000fe20007fbe0ff */
[----:B------:R-:W-:-:S02]  /*15fb0*/  IMAD.X R129, R129, 0x1, R79, P6 ;  /* 0x0000000181817824 */ /* 0x000fc400030e064f */
[----:B------:R-:W-:Y:S01]  /*15fc0*/  STL [R1+0x354], R132 ;  /* 0x0003548401007387 */ /* 0x000fe20000100800 */
[----:B------:R-:W-:-:S03]  /*15fd0*/  IADD3 R94, P6, R94, R80, RZ ;  /* 0x000000505e5e7210 */ /* 0x000fc60007fde0ff */
[----:B------:R-:W-:Y:S01]  /*15fe0*/  STL [R1+0x378], R131 ;  /* 0x0003788301007387 */ /* 0x000fe20000100800 */
[----:B------:R-:W-:-:S03]  /*15ff0*/  IMAD.X R95, R95, 0x1, R79, P1 ;  /* 0x000000015f5f7824 */ /* 0x000fc600008e064f */
[----:B------:R0:W-:Y:S04]  /*16000*/  STL [R1+0x344], R94 ;  /* 0x0003445e01007387 */ /* 0x0001e80000100800 */
[----:B------:R-:W-:Y:S04]  /*16010*/  STL [R1+0x34c], R130 ;  /* 0x00034c8201007387 */ /* 0x000fe80000100800 */
[----:B0-----:R-:W4:Y:S04]  /*16020*/  LDL.LU R94, [R1+0x314] ;  /* 0x00031400015e7983 */ /* 0x001f280000300800 */
[----:B------:R-:W-:Y:S04]  /*16030*/  STL [R1+0x370], R129 ;  /* 0x0003708101007387 */ /* 0x000fe80000100800 */
[----:B------:R0:W-:Y:S01]  /*16040*/  STL [R1+0x368], R95 ;  /* 0x0003685f01007387 */ /* 0x0001e20000100800 */
[----:B------:R-:W-:-:S03]  /*16050*/  IADD3 R166, P1, R166, R80, RZ ;  /* 0x00000050a6a67210 */ /* 0x000fc60007f3e0ff */
[----:B0-----:R-:W4:Y:S04]  /*16060*/  LDL.LU R95, [R1+0x338] ;  /* 0x00033800015f7983 */ /* 0x001f280000300800 */
[----:B------:R0:W-:Y:S04]  /*16070*/  STL [R1+0x33c], R166 ;  /* 0x00033ca601007387 */ /* 0x0001e80000100800 */
[----:B0-----:R-:W4:Y:S04]  /*16080*/  LDL.LU R166, [R1+0x30c] ;  /* 0x00030c0001a67983 */ /* 0x001f280000300800 */
[----:B------:R-:W4:Y:S01]  /*16090*/  LDL.LU R106, [R1+0x330] ;  /* 0x00033000016a7983 */ /* 0x000f220000300800 */
[----:B------:R-:W-:-:S05]  /*160a0*/  IMAD.X R160, R160, 0x1, R79, P2 ;  /* 0x00000001a0a07824 */ /* 0x000fca00010e064f */
[----:B------:R0:W-:Y:S01]  /*160b0*/  STL [R1+0x360], R160 ;  /* 0x000360a001007387 */ /* 0x0001e20000100800 */
[----:B------:R-:W-:-:S03]  /*160c0*/  IADD3 R127, P2, R127, R80, RZ ;  /* 0x000000507f7f7210 */ /* 0x000fc60007f5e0ff */
[----:B0-----:R-:W4:Y:S04]  /*160d0*/  LDL.LU R160, [R1+0x304] ;  /* 0x0003040001a07983 */ /* 0x001f280000300800 */
[----:B------:R-:W4:Y:S04]  /*160e0*/  LDL.LU R101, [R1+0x328] ;  /* 0x0003280001657983 */ /* 0x000f280000300800 */
[----:B------:R-:W4:Y:S04]  /*160f0*/  LDL.LU R100, [R1+0x2fc] ;  /* 0x0002fc0001647983 */ /* 0x000f280000300800 */
[----:B------:R-:W-:Y:S01]  /*16100*/  STL [R1+0x334], R127 ;  /* 0x0003347f01007387 */ /* 0x000fe20000100800 */
[----:B------:R-:W-:Y:S01]  /*16110*/  IMAD.X R126, R126, 0x1, R79, P3 ;  /* 0x000000017e7e7824 */ /* 0x000fe200018e064f */
[----:B------:R-:W-:-:S05]  /*16120*/  IADD3 R179, P3, R179, R80, RZ ;  /* 0x00000050b3b37210 */ /* 0x000fca0007f7e0ff */
[----:B------:R0:W-:Y:S04]  /*16130*/  STL [R1+0x32c], R179 ;  /* 0x00032cb301007387 */ /* 0x0001e80000100800 */
[----:B0-----:R-:W4:Y:S04]  /*16140*/  LDL.LU R179, [R1+0x318] ;  /* 0x0003180001b37983 */ /* 0x001f280000300800 */
[----:B------:R-:W-:Y:S04]  /*16150*/  STL [R1+0x358], R126 ;  /* 0x0003587e01007387 */ /* 0x000fe80000100800 */
[----:B------:R-:W4:Y:S04]  /*16160*/  LDL.LU R93, [R1+0x2ec] ;  /* 0x0002ec00015d7983 */ /* 0x000f280000300800 */
[----:B------:R-:W4:Y:S01]  /*16170*/  LDL.LU R92, [R1+0x310] ;  /* 0x00031000015c7983 */ /* 0x000f220000300800 */
[----:B---3--:R-:W-:-:S05]  /*16180*/  IMAD.X R155, R155, 0x1, R79, P4 ;  /* 0x000000019b9b7824 */ /* 0x008fca00020e064f */
[----:B------:R0:W-:Y:S01]  /*16190*/  STL [R1+0x350], R155 ;  /* 0x0003509b01007387 */ /* 0x0001e20000100800 */
[----:B------:R-:W-:-:S03]  /*161a0*/  IADD3 R120, P4, R120, R80, RZ ;  /* 0x0000005078787210 */ /* 0x000fc60007f9e0ff */
[----:B0-----:R-:W3:Y:S04]  /*161b0*/  LDL.LU R155, [R1+0x2e4] ;  /* 0x0002e400019b7983 */ /* 0x001ee80000300800 */
[----:B------:R-:W3:Y:S04]  /*161c0*/  LDL.LU R127, [R1+0x2dc] ;  /* 0x0002dc00017f7983 */ /* 0x000ee80000300800 */
[----:B------:R-:W-:Y:S01]  /*161d0*/  STL [R1+0x324], R120 ;  /* 0x0003247801007387 */ /* 0x000fe20000100800 */
[----:B------:R-:W-:Y:S01]  /*161e0*/  IMAD.X R119, R119, 0x1, R79, P5 ;  /* 0x0000000177777824 */ /* 0x000fe200028e064f */
[----:B------:R-:W-:-:S05]  /*161f0*/  IADD3 R78, P5, R78, R80, RZ ;  /* 0x000000504e4e7210 */ /* 0x000fca0007fbe0ff */
[----:B------:R0:W-:Y:S04]  /*16200*/  STL [R1+0x31c], R78 ;  /* 0x00031c4e01007387 */ /* 0x0001e80000100800 */
[----:B------:R1:W-:Y:S04]  /*16210*/  STL [R1+0x348], R119 ;  /* 0x0003487701007387 */ /* 0x0003e80000100800 */
[----:B0-----:R-:W3:Y:S04]  /*16220*/  LDL.LU R78, [R1+0x9d0] ;  /* 0x0009d000014e7983 */ /* 0x001ee80000300800 */
[----:B------:R-:W3:Y:S04]  /*16230*/  LDL.LU R132, [R1+0x300] ;  /* 0x0003000001847983 */ /* 0x000ee80000300800 */
[----:B------:R-:W3:Y:S01]  /*16240*/  LDL.LU R126, [R1+0x2c0] ;  /* 0x0002c000017e7983 */ /* 0x000ee20000300800 */
[----:B--2---:R-:W-:-:S03]  /*16250*/  IMAD.X R112, R112, 0x1, R79, P6 ;  /* 0x0000000170707824 */ /* 0x004fc600030e064f */
[----:B------:R-:W2:Y:S04]  /*16260*/  LDL.LU R131, [R1+0x2f8] ;  /* 0x0002f80001837983 */ /* 0x000ea80000300800 */
[----:B------:R-:W2:Y:S04]  /*16270*/  LDL.LU R130, [R1+0x2b8] ;  /* 0x0002b80001827983 */ /* 0x000ea80000300800 */
[----:B------:R-:W2:Y:S04]  /*16280*/  LDL.LU R129, [R1+0x2f0] ;  /* 0x0002f00001817983 */ /* 0x000ea80000300800 */
[----:B------:R0:W-:Y:S04]  /*16290*/  STL [R1+0x340], R112 ;  /* 0x0003407001007387 */ /* 0x0001e80000100800 */
[----:B------:R-:W2:Y:S04]  /*162a0*/  LDL.LU R120, [R1+0x2b0] ;  /* 0x0002b00001787983 */ /* 0x000ea80000300800 */
[----:B-1----:R-:W2:Y:S04]  /*162b0*/  LDL.LU R119, [R1+0x2e8] ;  /* 0x0002e80001777983 */ /* 0x002ea80000300800 */
[----:B0-----:R-:W2:Y:S01]  /*162c0*/  LDL.LU R112, [R1+0x2a8] ;  /* 0x0002a80001707983 */ /* 0x001ea20000300800 */
[----:B----4-:R-:W-:-:S05]  /*162d0*/  IADD3 R94, P6, R94, R80, RZ ;  /* 0x000000505e5e7210 */ /* 0x010fca0007fde0ff */
[----:B------:R0:W-:Y:S04]  /*162e0*/  STL [R1+0x314], R94 ;  /* 0x0003145e01007387 */ /* 0x0001e80000100800 */
[----:B0-----:R-:W4:Y:S01]  /*162f0*/  LDL.LU R94, [R1+0x2e0] ;  /* 0x0002e000015e7983 */ /* 0x001f220000300800 */
[----:B------:R-:W-:-:S05]  /*16300*/  IMAD.X R95, R95, 0x1, R79, P1 ;  /* 0x000000015f5f7824 */ /* 0x000fca00008e064f */
[----:B------:R0:W-:Y:S01]  /*16310*/  STL [R1+0x338], R95 ;  /* 0x0003385f01007387 */ /* 0x0001e20000100800 */
[----:B------:R-:W-:-:S03]  /*16320*/  IADD3 R166, P1, R166, R80, RZ ;  /* 0x00000050a6a67210 */ /* 0x000fc60007f3e0ff */
[----:B0-----:R-:W4:Y:S01]  /*16330*/  LDL.LU R95, [R1+0x2a0] ;  /* 0x0002a000015f7983 */ /* 0x001f220000300800 */
[----:B------:R-:W-:-:S03]  /*16340*/  IMAD.X R106, R106, 0x1, R79, P2 ;  /* 0x000000016a6a7824 */ /* 0x000fc600010e064f */
[----:B------:R0:W-:Y:S04]  /*16350*/  STL [R1+0x30c], R166 ;  /* 0x00030ca601007387 */ /* 0x0001e80000100800 */
[----:B0-----:R-:W4:Y:S01]  /*16360*/  LDL.LU R166, [R1+0x2c4] ;  /* 0x0002c40001a67983 */ /* 0x001f220000300800 */
[----:B------:R-:W-:-:S05]  /*16370*/  IADD3 R160, P2, R160, R80, RZ ;  /* 0x00000050a0a07210 */ /* 0x000fca0007f5e0ff */
[----:B------:R0:W-:Y:S04]  /*16380*/  STL [R1+0x304], R160 ;  /* 0x000304a001007387 */ /* 0x0001e80000100800 */
[----:B0-----:R-:W4:Y:S04]  /*16390*/  LDL.LU R160, [R1+0x2bc] ;  /* 0x0002bc0001a07983 */ /* 0x001f280000300800 */
[----:B------:R-:W-:Y:S01]  /*163a0*/  STL [R1+0x330], R106 ;  /* 0x0003306a01007387 */ /* 0x000fe20000100800 */
[--C-:B------:R-:W-:Y:S01]  /*163b0*/  IMAD.X R101, R101, 0x1, R79.reuse, P3 ;  /* 0x0000000165657824 */ /* 0x100fe200018e064f */
[----:B------:R-:W-:Y:S01]  /*163c0*/  IADD3 R100, P3, R100, R80, RZ ;  /* 0x0000005064647210 */ /* 0x000fe20007f7e0ff */
[----:B---3--:R-:W-:-:S05]  /*163d0*/  IMAD.X R78, R78, 0x1, R79, P4 ;  /* 0x000000014e4e7824 */ /* 0x008fca00020e064f */
[----:B------:R0:W-:Y:S02]  /*163e0*/  STL [R1+0x320], R78 ;  /* 0x0003204e01007387 */ /* 0x0001e40000100800 */
[----:B0-----:R-:W0:Y:S02]  /*163f0*/  LDC R78, c[0x0][0x23c] ;  /* 0x00008f00ff4e7b82 */ /* 0x001e240000000800 */
[----:B------:R-:W-:Y:S04]  /*16400*/  STL [R1+0x328], R101 ;  /* 0x0003286501007387 */ /* 0x000fe80000100800 */
[----:B------:R-:W-:Y:S01]  /*16410*/  STL [R1+0x2fc], R100 ;  /* 0x0002fc6401007387 */ /* 0x000fe20000100800 */
[----:B0-----:R-:W-:-:S04]  /*16420*/  IMAD.SHL.U32 R78, R78, 0x100, RZ ;  /* 0x000001004e4e7824 */ /* 0x001fc800078e00ff */
[----:B------:R-:W-:-:S05]  /*16430*/  IMAD.SHL.U32 R78, R78, 0x2, RZ ;  /* 0x000000024e4e7824 */ /* 0x000fca00078e00ff */
[----:B------:R-:W-:-:S05]  /*16440*/  IADD3 R77, P4, R77, R78, RZ ;  /* 0x0000004e4d4d7210 */ /* 0x000fca0007f9e0ff */
[----:B------:R0:W-:Y:S04]  /*16450*/  STL [R1+0x2f4], R77 ;  /* 0x0002f44d01007387 */ /* 0x0001e80000100800 */
[----:B0-----:R-:W3:Y:S01]  /*16460*/  LDL.LU R77, [R1+0x9cc] ;  /* 0x0009cc00014d7983 */ /* 0x001ee20000300800 */
[--C-:B------:R-:W-:Y:S02]  /*16470*/  IMAD.X R179, R179, 0x1, R79.reuse, P5 ;  /* 0x00000001b3b37824 */ /* 0x100fe400028e064f */
[--C-:B------:R-:W-:Y:S01]  /*16480*/  IMAD.X R92, R92, 0x1, R79.reuse, P6 ;  /* 0x000000015c5c7824 */ /* 0x100fe200030e064f */
[-C--:B------:R-:W-:Y:S02]  /*16490*/  IADD3 R155, P6, R155, R78.reuse, RZ ;  /* 0x0000004e9b9b7210 */ /* 0x080fe40007fde0ff */
[----:B------:R-:W-:Y:S01]  /*164a0*/  IADD3 R93, P5, R93, R78, RZ ;  /* 0x0000004e5d5d7210 */ /* 0x000fe20007fbe0ff */
[----:B------:R0:W-:Y:S04]  /*164b0*/  STL [R1+0x318], R179 ;  /* 0x000318b301007387 */ /* 0x0001e80000100800 */
[----:B0-----:R-:W4:Y:S04]  /*164c0*/  LDL.LU R179, [R1+0x2b4] ;  /* 0x0002b40001b37983 */ /* 0x001f280000300800 */
[----:B------:R0:W-:Y:S04]  /*164d0*/  STL [R1+0x2e4], R155 ;  /* 0x0002e49b01007387 */ /* 0x0001e80000100800 */
[----:B------:R-:W-:Y:S04]  /*164e0*/  STL [R1+0x2ec], R93 ;  /* 0x0002ec5d01007387 */ /* 0x000fe80000100800 */
[----:B0-----:R-:W4:Y:S04]  /*164f0*/  LDL.LU R155, [R1+0x2ac] ;  /* 0x0002ac00019b7983 */ /* 0x001f280000300800 */
[----:B------:R-:W-:Y:S01]  /*16500*/  STL [R1+0x310], R92 ;  /* 0x0003105c01007387 */ /* 0x000fe20000100800 */
[----:B---3--:R-:W-:-:S05]  /*16510*/  IMAD.X R77, R77, 0x1, R79, P1 ;  /* 0x000000014d4d7824 */ /* 0x008fca00008e064f */
[----:B------:R0:W-:Y:S04]  /*16520*/  STL [R1+0x308], R77 ;  /* 0x0003084d01007387 */ /* 0x0001e80000100800 */
[----:B0-----:R-:W3:Y:S01]  /*16530*/  LDL.LU R77, [R1+0x9c8] ;  /* 0x0009c800014d7983 */ /* 0x001ee20000300800 */
[-C--:B------:R-:W-:Y:S01]  /*16540*/  IADD3 R127, P1, R127, R78.reuse, RZ ;  /* 0x0000004e7f7f7210 */ /* 0x080fe20007f3e0ff */
[----:B------:R-:W-:Y:S01]  /*16550*/  IMAD.X R132, R132, 0x1, R79, P2 ;  /* 0x0000000184847824 */ /* 0x000fe200010e064f */
[----:B------:R-:W-:-:S03]  /*16560*/  IADD3 R126, P2, R126, R78, RZ ;  /* 0x0000004e7e7e7210 */ /* 0x000fc60007f5e0ff */
[----:B------:R0:W-:Y:S01]  /*16570*/  STL [R1+0x2dc], R127 ;  /* 0x0002dc7f01007387 */ /* 0x0001e20000100800 */
[----:B--2---:R-:W-:Y:S01]  /*16580*/  IMAD.X R131, R131, 0x1, R79, P3 ;  /* 0x0000000183837824 */ /* 0x004fe200018e064f */
[-C--:B------:R-:W-:Y:S02]  /*16590*/  IADD3 R130, P3, R130, R78.reuse, RZ ;  /* 0x0000004e82827210 */ /* 0x080fe40007f7e0ff */
[----:B0-----:R-:W2:Y:S04]  /*165a0*/  LDL.LU R127, [R1+0x2a4] ;  /* 0x0002a400017f7983 */ /* 0x001ea80000300800 */
[----:B------:R0:W-:Y:S04]  /*165b0*/  STL [R1+0x2c0], R126 ;  /* 0x0002c07e01007387 */ /* 0x0001e80000100800 */
[----:B0-----:R-:W2:Y:S04]  /*165c0*/  LDL.LU R126, [R1+0x29c] ;  /* 0x00029c00017e7983 */ /* 0x001ea80000300800 */
[----:B------:R-:W-:Y:S04]  /*165d0*/  STL [R1+0x300], R132 ;  /* 0x0003008401007387 */ /* 0x000fe80000100800 */
[----:B------:R-:W-:Y:S04]  /*165e0*/  STL [R1+0x2f8], R131 ;  /* 0x0002f88301007387 */ /* 0x000fe80000100800 */
[----:B------:R-:W-:Y:S01]  /*165f0*/  STL [R1+0x2b8], R130 ;  /* 0x0002b88201007387 */ /* 0x000fe20000100800 */
[--C-:B---3--:R-:W-:Y:S01]  /*16600*/  IMAD.X R129, R129, 0x1, R77.reuse, P4 ;  /* 0x0000000181817824 */ /* 0x108fe200020e064d */
[-C--:B------:R-:W-:Y:S01]  /*16610*/  IADD3 R120, P4, R120, R78.reuse, RZ ;  /* 0x0000004e78787210 */ /* 0x080fe20007f9e0ff */
[----:B------:R-:W-:Y:S01]  /*16620*/  IMAD.X R119, R119, 0x1, R77, P5 ;  /* 0x0000000177777824 */ /* 0x000fe200028e064d */
[----:B------:R-:W-:-:S02]  /*16630*/  IADD3 R112, P5, R112, R78, RZ ;  /* 0x0000004e70707210 */ /* 0x000fc40007fbe0ff */
[----:B------:R-:W-:Y:S01]  /*16640*/  STL [R1+0x2f0], R129 ;  /* 0x0002f08101007387 */ /* 0x000fe20000100800 */
[--C-:B----4-:R-:W-:Y:S01]  /*16650*/  IMAD.X R94, R94, 0x1, R77.reuse, P6 ;  /* 0x000000015e5e7824 */ /* 0x110fe200030e064d */
[-C--:B------:R-:W-:Y:S02]  /*16660*/  IADD3 R95, P6, R95, R78.reuse, RZ ;  /* 0x0000004e5f5f7210 */ /* 0x080fe40007fde0ff */
[----:B------:R0:W-:Y:S01]  /*16670*/  STL [R1+0x2b0], R120 ;  /* 0x0002b07801007387 */ /* 0x0001e20000100800 */
[--C-:B------:R-:W-:Y:S01]  /*16680*/  IMAD.X R166, R166, 0x1, R77.reuse, P1 ;  /* 0x00000001a6a67824 */ /* 0x100fe200008e064d */
[-C--:B------:R-:W-:Y:S02]  /*16690*/  IADD3 R15, P1, R15, R78.reuse, RZ ;  /* 0x0000004e0f0f7210 */ /* 0x080fe40007f3e0ff */
[----:B0-----:R-:W3:Y:S04]  /*166a0*/  LDL.LU R120, [R1+0x260] ;  /* 0x0002600001787983 */ /* 0x001ee80000300800 */
[----:B------:R0:W-:Y:S04]  /*166b0*/  STL [R1+0x2e8], R119 ;  /* 0x0002e87701007387 */ /* 0x0001e80000100800 */
[----:B0-----:R-:W4:Y:S04]  /*166c0*/  LDL.LU R119, [R1+0x258] ;  /* 0x0002580001777983 */ /* 0x001f280000300800 */
[----:B------:R0:W-:Y:S04]  /*166d0*/  STL [R1+0x2a8], R112 ;  /* 0x0002a87001007387 */ /* 0x0001e80000100800 */
[----:B0-----:R-:W4:Y:S04]  /*166e0*/  LDL.LU R112, [R1+0x250] ;  /* 0x0002500001707983 */ /* 0x001f280000300800 */
[----:B------:R-:W-:Y:S04]  /*166f0*/  STL [R1+0x2e0], R94 ;  /* 0x0002e05e01007387 */ /* 0x000fe80000100800 */
[----:B------:R-:W-:Y:S04]  /*16700*/  STL [R1+0x2a0], R95 ;  /* 0x0002a05f01007387 */ /* 0x000fe80000100800 */
[----:B------:R0:W-:Y:S04]  /*16710*/  STL [R1+0x298], R15 ;  /* 0x0002980f01007387 */ /* 0x0001e80000100800 */
[----:B0-----:R-:W4:Y:S04]  /*16720*/  LDL.LU R15, [R1+0x9c4] ;  /* 0x0009c400010f7983 */ /* 0x001f280000300800 */
[----:B------:R0:W-:Y:S04]  /*16730*/  STL [R1+0x2c4], R166 ;  /* 0x0002c4a601007387 */ /* 0x0001e80000100800 */
[----:B------:R-:W4:Y:S01]  /*16740*/  LDL.LU R94, [R1+0x248] ;  /* 0x00024800015e7983 */ /* 0x000f220000300800 */
[--C-:B------:R-:W-:Y:S01]  /*16750*/  IMAD.X R160, R160, 0x1, R77.reuse, P2 ;  /* 0x00000001a0a07824 */ /* 0x100fe200010e064d */
[-C--:B------:R-:W-:Y:S01]  /*16760*/  IADD3 R152, P2, R152, R78.reuse, RZ ;  /* 0x0000004e98987210 */ /* 0x080fe20007f5e0ff */
[----:B------:R-:W-:Y:S01]  /*16770*/  IMAD.X R179, R179, 0x1, R77, P3 ;  /* 0x00000001b3b37824 */ /* 0x000fe200018e064d */
[----:B------:R-:W4:Y:S01]  /*16780*/  LDL.LU R95, [R1+0x240] ;  /* 0x00024000015f7983 */ /* 0x000f220000300800 */
[----:B------:R-:W-:-:S03]  /*16790*/  IADD3 R171, P3, R171, R78, RZ ;  /* 0x0000004eabab7210 */ /* 0x000fc60007f7e0ff */
[----:B0-----:R-:W4:Y:S01]  /*167a0*/  LDL.LU R166, [R1+0x238] ;  /* 0x0002380001a67983 */ /* 0x001f220000300800 */
[----:B------:R-:W-:-:S03]  /*167b0*/  IMAD.X R155, R155, 0x1, R77, P4 ;  /* 0x000000019b9b7824 */ /* 0x000fc600020e064d */
[----:B------:R0:W-:Y:S01]  /*167c0*/  STL [R1+0x2bc], R160 ;  /* 0x0002bca001007387 */ /* 0x0001e20000100800 */
[-C--:B------:R-:W-:Y:S01]  /*167d0*/  IADD3 R17, P4, R17, R78.reuse, RZ ;  /* 0x0000004e11117210 */ /* 0x080fe20007f9e0ff */
[--C-:B--2---:R-:W-:Y:S01]  /*167e0*/  IMAD.X R127, R127, 0x1, R77.reuse, P5 ;  /* 0x000000017f7f7824 */ /* 0x104fe200028e064d */
[----:B------:R-:W-:Y:S01]  /*167f0*/  IADD3 R182, P5, R182, R78, RZ ;  /* 0x0000004eb6b67210 */ /* 0x000fe20007fbe0ff */
[----:B0-----:R-:W2:Y:S04]  /*16800*/  LDL.LU R160, [R1+0x25c] ;  /* 0x00025c0001a07983 */ /* 0x001ea80000300800 */
[----:B------:R0:W-:Y:S01]  /*16810*/  STL [R1+0x290], R152 ;  /* 0x0002909801007387 */ /* 0x0001e20000100800 */
[----:B------:R-:W-:-:S03]  /*16820*/  IMAD.X R67, R67, 0x1, R77, P1 ;  /* 0x0000000143437824 */ /* 0x000fc600008e064d */
[----:B0-----:R-:W2:Y:S04]  /*16830*/  LDL.LU R152, [R1+0x230] ;  /* 0x0002300001987983 */ /* 0x001ea80000300800 */
[----:B------:R0:W-:Y:S01]  /*16840*/  STL [R1+0x2b4], R179 ;  /* 0x0002b4b301007387 */ /* 0x0001e20000100800 */
[----:B------:R-:W-:Y:S01]  /*16850*/  IMAD.X R126, R126, 0x1, R77, P6 ;  /* 0x000000017e7e7824 */ /* 0x000fe200030e064d */
[-C--:B------:R-:W-:Y:S02]  /*16860*/  IADD3 R165, P6, R165, R78.reuse, RZ ;  /* 0x0000004ea5a57210 */ /* 0x080fe40007fde0ff */
[----:B0-----:R-:W2:Y:S04]  /*16870*/  LDL.LU R179, [R1+0x254] ;  /* 0x0002540001b37983 */ /* 0x001ea80000300800 */
[----:B------:R0:W-:Y:S01]  /*16880*/  STL [R1+0x288], R171 ;  /* 0x000288ab01007387 */ /* 0x0001e20000100800 */
[----:B------:R-:W-:-:S03]  /*16890*/  IADD3 R208, P1, R208, R78, RZ ;  /* 0x0000004ed0d07210 */ /* 0x000fc60007f3e0ff */
[----:B0-----:R-:W2:Y:S04]  /*168a0*/  LDL.LU R171, [R1+0x228] ;  /* 0x0002280001ab7983 */ /* 0x001ea80000300800 */
[----:B------:R0:W-:Y:S01]  /*168b0*/  STL [R1+0x2ac], R155 ;  /* 0x0002ac9b01007387 */ /* 0x0001e20000100800 */
[----:B------:R-:W-:-:S03]  /*168c0*/  IMAD.X R161, R161, 0x1, R77, P2 ;  /* 0x00000001a1a17824 */ /* 0x000fc600010e064d */
[----:B0-----:R-:W2:Y:S04]  /*168d0*/  LDL.LU R155, [R1+0x24c] ;  /* 0x00024c00019b7983 */ /* 0x001ea80000300800 */
[----:B------:R0:W-:Y:S01]  /*168e0*/  STL [R1+0x280], R17 ;  /* 0x0002801101007387 */ /* 0x0001e20000100800 */
[----:B------:R-:W-:-:S03]  /*168f0*/  IMAD.X R224, R224, 0x1, R77, P3 ;  /* 0x00000001e0e07824 */ /* 0x000fc600018e064d */
[----:B0-----:R-:W2:Y:S04]  /*16900*/  LDL.LU R17, [R1+0x9c0] ;  /* 0x0009c00001117983 */ /* 0x001ea80000300800 */
[----:B------:R0:W-:Y:S01]  /*16910*/  STL [R1+0x278], R182 ;  /* 0x000278b601007387 */ /* 0x0001e20000100800 */
[----:B------:R-:W-:-:S03]  /*16920*/  IMAD.X R210, R210, 0x1, R77, P4 ;  /* 0x00000001d2d27824 */ /* 0x000fc600020e064d */
[----:B0-----:R-:W2:Y:S04]  /*16930*/  LDL.LU R182, [R1+0x244] ;  /* 0x0002440001b67983 */ /* 0x001ea80000300800 */
[----:B------:R-:W-:Y:S04]  /*16940*/  STL [R1+0x2a4], R127 ;  /* 0x0002a47f01007387 */ /* 0x000fe80000100800 */
[----:B------:R0:W-:Y:S04]  /*16950*/  STL [R1+0x294], R67 ;  /* 0x0002944301007387 */ /* 0x0001e80000100800 */
[----:B------:R-:W-:Y:S04]  /*16960*/  STL [R1+0x29c], R126 ;  /* 0x00029c7e01007387 */ /* 0x000fe80000100800 */
        /* <DEDUP_REMOVED lines=10> */
[----:B------:R0:W-:Y:S04]  /*16a10*/  STL [R1+0x284], R224 ;  /* 0x000284e001007387 */ /* 0x0001e80000100800 */
[----:B0-----:R-:W2:Y:S01]  /*16a20*/  LDL.LU R224, [R1+0x9b4] ;  /* 0x0009b40001e07983 */ /* 0x001ea20000300800 */
[----:B---3--:R-:W-:-:S05]  /*16a30*/  IADD3 R120, P2, R120, R78, RZ ;  /* 0x0000004e78787210 */ /* 0x008fca0007f5e0ff */
[----:B------:R-:W-:Y:S04]  /*16a40*/  STL [R1+0x260], R120 ;  /* 0x0002607801007387 */ /* 0x000fe80000100800 */
[----:B------:R0:W-:Y:S01]  /*16a50*/  STL [R1+0x27c], R210 ;  /* 0x00027cd201007387 */ /* 0x0001e20000100800 */
[----:B----4-:R-:W-:-:S03]  /*16a60*/  IADD3 R119, P3, R119, R78, RZ ;  /* 0x0000004e77777210 */ /* 0x010fc60007f7e0ff */
[----:B0-----:R-:W3:Y:S04]  /*16a70*/  LDL.LU R210, [R1+0x9b0] ;  /* 0x0009b00001d27983 */ /* 0x001ee80000300800 */
[----:B------:R-:W-:Y:S01]  /*16a80*/  STL [R1+0x258], R119 ;  /* 0x0002587701007387 */ /* 0x000fe20000100800 */
[----:B------:R-:W-:-:S03]  /*16a90*/  IADD3 R112, P4, R112, R78, RZ ;  /* 0x0000004e70707210 */ /* 0x000fc60007f9e0ff */
[----:B------:R0:W-:Y:S04]  /*16aa0*/  STL [R1+0x274], R19 ;  /* 0x0002741301007387 */ /* 0x0001e80000100800 */
[----:B------:R-:W-:Y:S04]  /*16ab0*/  STL [R1+0x250], R112 ;  /* 0x0002507001007387 */ /* 0x000fe80000100800 */
[----:B0-----:R-:W4:Y:S04]  /*16ac0*/  LDL.LU R19, [R1+0x9ac] ;  /* 0x0009ac0001137983 */ /* 0x001f280000300800 */
[----:B------:R0:W-:Y:S04]  /*16ad0*/  STL [R1+0x26c], R13 ;  /* 0x00026c0d01007387 */ /* 0x0001e80000100800 */
[----:B0-----:R-:W3:Y:S01]  /*16ae0*/  LDL.LU R13, [R1+0x9a8] ;  /* 0x0009a800010d7983 */ /* 0x001ee20000300800 */
[----:B------:R-:W-:-:S05]  /*16af0*/  IADD3 R94, P5, R94, R78, RZ ;  /* 0x0000004e5e5e7210 */ /* 0x000fca0007fbe0ff */
[----:B------:R-:W-:Y:S04]  /*16b00*/  STL [R1+0x248], R94 ;  /* 0x0002485e01007387 */ /* 0x000fe80000100800 */
[----:B------:R0:W-:Y:S04]  /*16b10*/  STL [R1+0x264], R66 ;  /* 0x0002644201007387 */ /* 0x0001e80000100800 */
[----:B0-----:R-:W4:Y:S01]  /*16b20*/  LDL.LU R66, [R1+0x9a4] ;  /* 0x0009a40001427983 */ /* 0x001f220000300800 */
[-C--:B------:R-:W-:Y:S02]  /*16b30*/  IADD3 R95, P6, R95, R78.reuse, RZ ;  /* 0x0000004e5f5f7210 */ /* 0x080fe40007fde0ff */
[----:B------:R-:W-:Y:S01]  /*16b40*/  IADD3 R166, P1, R166, R78, RZ ;  /* 0x0000004ea6a67210 */ /* 0x000fe20007f3e0ff */
[----:B--2---:R-:W-:-:S02]  /*16b50*/  IMAD.X R160, R160, 0x1, R77, P2 ;  /* 0x00000001a0a07824 */ /* 0x004fc400010e064d */
[----:B------:R-:W-:Y:S04]  /*16b60*/  STL [R1+0x240], R95 ;  /* 0x0002405f01007387 */ /* 0x000fe80000100800 */
[----:B------:R0:W-:Y:S01]  /*16b70*/  STL [R1+0x238], R166 ;  /* 0x000238a601007387 */ /* 0x0001e20000100800 */
[----:B------:R-:W-:-:S03]  /*16b80*/  IADD3 R152, P2, R152, R78, RZ ;  /* 0x0000004e98987210 */ /* 0x000fc60007f5e0ff */
[----:B0-----:R-:W2:Y:S04]  /*16b90*/  LDL.LU R166, [R1+0x1e0] ;  /* 0x0001e00001a67983 */ /* 0x001ea80000300800 */
[----:B------:R0:W-:Y:S01]  /*16ba0*/  STL [R1+0x25c], R160 ;  /* 0x00025ca001007387 */ /* 0x0001e20000100800 */
[----:B------:R-:W-:-:S03]  /*16bb0*/  IMAD.X R179, R179, 0x1, R77, P3 ;  /* 0x00000001b3b37824 */ /* 0x000fc600018e064d */
[----:B0-----:R-:W2:Y:S04]  /*16bc0*/  LDL.LU R160, [R1+0x1d8] ;  /* 0x0001d80001a07983 */ /* 0x001ea80000300800 */
[----:B------:R0:W-:Y:S01]  /*16bd0*/  STL [R1+0x230], R152 ;  /* 0x0002309801007387 */ /* 0x0001e20000100800 */
[----:B------:R-:W-:-:S03]  /*16be0*/  IADD3 R171, P3, R171, R78, RZ ;  /* 0x0000004eabab7210 */ /* 0x000fc60007f7e0ff */
[----:B0-----:R-:W2:Y:S04]  /*16bf0*/  LDL.LU R152, [R1+0x1d0] ;  /* 0x0001d00001987983 */ /* 0x001ea80000300800 */
[----:B------:R0:W-:Y:S01]  /*16c00*/  STL [R1+0x254], R179 ;  /* 0x000254b301007387 */ /* 0x0001e20000100800 */
[--C-:B------:R-:W-:Y:S01]  /*16c10*/  IMAD.X R155, R155, 0x1, R77.reuse, P4 ;  /* 0x000000019b9b7824 */ /* 0x100fe200020e064d */
[-C--:B------:R-:W-:Y:S02]  /*16c20*/  IADD3 R65, P4, R65, R78.reuse, RZ ;  /* 0x0000004e41417210 */ /* 0x080fe40007f9e0ff */
[----:B0-----:R-:W2:Y:S04]  /*16c30*/  LDL.LU R179, [R1+0x1c8] ;  /* 0x0001c80001b37983 */ /* 0x001ea80000300800 */
[----:B------:R-:W-:Y:S04]  /*16c40*/  STL [R1+0x228], R171 ;  /* 0x000228ab01007387 */ /* 0x000fe80000100800 */
[----:B------:R0:W-:Y:S04]  /*16c50*/  STL [R1+0x220], R65 ;  /* 0x0002204101007387 */ /* 0x0001e80000100800 */
[----:B------:R1:W-:Y:S04]  /*16c60*/  STL [R1+0x24c], R155 ;  /* 0x00024c9b01007387 */ /* 0x0003e80000100800 */
[----:B0-----:R-:W2:Y:S04]  /*16c70*/  LDL.LU R65, [R1+0x9a0] ;  /* 0x0009a00001417983 */ /* 0x001ea80000300800 */
[----:B------:R-:W2:Y:S01]  /*16c80*/  LDL.LU R171, [R1+0x1c0] ;  /* 0x0001c00001ab7983 */ /* 0x000ea20000300800 */
[----:B------:R-:W-:Y:S01]  /*16c90*/  IMAD.X R182, R182, 0x1, R77, P5 ;  /* 0x00000001b6b67824 */ /* 0x000fe200028e064d */
[----:B------:R-:W-:-:S02]  /*16ca0*/  IADD3 R11, P5, R11, R78, RZ ;  /* 0x0000004e0b0b7210 */ /* 0x000fc40007fbe0ff */
[----:B-1----:R-:W2:Y:S04]  /*16cb0*/  LDL.LU R155, [R1+0x1b8] ;  /* 0x0001b800019b7983 */ /* 0x002ea80000300800 */
[----:B------:R0:W-:Y:S04]  /*16cc0*/  STL [R1+0x244], R182 ;  /* 0x000244b601007387 */ /* 0x0001e80000100800 */
[----:B0-----:R-:W2:Y:S04]  /*16cd0*/  LDL.LU R182, [R1+0x1dc] ;  /* 0x0001dc0001b67983 */ /* 0x001ea80000300800 */
[----:B------:R0:W-:Y:S01]  /*16ce0*/  STL [R1+0x218], R11 ;  /* 0x0002180b01007387 */ /* 0x0001e20000100800 */
[----:B------:R-:W-:Y:S01]  /*16cf0*/  IMAD.X R165, R165, 0x1, R77, P6 ;  /* 0x00000001a5a57824 */ /* 0x000fe200030e064d */
[----:B------:R-:W-:-:S02]  /*16d00*/  IADD3 R189, P6, R189, R78, RZ ;  /* 0x0000004ebdbd7210 */ /* 0x000fc40007fde0ff */
[----:B0-----:R-:W2:Y:S04]  /*16d10*/  LDL.LU R11, [R1+0x99c] ;  /* 0x00099c00010b7983 */ /* 0x001ea80000300800 */
[----:B------:R0:W-:Y:S01]  /*16d20*/  STL [R1+0x210], R189 ;  /* 0x000210bd01007387 */ /* 0x0001e20000100800 */
[----:B------:R-:W-:-:S03]  /*16d30*/  IMAD.X R206, R206, 0x1, R77, P4 ;  /* 0x00000001cece7824 */ /* 0x000fc600020e064d */
[----:B0-----:R-:W2:Y:S04]  /*16d40*/  LDL.LU R189, [R1+0x1d4] ;  /* 0x0001d40001bd7983 */ /* 0x001ea80000300800 */
[----:B------:R-:W-:Y:S01]  /*16d50*/  STL [R1+0x23c], R165 ;  /* 0x00023ca501007387 */ /* 0x000fe20000100800 */
[--C-:B------:R-:W-:Y:S01]  /*16d60*/  IMAD.X R161, R161, 0x1, R77.reuse, P1 ;  /* 0x00000001a1a17824 */ /* 0x100fe200008e064d */
[-C--:B------:R-:W-:Y:S02]  /*16d70*/  IADD3 R234, P1, R234, R78.reuse, RZ ;  /* 0x0000004eeaea7210 */ /* 0x080fe40007f3e0ff */
[-C--:B------:R-:W-:Y:S01]  /*16d80*/  IADD3 R177, P4, R177, R78.reuse, RZ ;  /* 0x0000004eb1b17210 */ /* 0x080fe20007f9e0ff */
[--C-:B---3--:R-:W-:Y:S01]  /*16d90*/  IMAD.X R13, R13, 0x1, R77.reuse, P3 ;  /* 0x000000010d0d7824 */ /* 0x108fe200018e064d */
[-C--:B------:R-:W-:Y:S01]  /*16da0*/  IADD3 R157, P3, R157, R78.reuse, RZ ;  /* 0x0000004e9d9d7210 */ /* 0x080fe20007f7e0ff */
[----:B----4-:R-:W-:Y:S01]  /*16db0*/  IMAD.X R66, R66, 0x1, R77, P2 ;  /* 0x0000000142427824 */ /* 0x010fe200010e064d */
[----:B------:R-:W-:-:S04]  /*16dc0*/  IADD3 R242, P2, R242, R78, RZ ;  /* 0x0000004ef2f27210 */ /* 0x000fc80007f5e0ff */
[----:B------:R0:W-:Y:S04]  /*16dd0*/  STL [R1+0x22c], R66 ;  /* 0x00022c4201007387 */ /* 0x0001e80000100800 */
[----:B------:R-:W-:Y:S04]  /*16de0*/  STL [R1+0x234], R161 ;  /* 0x000234a101007387 */ /* 0x000fe80000100800 */
[----:B0-----:R-:W3:Y:S04]  /*16df0*/  LDL.LU R66, [R1+0x998] ;  /* 0x0009980001427983 */ /* 0x001ee80000300800 */
[----:B------:R0:W-:Y:S04]  /*16e00*/  STL [R1+0x208], R234 ;  /* 0x000208ea01007387 */ /* 0x0001e80000100800 */
[----:B0-----:R-:W4:Y:S04]  /*16e10*/  LDL.LU R234, [R1+0x1cc] ;  /* 0x0001cc0001ea7983 */ /* 0x001f280000300800 */
[----:B------:R0:W-:Y:S04]  /*16e20*/  STL [R1+0x224], R13 ;  /* 0x0002240d01007387 */ /* 0x0001e80000100800 */
[----:B0-----:R-:W3:Y:S04]  /*16e30*/  LDL.LU R13, [R1+0x994] ;  /* 0x00099400010d7983 */ /* 0x001ee80000300800 */
[----:B------:R0:W-:Y:S04]  /*16e40*/  STL [R1+0x200], R242 ;  /* 0x000200f201007387 */ /* 0x0001e80000100800 */
[----:B0-----:R-:W3:Y:S04]  /*16e50*/  LDL.LU R242, [R1+0x1c4] ;  /* 0x0001c40001f27983 */ /* 0x001ee80000300800 */
[----:B------:R0:W-:Y:S04]  /*16e60*/  STL [R1+0x21c], R206 ;  /* 0x00021cce01007387 */ /* 0x0001e80000100800 */
[----:B0-----:R-:W3:Y:S04]  /*16e70*/  LDL.LU R206, [R1+0x990] ;  /* 0x0009900001ce7983 */ /* 0x001ee80000300800 */
[----:B------:R-:W-:Y:S04]  /*16e80*/  STL [R1+0x1f8], R157 ;  /* 0x0001f89d01007387 */ /* 0x000fe80000100800 */
[----:B------:R0:W-:Y:S04]  /*16e90*/  STL [R1+0x1f0], R177 ;  /* 0x0001f0b101007387 */ /* 0x0001e80000100800 */
[----:B0-----:R-:W3:Y:S01]  /*16ea0*/  LDL.LU R177, [R1+0x1bc] ;  /* 0x0001bc0001b17983 */ /* 0x001ee20000300800 */
[--C-:B------:R-:W-:Y:S01]  /*16eb0*/  IMAD.X R204, R204, 0x1, R77.reuse, P5 ;  /* 0x00000001cccc7824 */ /* 0x100fe200028e064d */
[-C--:B------:R-:W-:Y:S01]  /*16ec0*/  IADD3 R176, P5, R176, R78.reuse, RZ ;  /* 0x0000004eb0b07210 */ /* 0x080fe20007fbe0ff */
[----:B------:R-:W-:Y:S01]  /*16ed0*/  IMAD.X R153, R153, 0x1, R77, P6 ;  /* 0x0000000199997824 */ /* 0x000fe200030e064d */
[----:B--2---:R-:W-:-:S02]  /*16ee0*/  IADD3 R166, P6, R166, R78, RZ ;  /* 0x0000004ea6a67210 */ /* 0x004fc40007fde0ff */
[----:B------:R0:W-:Y:S01]  /*16ef0*/  STL [R1+0x214], R204 ;  /* 0x000214cc01007387 */ /* 0x0001e20000100800 */
[--C-:B------:R-:W-:Y:S01]  /*16f00*/  IMAD.X R164, R164, 0x1, R77.reuse, P1 ;  /* 0x00000001a4a47824 */ /* 0x100fe200008e064d */
[-C--:B------:R-:W-:Y:S01]  /*16f10*/  IADD3 R160, P1, R160, R78.reuse, RZ ;  /* 0x0000004ea0a07210 */ /* 0x080fe20007f3e0ff */
[--C-:B------:R-:W-:Y:S01]  /*16f20*/  IMAD.X R156, R156, 0x1, R77.reuse, P2 ;  /* 0x000000019c9c7824 */ /* 0x100fe200010e064d */
[-C--:B------:R-:W-:Y:S01]  /*16f30*/  IADD3 R152, P2, R152, R78.reuse, RZ ;  /* 0x0000004e98987210 */ /* 0x080fe20007f5e0ff */
[--C-:B------:R-:W-:Y:S01]  /*16f40*/  IMAD.X R180, R180, 0x1, R77.reuse, P3 ;  /* 0x00000001b4b47824 */ /* 0x100fe200018e064d */
[----:B0-----:R-:W2:Y:S04]  /*16f50*/  LDL.LU R204, [R1+0x98c] ;  /* 0x00098c0001cc7983 */ /* 0x001ea80000300800 */
[----:B------:R0:W-:Y:S01]  /*16f60*/  STL [R1+0x1e8], R176 ;  /* 0x0001e8b001007387 */ /* 0x0001e20000100800 */
[-C--:B------:R-:W-:Y:S01]  /*16f70*/  IADD3 R179, P3, R179, R78.reuse, RZ ;  /* 0x0000004eb3b37210 */ /* 0x080fe20007f7e0ff */
[--C-:B------:R-:W-:Y:S01]  /*16f80*/  IMAD.X R178, R178, 0x1, R77.reuse, P4 ;  /* 0x00000001b2b27824 */ /* 0x100fe200020e064d */
[----:B------:R-:W-:Y:S01]  /*16f90*/  IADD3 R171, P4, R171, R78, RZ ;  /* 0x0000004eabab7210 */ /* 0x000fe20007f9e0ff */
[----:B0-----:R-:W2:Y:S04]  /*16fa0*/  LDL.LU R176, [R1+0x1b4] ;  /* 0x0001b40001b07983 */ /* 0x001ea80000300800 */
[----:B------:R-:W-:Y:S04]  /*16fb0*/  STL [R1+0x20c], R153 ;  /* 0x00020c9901007387 */ /* 0x000fe80000100800 */
[----:B------:R-:W-:Y:S04]  /*16fc0*/  STL [R1+0x1e0], R166 ;  /* 0x0001e0a601007387 */ /* 0x000fe80000100800 */
[----:B------:R-:W-:Y:S01]  /*16fd0*/  STL [R1+0x204], R164 ;  /* 0x000204a401007387 */ /* 0x000fe20000100800 */
[----:B------:R-:W-:-:S03]  /*16fe0*/  IMAD.X R163, R163, 0x1, R77, P5 ;  /* 0x00000001a3a37824 */ /* 0x000fc600028e064d */
[----:B------:R-:W-:Y:S01]  /*16ff0*/  STL [R1+0x1d8], R160 ;  /* 0x0001d8a001007387 */ /* 0x000fe20000100800 */
[----:B------:R-:W-:-:S03]  /*17000*/  IADD3 R155, P5, R155, R78, RZ ;  /* 0x0000004e9b9b7210 */ /* 0x000fc60007fbe0ff */
[----:B------:R-:W-:Y:S01]  /*17010*/  STL [R1+0x1fc], R156 ;  /* 0x0001fc9c01007387 */ /* 0x000fe20000100800 */
[----:B------:R-:W-:-:S03]  /*17020*/  IMAD.X R182, R182, 0x1, R77, P6 ;  /* 0x00000001b6b67824 */ /* 0x000fc600030e064d */
[----:B------:R-:W-:Y:S01]  /*17030*/  STL [R1+0x1d0], R152 ;  /* 0x0001d09801007387 */ /* 0x000fe20000100800 */
[----:B------:R-:W-:-:S03]  /*17040*/  IADD3 R210, P6, R210, R78, RZ ;  /* 0x0000004ed2d27210 */ /* 0x000fc60007fde0ff */
[----:B------:R-:W-:Y:S04]  /*17050*/  STL [R1+0x1f4], R180 ;  /* 0x0001f4b401007387 */ /* 0x000fe80000100800 */
[----:B------:R-:W-:Y:S04]  /*17060*/  STL [R1+0x1c8], R179 ;  /* 0x0001c8b301007387 */ /* 0x000fe80000100800 */
[----:B------:R-:W-:Y:S01]  /*17070*/  STL [R1+0x1ec], R178 ;  /* 0x0001ecb201007387 */ /* 0x000fe20000100800 */
[----:B------:R-:W-:-:S03]  /*17080*/  IMAD.X R189, R189, 0x1, R77, P1 ;  /* 0x00000001bdbd7824 */ /* 0x000fc600008e064d */
[----:B------:R0:W-:Y:S01]  /*17090*/  STL [R1+0x1c0], R171 ;  /* 0x0001c0ab01007387 */ /* 0x0001e20000100800 */
[----:B------:R-:W-:-:S03]  /*170a0*/  IADD3 R208, P1, R208, R78, RZ ;  /* 0x0000004ed0d07210 */ /* 0x000fc60007f3e0ff */
[----:B0-----:R-:W2:Y:S04]  /*170b0*/  LDL.LU R171, [R1+0x160] ;  /* 0x0001600001ab7983 */ /* 0x001ea80000300800 */
[----:B------:R-:W-:Y:S04]  /*170c0*/  STL [R1+0x1e4], R163 ;  /* 0x0001e4a301007387 */ /* 0x000fe80000100800 */
[----:B------:R-:W-:Y:S04]  /*170d0*/  STL [R1+0x1b8], R155 ;  /* 0x0001b89b01007387 */ /* 0x000fe80000100800 */
[----:B------:R0:W-:Y:S04]  /*170e0*/  STL [R1+0x1b0], R210 ;  /* 0x0001b0d201007387 */ /* 0x0001e80000100800 */
[----:B------:R-:W-:Y:S04]  /*170f0*/  STL [R1+0x1dc], R182 ;  /* 0x0001dcb601007387 */ /* 0x000fe80000100800 */
[----:B0-----:R-:W2:Y:S04]  /*17100*/  LDL.LU R210, [R1+0x988] ;  /* 0x0009880001d27983 */ /* 0x001ea80000300800 */
[----:B------:R-:W2:Y:S04]  /*17110*/  LDL.LU R163, [R1+0x158] ;  /* 0x0001580001a37983 */ /* 0x000ea80000300800 */
[----:B------:R-:W2:Y:S04]  /*17120*/  LDL.LU R155, [R1+0x150] ;  /* 0x00015000019b7983 */ /* 0x000ea80000300800 */
[----:B------:R0:W-:Y:S04]  /*17130*/  STL [R1+0x1a8], R208 ;  /* 0x0001a8d001007387 */ /* 0x0001e80000100800 */
[----:B------:R1:W-:Y:S04]  /*17140*/  STL [R1+0x1d4], R189 ;  /* 0x0001d4bd01007387 */ /* 0x0003e80000100800 */
[----:B0-----:R-:W2:Y:S04]  /*17150*/  LDL.LU R208, [R1+0x984] ;  /* 0x0009840001d07983 */ /* 0x001ea80000300800 */
[----:B------:R-:W2:Y:S04]  /*17160*/  LDL.LU R182, [R1+0x148] ;  /* 0x0001480001b67983 */ /* 0x000ea80000300800 */
[----:B-1----:R-:W2:Y:S01]  /*17170*/  LDL.LU R189, [R1+0x140] ;  /* 0x0001400001bd7983 */ /* 0x002ea20000300800 */
[----:B----4-:R-:W-:Y:S01]  /*17180*/  IMAD.X R234, R234, 0x1, R77, P2 ;  /* 0x00000001eaea7824 */ /* 0x010fe200010e064d */
[----:B------:R-:W-:-:S05]  /*17190*/  IADD3 R70, P2, R70, R78, RZ ;  /* 0x0000004e46467210 */ /* 0x000fca0007f5e0ff */
[----:B------:R0:W-:Y:S04]  /*171a0*/  STL [R1+0x1a0], R70 ;  /* 0x0001a04601007387 */ /* 0x0001e80000100800 */
[----:B------:R1:W-:Y:S04]  /*171b0*/  STL [R1+0x1cc], R234 ;  /* 0x0001ccea01007387 */ /* 0x0003e80000100800 */
[----:B0-----:R-:W4:Y:S04]  /*171c0*/  LDL.LU R70, [R1+0x980] ;  /* 0x0009800001467983 */ /* 0x001f280000300800 */
[----:B-1----:R-:W4:Y:S01]  /*171d0*/  LDL.LU R234, [R1+0x138] ;  /* 0x0001380001ea7983 */ /* 0x002f220000300800 */
[----:B---3--:R-:W-:Y:S01]  /*171e0*/  IMAD.X R242, R242, 0x1, R77, P3 ;  /* 0x00000001f2f27824 */ /* 0x008fe200018e064d */
[----:B------:R-:W-:-:S05]  /*171f0*/  IADD3 R16, P3, R16, R78, RZ ;  /* 0x0000004e10107210 */ /* 0x000fca0007f7e0ff */
[----:B------:R0:W-:Y:S04]  /*17200*/  STL [R1+0x198], R16 ;  /* 0x0001981001007387 */ /* 0x0001e80000100800 */
[----:B------:R1:W-:Y:S04]  /*17210*/  STL [R1+0x1c4], R242 ;  /* 0x0001c4f201007387 */ /* 0x0003e80000100800 */
[----:B0-----:R-:W3:Y:S04]  /*17220*/  LDL.LU R16, [R1+0x97c] ;  /* 0x00097c0001107983 */ /* 0x001ee80000300800 */
[----:B-1----:R-:W3:Y:S01]  /*17230*/  LDL.LU R242, [R1+0x15c] ;  /* 0x00015c0001f27983 */ /* 0x002ee20000300800 */
[----:B------:R-:W-:Y:S01]  /*17240*/  IMAD.X R177, R177, 0x1, R77, P4 ;  /* 0x00000001b1b17824 */ /* 0x000fe200020e064d */
[----:B------:R-:W-:-:S05]  /*17250*/  IADD3 R244, P4, R244, R78, RZ ;  /* 0x0000004ef4f47210 */ /* 0x000fca0007f9e0ff */
[----:B------:R0:W-:Y:S04]  /*17260*/  STL [R1+0x190], R244 ;  /* 0x000190f401007387 */ /* 0x0001e80000100800 */
[----:B0-----:R-:W3:Y:S01]  /*17270*/  LDL.LU R244, [R1+0x154] ;  /* 0x0001540001f47983 */ /* 0x001ee20000300800 */
[--C-:B------:R-:W-:Y:S01]  /*17280*/  IMAD.X R19, R19, 0x1, R77.reuse, P6 ;  /* 0x0000000113137824 */ /* 0x100fe200030e064d */
[-C--:B------:R-:W-:Y:S02]  /*17290*/  IADD3 R197, P6, R197, R78.reuse, RZ ;  /* 0x0000004ec5c57210 */ /* 0x080fe40007fde0ff */
[----:B------:R-:W-:Y:S01]  /*172a0*/  STL [R1+0x1bc], R177 ;  /* 0x0001bcb101007387 */ /* 0x000fe20000100800 */
[--C-:B------:R-:W-:Y:S02]  /*172b0*/  IMAD.X R224, R224, 0x1, R77.reuse, P1 ;  /* 0x00000001e0e07824 */ /* 0x100fe400008e064d */
[----:B--2---:R-:W-:Y:S01]  /*172c0*/  IMAD.X R176, R176, 0x1, R77, P5 ;  /* 0x00000001b0b07824 */ /* 0x004fe200028e064d */
[----:B------:R-:W-:-:S05]  /*172d0*/  IADD3 R193, P5, R193, R78, RZ ;  /* 0x0000004ec1c17210 */ /* 0x000fca0007fbe0ff */
[----:B------:R0:W-:Y:S01]  /*172e0*/  STL [R1+0x188], R193 ;  /* 0x000188c101007387 */ /* 0x0001e20000100800 */
[-C--:B------:R-:W-:Y:S01]  /*172f0*/  IADD3 R169, P1, R169, R78.reuse, RZ ;  /* 0x0000004ea9a97210 */ /* 0x080fe20007f3e0ff */
[--C-:B------:R-:W-:Y:S02]  /*17300*/  IMAD.X R214, R214, 0x1, R77.reuse, P2 ;  /* 0x00000001d6d67824 */ /* 0x100fe400010e064d */
[----:B0-----:R-:W2:Y:S04]  /*17310*/  LDL.LU R193, [R1+0x14c] ;  /* 0x00014c0001c17983 */ /* 0x001ea80000300800 */
[----:B------:R-:W-:Y:S04]  /*17320*/  STL [R1+0x1b4], R176 ;  /* 0x0001b4b001007387 */ /* 0x000fe80000100800 */
[----:B------:R0:W-:Y:S01]  /*17330*/  STL [R1+0x1ac], R19 ;  /* 0x0001ac1301007387 */ /* 0x0001e20000100800 */
[----:B------:R-:W-:Y:S01]  /*17340*/  IMAD.X R69, R69, 0x1, R77, P3 ;  /* 0x0000000145457824 */ /* 0x000fe200018e064d */
[----:B------:R-:W-:-:S02]  /*17350*/  IADD3 R175, P2, R175, R78, RZ ;  /* 0x0000004eafaf7210 */ /* 0x000fc40007f5e0ff */
[----:B0-----:R-:W2:Y:S04]  /*17360*/  LDL.LU R19, [R1+0x978] ;  /* 0x0009780001137983 */ /* 0x001ea80000300800 */
[----:B------:R0:W-:Y:S01]  /*17370*/  STL [R1+0x180], R197 ;  /* 0x000180c501007387 */ /* 0x0001e20000100800 */
[-C--:B------:R-:W-:Y:S01]  /*17380*/  IADD3 R174, P3, R174, R78.reuse, RZ ;  /* 0x0000004eaeae7210 */ /* 0x080fe20007f7e0ff */
[--C-:B------:R-:W-:Y:S02]  /*17390*/  IMAD.X R173, R173, 0x1, R77.reuse, P4 ;  /* 0x00000001adad7824 */ /* 0x100fe400020e064d */
[----:B0-----:R-:W2:Y:S04]  /*173a0*/  LDL.LU R197, [R1+0x144] ;  /* 0x0001440001c57983 */ /* 0x001ea80000300800 */
[----:B------:R0:W-:Y:S01]  /*173b0*/  STL [R1+0x1a4], R224 ;  /* 0x0001a4e001007387 */ /* 0x0001e20000100800 */
[----:B------:R-:W-:Y:S01]  /*173c0*/  IADD3 R171, P4, R171, R78, RZ ;  /* 0x0000004eabab7210 */ /* 0x000fe20007f9e0ff */
[----:B------:R-:W-:-:S02]  /*173d0*/  IMAD.X R168, R168, 0x1, R77, P5 ;  /* 0x00000001a8a87824 */ /* 0x000fc400028e064d */
[----:B0-----:R-:W2:Y:S04]  /*173e0*/  LDL.LU R224, [R1+0x974] ;  /* 0x0009740001e07983 */ /* 0x001ea80000300800 */
[----:B------:R0:W-:Y:S01]  /*173f0*/  STL [R1+0x178], R169 ;  /* 0x000178a901007387 */ /* 0x0001e20000100800 */
[----:B------:R-:W-:-:S03]  /*17400*/  IMAD.X R159, R159, 0x1, R77, P6 ;  /* 0x000000019f9f7824 */ /* 0x000fc600030e064d */
[----:B0-----:R-:W2:Y:S04]  /*17410*/  LDL.LU R169, [R1+0x13c] ;  /* 0x00013c0001a97983 */ /* 0x001ea80000300800 */
[----:B------:R0:W-:Y:S01]  /*17420*/  STL [R1+0x19c], R214 ;  /* 0x00019cd601007387 */ /* 0x0001e20000100800 */
[-C--:B------:R-:W-:Y:S01]  /*17430*/  IADD3 R163, P5, R163, R78.reuse, RZ ;  /* 0x0000004ea3a37210 */ /* 0x080fe20007fbe0ff */
[--C-:B------:R-:W-:Y:S01]  /*17440*/  IMAD.X R151, R151, 0x1, R77.reuse, P1 ;  /* 0x0000000197977824 */ /* 0x100fe200008e064d */
[-C--:B------:R-:W-:Y:S01]  /*17450*/  IADD3 R155, P6, R155, R78.reuse, RZ ;  /* 0x0000004e9b9b7210 */ /* 0x080fe20007fde0ff */
[----:B0-----:R-:W2:Y:S04]  /*17460*/  LDL.LU R214, [R1+0x970] ;  /* 0x0009700001d67983 */ /* 0x001ea80000300800 */
[----:B------:R0:W-:Y:S01]  /*17470*/  STL [R1+0x194], R69 ;  /* 0x0001944501007387 */ /* 0x0001e20000100800 */
[----:B------:R-:W-:Y:S01]  /*17480*/  IMAD.X R225, R225, 0x1, R77, P3 ;  /* 0x00000001e1e17824 */ /* 0x000fe200018e064d */
[----:B------:R-:W-:-:S02]  /*17490*/  IADD3 R182, P1, R182, R78, RZ ;  /* 0x0000004eb6b67210 */ /* 0x000fc40007f3e0ff */
[----:B0-----:R-:W2:Y:S04]  /*174a0*/  LDL.LU R69, [R1+0x96c] ;  /* 0x00096c0001457983 */ /* 0x001ea80000300800 */
[----:B------:R-:W-:Y:S04]  /*174b0*/  STL [R1+0x170], R175 ;  /* 0x000170af01007387 */ /* 0x000fe80000100800 */
[----:B------:R-:W-:Y:S04]  /*174c0*/  STL [R1+0x168], R174 ;  /* 0x000168ae01007387 */ /* 0x000fe80000100800 */
[----:B------:R-:W-:Y:S01]  /*174d0*/  STL [R1+0x18c], R173 ;  /* 0x00018cad01007387 */ /* 0x000fe20000100800 */
[----:B------:R-:W-:-:S03]  /*174e0*/  IMAD.X R185, R185, 0x1, R77, P2 ;  /* 0x00000001b9b97824 */ /* 0x000fc600010e064d */
[----:B------:R-:W-:Y:S04]  /*174f0*/  STL [R1+0x160], R171 ;  /* 0x000160ab01007387 */ /* 0x000fe80000100800 */
[----:B------:R-:W-:Y:S01]  /*17500*/  STL [R1+0x184], R168 ;  /* 0x000184a801007387 */ /* 0x000fe20000100800 */
[----:B------:R-:W-:-:S03]  /*17510*/  IADD3 R189, P2, R189, R78, RZ ;  /* 0x0000004ebdbd7210 */ /* 0x000fc60007f5e0ff */
[----:B------:R-:W-:Y:S04]  /*17520*/  STL [R1+0x158], R163 ;  /* 0x000158a301007387 */ /* 0x000fe80000100800 */
[----:B------:R-:W-:Y:S04]  /*17530*/  STL [R1+0x17c], R159 ;  /* 0x00017c9f01007387 */ /* 0x000fe80000100800 */
[----:B------:R-:W-:Y:S04]  /*17540*/  STL [R1+0x150], R155 ;  /* 0x0001509b01007387 */ /* 0x000fe80000100800 */
[----:B------:R-:W-:Y:S04]  /*17550*/  STL [R1+0x174], R151 ;  /* 0x0001749701007387 */ /* 0x000fe80000100800 */
[----:B------:R-:W-:Y:S04]  /*17560*/  STL [R1+0x148], R182 ;  /* 0x000148b601007387 */ /* 0x000fe80000100800 */
[----:B------:R0:W-:Y:S04]  /*17570*/  STL [R1+0x164], R225 ;  /* 0x000164e101007387 */ /* 0x0001e80000100800 */
[----:B------:R-:W-:Y:S04]  /*17580*/  STL [R1+0x16c], R185 ;  /* 0x00016cb901007387 */ /* 0x000fe80000100800 */
[----:B0-----:R-:W2:Y:S04]  /*17590*/  LDL.LU R225, [R1+0xe0] ;  /* 0x0000e00001e17983 */ /* 0x001ea80000300800 */
[----:B------:R-:W-:Y:S01]  /*175a0*/  STL [R1+0x140], R189 ;  /* 0x000140bd01007387 */ /* 0x000fe20000100800 */
[----:B----4-:R-:W-:-:S05]  /*175b0*/  IADD3 R234, P3, R234, R78, RZ ;  /* 0x0000004eeaea7210 */ /* 0x010fca0007f7e0ff */
[----:B------:R0:W-:Y:S04]  /*175c0*/  STL [R1+0x138], R234 ;  /* 0x000138ea01007387 */ /* 0x0001e80000100800 */
[----:B0-----:R-:W4:Y:S01]  /*175d0*/  LDL.LU R234, [R1+0xd8] ;  /* 0x0000d80001ea7983 */ /* 0x001f220000300800 */
[----:B---3--:R-:W-:Y:S01]  /*175e0*/  IMAD.X R242, R242, 0x1, R77, P4 ;  /* 0x00000001f2f27824 */ /* 0x008fe200020e064d */
[----:B------:R-:W-:-:S04]  /*175f0*/  IADD3 R17, P4, R17, R78, RZ ;  /* 0x0000004e11117210 */ /* 0x000fc80007f9e0ff */
[----:B------:R0:W-:Y:S04]  /*17600*/  STL [R1+0x15c], R242 ;  /* 0x00015cf201007387 */ /* 0x0001e80000100800 */
[----:B0-----:R-:W3:Y:S04]  /*17610*/  LDL.LU R242, [R1+0xd0] ;  /* 0x0000d00001f27983 */ /* 0x001ee80000300800 */
[----:B------:R0:W-:Y:S01]  /*17620*/  STL [R1+0x130], R17 ;  /* 0x0001301101007387 */ /* 0x0001e20000100800 */
[----:B------:R-:W-:Y:S01]  /*17630*/  IMAD.X R244, R244, 0x1, R77, P5 ;  /* 0x00000001f4f47824 */ /* 0x000fe200028e064d */
[----:B------:R-:W-:-:S02]  /*17640*/  IADD3 R88, P5, R88, R78, RZ ;  /* 0x0000004e58587210 */ /* 0x000fc40007fbe0ff */
[----:B0-----:R-:W3:Y:S04]  /*17650*/  LDL.LU R17, [R1+0x968] ;  /* 0x0009680001117983 */ /* 0x001ee80000300800 */
[----:B------:R0:W-:Y:S04]  /*17660*/  STL [R1+0x154], R244 ;  /* 0x000154f401007387 */ /* 0x0001e80000100800 */
[----:B0-----:R-:W3:Y:S04]  /*17670*/  LDL.LU R244, [R1+0xc8] ;  /* 0x0000c80001f47983 */ /* 0x001ee80000300800 */
[----:B------:R0:W-:Y:S04]  /*17680*/  STL [R1+0x128], R88 ;  /* 0x0001285801007387 */ /* 0x0001e80000100800 */
[----:B0-----:R-:W4:Y:S01]  /*17690*/  LDL.LU R88, [R1+0x964] ;  /* 0x0009640001587983 */ /* 0x001f220000300800 */
[----:B------:R-:W-:-:S02]  /*176a0*/  UIADD3.64 UR56, UR4, 0x100, URZ ;  /* 0x0000010004387897 */ /* 0x000fc4000fffe03f */
[----:B------:R-:W-:Y:S01]  /*176b0*/  UIADD3.64 UR58, UR6, 0x4, URZ ;  /* 0x00000004063a7897 */ /* 0x000fe2000fffe03f */
[----:B--2---:R-:W-:Y:S01]  /*176c0*/  IMAD.X R193, R193, 0x1, R77, P6 ;  /* 0x00000001c1c17824 */ /* 0x004fe200030e064d */
[----:B------:R-:W-:-:S07]  /*176d0*/  IADD3 R216, P6, R216, R78, RZ ;  /* 0x0000004ed8d87210 */ /* 0x000fce0007fde0ff */
[----:B------:R-:W-:Y:S01]  /*176e0*/  HGMMA.64x64x16.F32.BF16 R24, gdesc[UR56].tnspA, R24 ;  /* 0x20e00000381879f0 */ /* 0x000fe20008701818 */
[----:B------:R0:W-:Y:S04]  /*176f0*/  STL [R1+0x120], R216 ;  /* 0x000120d801007387 */ /* 0x0001e80000100800 */
[----:B------:R-:W-:Y:S04]  /*17700*/  STL [R1+0x14c], R193 ;  /* 0x00014cc101007387 */ /* 0x000fe80000100800 */
[----:B0-----:R-:W2:Y:S01]  /*17710*/  LDL.LU R216, [R1+0x960] ;  /* 0x0009600001d87983 */ /* 0x001ea20000300800 */
[----:B------:R-:W-:Y:S01]  /*17720*/  IMAD.X R197, R197, 0x1, R77, P1 ;  /* 0x00000001c5c57824 */ /* 0x000fe200008e064d */
[----:B------:R-:W-:-:S05]  /*17730*/  IADD3 R252, P1, R252, R78, RZ ;  /* 0x0000004efcfc7210 */ /* 0x000fca0007f3e0ff */
[----:B------:R0:W-:Y:S01]  /*17740*/  STL [R1+0x118], R252 ;  /* 0x000118fc01007387 */ /* 0x0001e20000100800 */
[----:B------:R-:W-:-:S03]  /*17750*/  IMAD.X R67, R67, 0x1, R77, P4 ;  /* 0x0000000143437824 */ /* 0x000fc600020e064d */
[----:B0-----:R-:W2:Y:S04]  /*17760*/  LDL.LU R252, [R1+0xdc] ;  /* 0x0000dc0001fc7983 */ /* 0x001ea80000300800 */
[----:B------:R-:W-:Y:S01]  /*17770*/  STL [R1+0x144], R197 ;  /* 0x000144c501007387 */ /* 0x000fe20000100800 */
[----:B------:R-:W-:Y:S01]  /*17780*/  IMAD.X R169, R169, 0x1, R77, P2 ;  /* 0x00000001a9a97824 */ /* 0x000fe200010e064d */
[----:B------:R-:W-:-:S04]  /*17790*/  IADD3 R250, P2, R250, R78, RZ ;  /* 0x0000004efafa7210 */ /* 0x000fc80007f5e0ff */
[----:B------:R0:W-:Y:S04]  /*177a0*/  STL [R1+0x13c], R169 ;  /* 0x00013ca901007387 */ /* 0x0001e80000100800 */
[----:B0-----:R-:W2:Y:S01]  /*177b0*/  LDL.LU R169, [R1+0xd4] ;  /* 0x0000d40001a97983 */ /* 0x001ea20000300800 */
[----:B------:R-:W-:Y:S04]  /*177c0*/  HGMMA.64x64x16.F32.BF16 R24, gdesc[UR8].tnspA, R24 ;  /* 0x20e00000081879f0 */ /* 0x000fe80008701818 */
[----:B------:R-:W-:Y:S01]  /*177d0*/  HGMMA.64x64x16.F32.BF16 R24, gdesc[UR12].tnspA, R24 ;  /* 0x20e000000c1879f0 */ /* 0x000fe20008701818 */
[----:B----4-:R-:W-:Y:S01]  /*177e0*/  IMAD.X R88, R88, 0x1, R77, P3 ;  /* 0x0000000158587824 */ /* 0x010fe200018e064d */
[----:B------:R-:W-:-:S02]  /*177f0*/  IADD3 R236, P3, R236, R78, RZ ;  /* 0x0000004eecec7210 */ /* 0x000fc40007f7e0ff */
[----:B------:R-:W-:Y:S02]  /*17800*/  HGMMA.64x64x16.F32.BF16 R24, gdesc[UR16].tnspA, R24 ;  /* 0x20e00000101879f0 */ /* 0x000fe40008701818 */
[----:B------:R0:W-:Y:S04]  /*17810*/  STL [R1+0x134], R88 ;  /* 0x0001345801007387 */ /* 0x0001e80000100800 */
[----:B0-----:R0:W5:Y:S04]  /*17820*/  LDL.LU R88, [R1+0x95c] ;  /* 0x00095c0001587983 */ /* 0x0011680000300800 */
[----:B------:R1:W-:Y:S04]  /*17830*/  STL [R1+0x110], R250 ;  /* 0x000110fa01007387 */ /* 0x0003e80000100800 */
[----:B-1----:R-:W4:Y:S04]  /*17840*/  LDL.LU R250, [R1+0xcc] ;  /* 0x0000cc0001fa7983 */ /* 0x002f280000300800 */
[----:B------:R1:W-:Y:S04]  /*17850*/  STL [R1+0x12c], R67 ;  /* 0x00012c4301007387 */ /* 0x0003e80000100800 */
[----:B------:R3:W-:Y:S04]  /*17860*/  STL [R1+0x108], R236 ;  /* 0x000108ec01007387 */ /* 0x0007e80000100800 */
[----:B-1----:R-:W4:Y:S04]  /*17870*/  LDL.LU R67, [R1+0x958] ;  /* 0x0009580001437983 */ /* 0x002f280000300800 */
[----:B---3--:R-:W3:Y:S01]  /*17880*/  LDL.LU R236, [R1+0xc4] ;  /* 0x0000c40001ec7983 */ /* 0x008ee20000300800 */
[--C-:B------:R-:W-:Y:S01]  /*17890*/  IMAD.X R15, R15, 0x1, R77.reuse, P5 ;  /* 0x000000010f0f7824 */ /* 0x100fe200028e064d */
[-C--:B------:R-:W-:Y:S01]  /*178a0*/  IADD3 R201, P4, R201, R78.reuse, RZ ;  /* 0x0000004ec9c97210 */ /* 0x080fe20007f9e0ff */
[----:B------:R-:W-:Y:S01]  /*178b0*/  IMAD.X R68, R68, 0x1, R77, P6 ;  /* 0x0000000144447824 */ /* 0x000fe200030e064d */
[----:B------:R-:W-:-:S02]  /*178c0*/  IADD3 R205, P5, R205, R78, RZ ;  /* 0x0000004ecdcd7210 */ /* 0x000fc40007fbe0ff */
[----:B------:R1:W-:Y:S01]  /*178d0*/  STL [R1+0x124], R15 ;  /* 0x0001240f01007387 */ /* 0x0003e20000100800 */
[-C--:B------:R-:W-:Y:S01]  /*178e0*/  IADD3 R209, P6, R209, R78.reuse, RZ ;  /* 0x0000004ed1d17210 */ /* 0x080fe20007fde0ff */
[--C-:B------:R-:W-:Y:S01]  /*178f0*/  IMAD.X R213, R213, 0x1, R77.reuse, P1 ;  /* 0x00000001d5d57824 */ /* 0x100fe200008e064d */
[-C--:B------:R-:W-:Y:S01]  /*17900*/  IADD3 R217, P1, R217, R78.reuse, RZ ;  /* 0x0000004ed9d97210 */ /* 0x080fe20007f3e0ff */
[--C-:B------:R-:W-:Y:S01]  /*17910*/  IMAD.X R221, R221, 0x1, R77.reuse, P2 ;  /* 0x00000001dddd7824 */ /* 0x100fe200010e064d */
[----:B------:R-:W-:Y:S01]  /*17920*/  IADD3 R225, P2, R225, R78, RZ ;  /* 0x0000004ee1e17210 */ /* 0x000fe20007f5e0ff */
[----:B-1----:R-:W3:Y:S04]  /*17930*/  LDL.LU R15, [R1+0x954] ;  /* 0x00095400010f7983 */ /* 0x002ee80000300800 */
[----:B------:R-:W-:Y:S01]  /*17940*/  STL [R1+0x100], R201 ;  /* 0x000100c901007387 */ /* 0x000fe20000100800 */
[----:B------:R-:W-:-:S03]  /*17950*/  IMAD.X R230, R230, 0x1, R77, P3 ;  /* 0x00000001e6e67824 */ /* 0x000fc600018e064d */
[----:B------:R1:W-:Y:S01]  /*17960*/  STL [R1+0x11c], R68 ;  /* 0x00011c4401007387 */ /* 0x0003e20000100800 */
[-C--:B------:R-:W-:Y:S01]  /*17970*/  IADD3 R234, P3, R234, R78.reuse, RZ ;  /* 0x0000004eeaea7210 */ /* 0x080fe20007f7e0ff */
[--C-:B------:R-:W-:Y:S02]  /*17980*/  IMAD.X R240, R240, 0x1, R77.reuse, P5 ;  /* 0x00000001f0f07824 */ /* 0x100fe400028e064d */
[----:B------:R-:W-:Y:S01]  /*17990*/  IMAD.X R238, R238, 0x1, R77, P4 ;  /* 0x00000001eeee7824 */ /* 0x000fe200020e064d */
[----:B------:R-:W-:Y:S01]  /*179a0*/  HGMMA.64x64x16.F32.BF16 R24, gdesc[UR20].tnspA, R24 ;  /* 0x20e00000141879f0 */ /* 0x000fe20008701818 */
[----:B-1----:R-:W3:Y:S04]  /*179b0*/  LDL.LU R68, [R1+0x950] ;  /* 0x0009500001447983 */ /* 0x002ee80000300800 */
[----:B------:R-:W-:Y:S04]  /*179c0*/  STL [R1+0xf8], R205 ;  /* 0x0000f8cd01007387 */ /* 0x000fe80000100800 */
[----:B------:R-:W-:Y:S04]  /*179d0*/  STL [R1+0xf0], R209 ;  /* 0x0000f0d101007387 */ /* 0x000fe80000100800 */
[----:B------:R-:W-:Y:S01]  /*179e0*/  STL [R1+0x114], R213 ;  /* 0x000114d501007387 */ /* 0x000fe20000100800 */
[----:B------:R-:W-:-:S03]  /*179f0*/  IADD3 R242, P4, R242, R78, RZ ;  /* 0x0000004ef2f27210 */ /* 0x000fc60007f9e0ff */
[----:B------:R-:W-:Y:S01]  /*17a00*/  STL [R1+0xe8], R217 ;  /* 0x0000e8d901007387 */ /* 0x000fe20000100800 */
[----:B------:R-:W-:-:S03]  /*17a10*/  IADD3 R244, P5, R244, R78, RZ ;  /* 0x0000004ef4f47210 */ /* 0x000fc60007fbe0ff */
[----:B------:R-:W-:Y:S04]  /*17a20*/  STL [R1+0x10c], R221 ;  /* 0x00010cdd01007387 */ /* 0x000fe80000100800 */
[----:B------:R-:W-:Y:S01]  /*17a30*/  STL [R1+0xe0], R225 ;  /* 0x0000e0e101007387 */ /* 0x000fe20000100800 */
[----:B------:R-:W-:-:S03]  /*17a40*/  IMAD.X R248, R248, 0x1, R77, P6 ;  /* 0x00000001f8f87824 */ /* 0x000fc600030e064d */
[----:B------:R-:W-:Y:S04]  /*17a50*/  STL [R1+0x104], R230 ;  /* 0x000104e601007387 */ /* 0x000fe80000100800 */
[----:B------:R-:W-:Y:S01]  /*17a60*/  STL [R1+0xd8], R234 ;  /* 0x0000d8ea01007387 */ /* 0x000fe20000100800 */
[----:B------:R-:W-:-:S03]  /*17a70*/  IADD3 R17, P6, R17, R78, RZ ;  /* 0x0000004e11117210 */ /* 0x000fc60007fde0ff */
[----:B------:R1:W-:Y:S01]  /*17a80*/  STL [R1+0xf4], R240 ;  /* 0x0000f4f001007387 */ /* 0x0003e20000100800 */
[----:B------:R-:W-:-:S03]  /*17a90*/  IMAD.X R246, R246, 0x1, R77, P1 ;  /* 0x00000001f6f67824 */ /* 0x000fc600008e064d */
[----:B------:R-:W-:Y:S01]  /*17aa0*/  STL [R1+0xfc], R238 ;  /* 0x0000fcee01007387 */ /* 0x000fe20000100800 */
[----:B------:R-:W-:-:S03]  /*17ab0*/  IADD3 R214, P1, R214, R78, RZ ;  /* 0x0000004ed6d67210 */ /* 0x000fc60007f3e0ff */
[----:B-1----:R-:W3:Y:S04]  /*17ac0*/  LDL.LU R240, [R1+0x60] ;  /* 0x0000600001f07983 */ /* 0x002ee80000300800 */
[----:B------:R-:W-:Y:S01]  /*17ad0*/  STL [R1+0xd0], R242 ;  /* 0x0000d0f201007387 */ /* 0x000fe20000100800 */
[----:B--2---:R-:W-:-:S03]  /*17ae0*/  IMAD.X R252, R252, 0x1, R77, P2 ;  /* 0x00000001fcfc7824 */ /* 0x004fc600010e064d */
[----:B------:R1:W-:Y:S01]  /*17af0*/  STL [R1+0xc8], R244 ;  /* 0x0000c8f401007387 */ /* 0x0003e20000100800 */
[-C--:B------:R-:W-:Y:S01]  /*17b00*/  IADD3 R212, P2, R212, R78.reuse, RZ ;  /* 0x0000004ed4d47210 */ /* 0x080fe20007f5e0ff */
[--C-:B------:R-:W-:Y:S01]  /*17b10*/  IMAD.X R169, R169, 0x1, R77.reuse, P3 ;  /* 0x00000001a9a97824 */ /* 0x100fe200018e064d */
[----:B------:R-:W-:Y:S01]  /*17b20*/  IADD3 R218, P3, R218, R78, RZ ;  /* 0x0000004edada7210 */ /* 0x000fe20007f7e0ff */
[----:B-1----:R-:W2:Y:S04]  /*17b30*/  LDL.LU R244, [R1+0x58] ;  /* 0x0000580001f47983 */ /* 0x002ea80000300800 */
[----:B------:R1:W-:Y:S01]  /*17b40*/  STL [R1+0xec], R248 ;  /* 0x0000ecf801007387 */ /* 0x0003e20000100800 */
[----:B------:R-:W-:Y:S03]  /*17b50*/  HGMMA.64x64x16.F32.BF16 R24, gdesc[UR24].tnspA, R24 ;  /* 0x20e00000181879f0 */ /* 0x000fe60008701818 */
[----:B-1----:R-:W2:Y:S04]  /*17b60*/  LDL.LU R248, [R1+0x50] ;  /* 0x0000500001f87983 */ /* 0x002ea80000300800 */
[----:B------:R1:W-:Y:S01]  /*17b70*/  STL [R1+0xc0], R17 ;  /* 0x0000c01101007387 */ /* 0x0003e20000100800 */
[----:B------:R-:W-:-:S03]  /*17b80*/  IMAD.X R216, R216, 0x1, R77, P6 ;  /* 0x00000001d8d87824 */ /* 0x000fc600030e064d */
[----:B-1----:R-:W2:Y:S04]  /*17b90*/  LDL.LU R17, [R1+0x94c] ;  /* 0x00094c0001117983 */ /* 0x002ea80000300800 */
[----:B------:R1:W-:Y:S04]  /*17ba0*/  STL [R1+0xb8], R214 ;  /* 0x0000b8d601007387 */ /* 0x0003e80000100800 */
[----:B-1----:R-:W2:Y:S04]  /*17bb0*/  LDL.LU R214, [R1+0x948] ;  /* 0x0009480001d67983 */ /* 0x002ea80000300800 */
[----:B------:R-:W-:Y:S04]  /*17bc0*/  STL [R1+0xe4], R246 ;  /* 0x0000e4f601007387 */ /* 0x000fe80000100800 */
[----:B------:R1:W-:Y:S01]  /*17bd0*/  STL [R1+0xb0], R212 ;  /* 0x0000b0d401007387 */ /* 0x0003e20000100800 */
[----:B------:R-:W-:-:S03]  /*17be0*/  IMAD.X R69, R69, 0x1, R77, P1 ;  /* 0x0000000145457824 */ /* 0x000fc600008e064d */
[----:B-1----:R-:W2:Y:S04]  /*17bf0*/  LDL.LU R212, [R1+0x944] ;  /* 0x0009440001d47983 */ /* 0x002ea80000300800 */
[----:B------:R1:W-:Y:S04]  /*17c00*/  STL [R1+0xdc], R252 ;  /* 0x0000dcfc01007387 */ /* 0x0003e80000100800 */
[----:B-1----:R-:W2:Y:S04]  /*17c10*/  LDL.LU R252, [R1+0x5c] ;  /* 0x00005c0001fc7983 */ /* 0x002ea80000300800 */
[----:B------:R1:W-:Y:S04]  /*17c20*/  STL [R1+0xa8], R218 ;  /* 0x0000a8da01007387 */ /* 0x0003e80000100800 */
[----:B------:R0:W-:Y:S01]  /*17c30*/  STL [R1+0xd4], R169 ;  /* 0x0000d4a901007387 */ /* 0x0001e20000100800 */
[----:B------:R-:W-:-:S02]  /*17c40*/  IMAD.X R226, R226, 0x1, R77, P2 ;  /* 0x00000001e2e27824 */ /* 0x000fc400010e064d */
[--C-:B------:R-:W-:Y:S01]  /*17c50*/  IMAD.X R220, R220, 0x1, R77.reuse, P3 ;  /* 0x00000001dcdc7824 */ /* 0x100fe200018e064d */
[----:B------:R-:W-:Y:S01]  /*17c60*/  HGMMA.64x64x16.F32.BF16 R24, gdesc[UR28].tnspA, R24 ;  /* 0x20e000001c1879f0 */ /* 0x000fe20008701818 */
[----:B-1----:R-:W2:Y:S04]  /*17c70*/  LDL.LU R218, [R1+0x940] ;  /* 0x0009400001da7983 */ /* 0x002ea80000300800 */
[----:B0-----:R-:W2:Y:S01]  /*17c80*/  LDL.LU R169, [R1+0x54] ;  /* 0x0000540001a97983 */ /* 0x001ea20000300800 */
[-C--:B------:R-:W-:Y:S02]  /*17c90*/  IADD3 R223, P6, R223, R78.reuse, RZ ;  /* 0x0000004edfdf7210 */ /* 0x080fe40007fde0ff */
[-C--:B------:R-:W-:Y:S01]  /*17ca0*/  IADD3 R219, P1, R219, R78.reuse, RZ ;  /* 0x0000004edbdb7210 */ /* 0x080fe20007f3e0ff */
[----:B------:R-:W-:Y:S01]  /*17cb0*/  HGMMA.64x64x16.F32.BF16 R24, gdesc[UR32].tnspA, R24 ;  /* 0x20e00000201879f0 */ /* 0x000fe20008701818 */
[----:B----4-:R-:W-:Y:S01]  /*17cc0*/  IMAD.X R250, R250, 0x1, R77, P4 ;  /* 0x00000001fafa7824 */ /* 0x010fe200020e064d */
[----:B------:R-:W-:-:S04]  /*17cd0*/  IADD3 R232, P4, R232, R78, RZ ;  /* 0x0000004ee8e87210 */ /* 0x000fc80007f9e0ff */
[----:B------:R-:W-:Y:S04]  /*17ce0*/  STL [R1+0xcc], R250 ;  /* 0x0000ccfa01007387 */ /* 0x000fe80000100800 */
[----:B------:R-:W-:Y:S04]  /*17cf0*/  STL [R1+0xa0], R232 ;  /* 0x0000a0e801007387 */ /* 0x000fe80000100800 */
[----:B------:R0:W-:Y:S01]  /*17d00*/  STL [R1+0xbc], R216 ;  /* 0x0000bcd801007387 */ /* 0x0001e20000100800 */
[----:B---3--:R-:W-:Y:S01]  /*17d10*/  IMAD.X R236, R236, 0x1, R77, P5 ;  /* 0x00000001ecec7824 */ /* 0x008fe200028e064d */
[----:B------:R-:W-:-:S04]  /*17d20*/  IADD3 R227, P5, R227, R78, RZ ;  /* 0x0000004ee3e37210 */ /* 0x000fc80007fbe0ff */
[----:B------:R-:W-:Y:S04]  /*17d30*/  STL [R1+0xc4], R236 ;  /* 0x0000c4ec01007387 */ /* 0x000fe80000100800 */
[----:B0-----:R-:W3:Y:S04]  /*17d40*/  LDL.LU R216, [R1+0x93c] ;  /* 0x00093c0001d87983 */ /* 0x001ee80000300800 */
[----:B------:R-:W-:Y:S04]  /*17d50*/  STL [R1+0x98], R227 ;  /* 0x000098e301007387 */ /* 0x000fe80000100800 */
[----:B------:R0:W-:Y:S04]  /*17d60*/  STL [R1+0xb4], R69 ;  /* 0x0000b44501007387 */ /* 0x0001e80000100800 */
[----:B0-----:R-:W4:Y:S04]  /*17d70*/  LDL.LU R69, [R1+0x938] ;  /* 0x0009380001457983 */ /* 0x001f280000300800 */
[----:B------:R-:W-:Y:S04]  /*17d80*/  STL [R1+0x90], R223 ;  /* 0x000090df01007387 */ /* 0x000fe80000100800 */
[----:B------:R0:W-:Y:S01]  /*17d90*/  STL [R1+0xac], R226 ;  /* 0x0000ace201007387 */ /* 0x0001e20000100800 */
[----:B------:R-:W-:Y:S03]  /*17da0*/  HGMMA.64x64x16.F32.BF16 R24, gdesc[UR36].tnspA, R24 ;  /* 0x20e00000241879f0 */ /* 0x000fe60008701818 */
[----:B0-----:R-:W3:Y:S04]  /*17db0*/  LDL.LU R226, [R1+0x934] ;  /* 0x0009340001e27983 */ /* 0x001ee80000300800 */
[----:B------:R-:W-:Y:S04]  /*17dc0*/  STL [R1+0x88], R219 ;  /* 0x000088db01007387 */ /* 0x000fe80000100800 */
[----:B------:R0:W-:Y:S04]  /*17dd0*/  STL [R1+0xa4], R220 ;  /* 0x0000a4dc01007387 */ /* 0x0001e80000100800 */
[----:B0-----:R-:W3:Y:S01]  /*17de0*/  LDL.LU R220, [R1+0x930] ;  /* 0x0009300001dc7983 */ /* 0x001ee20000300800 */
[-C--:B------:R-:W-:Y:S01]  /*17df0*/  IADD3 R215, P2, R215, R78.reuse, RZ ;  /* 0x0000004ed7d77210 */ /* 0x080fe20007f5e0ff */
[--C-:B------:R-:W-:Y:S01]  /*17e00*/  IMAD.X R207, R207, 0x1, R77.reuse, P4 ;  /* 0x00000001cfcf7824 */ /* 0x100fe200020e064d */
[-C--:B------:R-:W-:Y:S01]  /*17e10*/  IADD3 R211, P3, R211, R78.reuse, RZ ;  /* 0x0000004ed3d37210 */ /* 0x080fe20007f7e0ff */
[--C-:B------:R-:W-:Y:S01]  /*17e20*/  IMAD.X R198, R198, 0x1, R77.reuse, P5 ;  /* 0x00000001c6c67824 */ /* 0x100fe200028e064d */
[-C--:B------:R-:W-:Y:S01]  /*17e30*/  IADD3 R203, P4, R203, R78.reuse, RZ ;  /* 0x0000004ecbcb7210 */ /* 0x080fe20007f9e0ff */
[----:B------:R-:W-:Y:S01]  /*17e40*/  STL [R1+0x80], R215 ;  /* 0x000080d701007387 */ /* 0x000fe20000100800 */
[----:B------:R-:W-:Y:S01]  /*17e50*/  IADD3 R194, P5, R194, R78, RZ ;  /* 0x0000004ec2c27210 */ /* 0x000fe20007fbe0ff */
[----:B------:R-:W-:-:S02]  /*17e60*/  IMAD.X R190, R190, 0x1, R77, P6 ;  /* 0x00000001bebe7824 */ /* 0x000fc400030e064d */
[----:B------:R-:W-:Y:S01]  /*17e70*/  STL [R1+0x78], R211 ;  /* 0x000078d301007387 */ /* 0x000fe20000100800 */
[----:B------:R-:W-:-:S03]  /*17e80*/  IMAD.X R186, R186, 0x1, R77, P1 ;  /* 0x00000001baba7824 */ /* 0x000fc600008e064d */
[----:B------:R-:W-:Y:S01]  /*17e90*/  STL [R1+0x9c], R207 ;  /* 0x00009ccf01007387 */ /* 0x000fe20000100800 */
[----:B------:R-:W-:-:S03]  /*17ea0*/  IADD3 R240, P6, R240, R78, RZ ;  /* 0x0000004ef0f07210 */ /* 0x000fc60007fde0ff */
[----:B------:R-:W-:Y:S01]  /*17eb0*/  STL [R1+0x70], R203 ;  /* 0x000070cb01007387 */ /* 0x000fe20000100800 */
[--C-:B------:R-:W-:Y:S02]  /*17ec0*/  IMAD.X R183, R183, 0x1, R77.reuse, P2 ;  /* 0x00000001b7b77824 */ /* 0x100fe400010e064d */
[--C-:B------:R-:W-:Y:S01]  /*17ed0*/  IMAD.X R170, R170, 0x1, R77.reuse, P3 ;  /* 0x00000001aaaa7824 */ /* 0x100fe200018e064d */
[----:B------:R-:W-:Y:S04]  /*17ee0*/  STL [R1+0x94], R198 ;  /* 0x000094c601007387 */ /* 0x000fe80000100800 */
[----:B------:R-:W-:Y:S01]  /*17ef0*/  STL [R1+0x68], R194 ;  /* 0x000068c201007387 */ /* 0x000fe20000100800 */
[----:B------:R-:W-:-:S03]  /*17f00*/  IMAD.X R167, R167, 0x1, R77, P4 ;  /* 0x00000001a7a77824 */ /* 0x000fc600020e064d */
[----:B------:R-:W-:Y:S01]  /*17f10*/  STL [R1+0x8c], R190 ;  /* 0x00008cbe01007387 */ /* 0x000fe20000100800 */
[----:B--2---:R-:W-:-:S03]  /*17f20*/  IADD3 R244, P1, R244, R78, RZ ;  /* 0x0000004ef4f47210 */ /* 0x004fc60007f3e0ff */
[----:B------:R-:W-:Y:S01]  /*17f30*/  STL [R1+0x60], R240 ;  /* 0x000060f001007387 */ /* 0x000fe20000100800 */
[----:B------:R-:W-:-:S03]  /*17f40*/  IADD3 R19, P4, R19, R78, RZ ;  /* 0x0000004e13137210 */ /* 0x000fc60007f9e0ff */
[----:B------:R-:W-:Y:S01]  /*17f50*/  STL [R1+0x84], R186 ;  /* 0x000084ba01007387 */ /* 0x000fe20000100800 */
[----:B------:R-:W-:-:S03]  /*17f60*/  IMAD.X R162, R162, 0x1, R77, P5 ;  /* 0x00000001a2a27824 */ /* 0x000fc600028e064d */
[----:B------:R-:W-:Y:S01]  /*17f70*/  STL [R1+0x58], R244 ;  /* 0x000058f401007387 */ /* 0x000fe20000100800 */
[----:B------:R-:W-:-:S03]  /*17f80*/  IADD3 R248, P2, R248, R78, RZ ;  /* 0x0000004ef8f87210 */ /* 0x000fc60007f5e0ff */
[----:B------:R-:W-:Y:S01]  /*17f90*/  STL [R1+0x7c], R183 ;  /* 0x00007cb701007387 */ /* 0x000fe20000100800 */
[-C--:B------:R-:W-:Y:S01]  /*17fa0*/  IADD3 R70, P5, R70, R78.reuse, RZ ;  /* 0x0000004e46467210 */ /* 0x080fe20007fbe0ff */
[--C-:B------:R-:W-:Y:S01]  /*17fb0*/  IMAD.X R224, R224, 0x1, R77.reuse, P4 ;  /* 0x00000001e0e07824 */ /* 0x100fe200020e064d */
[----:B------:R-:W-:Y:S03]  /*17fc0*/  HGMMA.64x64x16.F32.BF16 R24, gdesc[UR40].tnspA, R24 ;  /* 0x20e00000281879f0 */ /* 0x000fe60008701818 */
[--C-:B------:R-:W-:Y:S02]  /*17fd0*/  IMAD.X R16, R16, 0x1, R77.reuse, P5 ;  /* 0x0000000110107824 */ /* 0x100fe400028e064d */
[--C-:B------:R-:W-:Y:S01]  /*17fe0*/  IMAD.X R252, R252, 0x1, R77.reuse, P6 ;  /* 0x00000001fcfc7824 */ /* 0x100fe200030e064d */
[-C--:B------:R-:W-:Y:S01]  /*17ff0*/  IADD3 R21, P6, R21, R78.reuse, RZ ;  /* 0x0000004e15157210 */ /* 0x080fe20007fde0ff */
[----:B------:R-:W-:Y:S01]  /*18000*/  IMAD.X R169, R169, 0x1, R77, P1 ;  /* 0x00000001a9a97824 */ /* 0x000fe200008e064d */
[----:B------:R-:W-:-:S03]  /*18010*/  IADD3 R222, P1, R222, R78, RZ ;  /* 0x0000004edede7210 */ /* 0x000fc60007f3e0ff */
[----:B------:R-:W-:Y:S01]  /*18020*/  IMAD.X R6, R6, 0x1, R77, P6 ;  /* 0x0000000106067824 */ /* 0x000fe200030e064d */
[----:B------:R-:W-:Y:S04]  /*18030*/  HGMMA.64x64x16.F32.BF16 R24, gdesc[UR44].tnspA, R24 ;  /* 0x20e000002c1879f0 */ /* 0x000fe80008701818 */
[----:B------:R-:W-:Y:S01]  /*18040*/  HGMMA.64x64x16.F32.BF16 R24, gdesc[UR48].tnspA, R24 ;  /* 0x20e00000301879f0 */ /* 0x000fe20008701818 */
[----:B----4-:R-:W-:-:S05]  /*18050*/  IADD3 R69, P3, R69, R78, RZ ;  /* 0x0000004e45457210 */ /* 0x010fca0007f7e0ff */
[----:B------:R0:W-:Y:S04]  /*18060*/  STL [R1+0x48], R69 ;  /* 0x0000484501007387 */ /* 0x0001e80000100800 */
[----:B------:R-:W-:Y:S04]  /*18070*/  STL [R1+0x50], R248 ;  /* 0x000050f801007387 */ /* 0x000fe80000100800 */
[----:B0-----:R-:W2:Y:S01]  /*18080*/  LDL.LU R69, [R1+0x92c] ;  /* 0x00092c0001457983 */ /* 0x001ea20000300800 */
[----:B------:R-:W-:Y:S03]  /*18090*/  HGMMA.64x64x16.F32.BF16 R24, gdesc[UR52].tnspA, R24, gsb0 ;  /* 0x20e00000341879f0 */ /* 0x000fe60008001818 */
[----:B------:R-:W-:Y:S04]  /*180a0*/  STL [R1+0x74], R170 ;  /* 0x000074aa01007387 */ /* 0x000fe80000100800 */
[----:B------:R0:W-:Y:S01]  /*180b0*/  STL [R1+0x40], R19 ;  /* 0x0000401301007387 */ /* 0x0001e20000100800 */
[----:B---3--:R-:W-:-:S03]  /*180c0*/  IMAD.X R226, R226, 0x1, R77, P3 ;  /* 0x00000001e2e27824 */ /* 0x008fc600018e064d */
[----:B0-----:R-:W3:Y:S04]  /*180d0*/  LDL.LU R19, [R1+0x928] ;  /* 0x0009280001137983 */ /* 0x001ee80000300800 */
[----:B------:R-:W-:Y:S04]  /*180e0*/  STL [R1+0x6c], R167 ;  /* 0x00006ca701007387 */ /* 0x000fe80000100800 */
[----:B------:R0:W-:Y:S01]  /*180f0*/  STL [R1+0x30], R70 ;  /* 0x0000304601007387 */ /* 0x0001e20000100800 */
[----:B------:R-:W-:-:S03]  /*18100*/  IMAD.X R220, R220, 0x1, R77, P2 ;  /* 0x00000001dcdc7824 */ /* 0x000fc600010e064d */
[----:B0-----:R-:W4:Y:S04]  /*18110*/  LDL.LU R70, [R1+0x924] ;  /* 0x0009240001467983 */ /* 0x001f280000300800 */
[----:B------:R-:W-:Y:S04]  /*18120*/  STL [R1+0x64], R162 ;  /* 0x000064a201007387 */ /* 0x000fe80000100800 */
[----:B------:R0:W-:Y:S01]  /*18130*/  STL [R1+0x20], R21 ;  /* 0x0000201501007387 */ /* 0x0001e20000100800 */
[----:B------:R-:W-:-:S03]  /*18140*/  IADD3 R158, P2, R158, R78, RZ ;  /* 0x0000004e9e9e7210 */ /* 0x000fc60007f5e0ff */
[----:B0-----:R-:W4:Y:S04]  /*18150*/  LDL.LU R21, [R1+0x920] ;  /* 0x0009200001157983 */ /* 0x001f280000300800 */
[----:B------:R-:W-:Y:S04]  /*18160*/  STL [R1+0x5c], R252 ;  /* 0x00005cfc01007387 */ /* 0x000fe80000100800 */
[----:B------:R0:W-:Y:S04]  /*18170*/  STL [R1+0x18], R222 ;  /* 0x000018de01007387 */ /* 0x0001e80000100800 */
[----:B0-----:R-:W4:Y:S04]  /*18180*/  LDL.LU R222, [R1+0x91c] ;  /* 0x00091c0001de7983 */ /* 0x001f280000300800 */
[----:B------:R-:W-:Y:S04]  /*18190*/  STL [R1+0x54], R169 ;  /* 0x000054a901007387 */ /* 0x000fe80000100800 */
[----:B------:R0:W-:Y:S04]  /*181a0*/  STL [R1+0x4c], R220 ;  /* 0x00004cdc01007387 */ /* 0x0001e80000100800 */
[----:B0-----:R-:W4:Y:S04]  /*181b0*/  LDL.LU R220, [R1+0x918] ;  /* 0x0009180001dc7983 */ /* 0x001f280000300800 */
[----:B------:R0:W-:Y:S04]  /*181c0*/  STL [R1+0x44], R226 ;  /* 0x000044e201007387 */ /* 0x0001e80000100800 */
[----:B0-----:R-:W4:Y:S04]  /*181d0*/  LDL.LU R226, [R1+0x914] ;  /* 0x0009140001e27983 */ /* 0x001f280000300800 */
[----:B------:R-:W-:Y:S04]  /*181e0*/  STL [R1+0x8], R158 ;  /* 0x0000089e01007387 */ /* 0x000fe80000100800 */
[----:B------:R0:W-:Y:S04]  /*181f0*/  STL [R1+0x34], R224 ;  /* 0x000034e001007387 */ /* 0x0001e80000100800 */
[----:B0-----:R-:W4:Y:S01]  /*18200*/  LDL.LU R224, [R1+0x910] ;  /* 0x0009100001e07983 */ /* 0x001f220000300800 */
[----:B------:R-:W-:-:S05]  /*18210*/  IADD3 R154, P3, R154, R78, RZ ;  /* 0x0000004e9a9a7210 */ /* 0x000fca0007f7e0ff */
[----:B------:R-:W-:Y:S04]  /*18220*/  STL [R1], R154 ;  /* 0x0000009a01007387 */ /* 0x000fe80000100800 */
[----:B------:R0:W-:Y:S04]  /*18230*/  STL [R1+0x24], R16 ;  /* 0x0000241001007387 */ /* 0x0001e80000100800 */
[----:B0-----:R-:W4:Y:S04]  /*18240*/  LDL.LU R16, [R1+0x90c] ;  /* 0x00090c0001107983 */ /* 0x001f280000300800 */
[----:B------:R0:W-:Y:S04]  /*18250*/  STL [R1+0x1c], R6 ;  /* 0x00001c0601007387 */ /* 0x0001e80000100800 */
[----:B0-----:R-:W4:Y:S01]  /*18260*/  LDL.LU R6, [R1+0x908] ;  /* 0x0009080001067983 */ /* 0x001f220000300800 */
[----:B------:R-:W-:-:S02]  /*18270*/  IADD3 R249, P4, R249, R78, RZ ;  /* 0x0000004ef9f97210 */ /* 0x000fc40007f9e0ff */
[-C--:B------:R-:W-:Y:S01]  /*18280*/  IADD3 R245, P5, R245, R78.reuse, RZ ;  /* 0x0000004ef5f57210 */ /* 0x080fe20007fbe0ff */
[--C-:B------:R-:W-:Y:S01]  /*18290*/  IMAD.X R0, R0, 0x1, R77.reuse, P1 ;  /* 0x0000000100007824 */ /* 0x100fe200008e064d */
[-C--:B------:R-:W-:Y:S01]  /*182a0*/  IADD3 R241, P6, R241, R78.reuse, RZ ;  /* 0x0000004ef1f17210 */ /* 0x080fe20007fde0ff */
[--C-:B------:R-:W-:Y:S01]  /*182b0*/  IMAD.X R150, R150, 0x1, R77.reuse, P2 ;  /* 0x0000000196967824 */ /* 0x100fe200010e064d */
[-C--:B------:R-:W-:Y:S01]  /*182c0*/  IADD3 R237, P1, R237, R78.reuse, RZ ;  /* 0x0000004eeded7210 */ /* 0x080fe20007f3e0ff */
[--C-:B------:R-:W-:Y:S01]  /*182d0*/  IMAD.X R251, R251, 0x1, R77.reuse, P3 ;  /* 0x00000001fbfb7824 */ /* 0x100fe200018e064d */
[-C--:B------:R-:W-:Y:S01]  /*182e0*/  IADD3 R233, P2, R233, R78.reuse, RZ ;  /* 0x0000004ee9e97210 */ /* 0x080fe20007f5e0ff */
[--C-:B------:R-:W-:Y:S01]  /*182f0*/  IMAD.X R247, R247, 0x1, R77.reuse, P4 ;  /* 0x00000001f7f77824 */ /* 0x100fe200020e064d */
[-C--:B------:R-:W-:Y:S01]  /*18300*/  IADD3 R229, P3, R229, R78.reuse, RZ ;  /* 0x0000004ee5e57210 */ /* 0x080fe20007f7e0ff */
[--C-:B------:R-:W-:Y:S02]  /*18310*/  IMAD.X R243, R243, 0x1, R77.reuse, P5 ;  /* 0x00000001f3f37824 */ /* 0x100fe400028e064d */
        /* <DEDUP_REMOVED lines=14> */
[----:B------:R-:W-:Y:S01]  /*18400*/  IMAD.X R204, R204, 0x1, R77, P3 ;  /* 0x00000001cccc7824 */ /* 0x000fe200018e064d */
[----:B------:R-:W-:Y:S01]  /*18410*/  IADD3 R181, P3, R181, R78, RZ ;  /* 0x0000004eb5b57210 */ /* 0x000fe20007f7e0ff */
[----:B------:R0:W-:Y:S01]  /*18420*/  STL [R1+0xc], R0 ;  /* 0x00000c0001007387 */ /* 0x0001e20000100800 */
[----:B------:R-:W-:-:S02]  /*18430*/  VIADD R75, R75, 0x1 ;  /* 0x000000014b4b7836 */ /* 0x000fc40000000000 */
[--C-:B------:R-:W-:Y:S01]  /*18440*/  IMAD.X R192, R192, 0x1, R77.reuse, P6 ;  /* 0x00000001c0c07824 */ /* 0x100fe200030e064d */
[-C--:B------:R-:W-:Y:S01]  /*18450*/  IADD3 R72, P6, R72, R78.reuse, RZ ;  /* 0x0000004e48487210 */ /* 0x080fe20007fde0ff */
[--C-:B------:R-:W-:Y:S01]  /*18460*/  IMAD.X R188, R188, 0x1, R77.reuse, P1 ;  /* 0x00000001bcbc7824 */ /* 0x100fe200008e064d */
[----:B------:R-:W-:Y:S01]  /*18470*/  IADD3 R71, P1, R71, R78, RZ ;  /* 0x0000004e47477210 */ /* 0x000fe20007f3e0ff */
[--C-:B------:R-:W-:Y:S01]  /*18480*/  IMAD.X R184, R184, 0x1, R77.reuse, P2 ;  /* 0x00000001b8b87824 */ /* 0x100fe200010e064d */
[----:B0-----:R0:W5:Y:S01]  /*18490*/  LDL.LU R0, [R1+0x904] ;  /* 0x0009040001007983 */ /* 0x0011620000300800 */
[----:B------:R-:W-:-:S03]  /*184a0*/  IMAD.X R63, R63, 0x1, R77, P3 ;  /* 0x000000013f3f7824 */ /* 0x000fc600018e064d */
[----:B------:R0:W-:Y:S01]  /*184b0*/  STL [R1+0x4], R150 ;  /* 0x0000049601007387 */ /* 0x0001e20000100800 */
[----:B------:R-:W-:Y:S01]  /*184c0*/  ISETP.NE.U32.AND P0, PT, R75, R96, PT ;  /* 0x000000604b00720c */ /* 0x000fe20003f05070 */
[--C-:B------:R-:W-:Y:S01]  /*184d0*/  IMAD.X R57, R57, 0x1, R77.reuse, P6 ;  /* 0x0000000139397824 */ /* 0x100fe200030e064d */
[-C--:B------:R-:W-:Y:S01]  /*184e0*/  IADD3 R66, P6, R66, R78.reuse, RZ ;  /* 0x0000004e42427210 */ /* 0x080fe20007fde0ff */
[----:B------:R-:W-:Y:S01]  /*184f0*/  IMAD.X R23, R23, 0x1, R77, P1 ;  /* 0x0000000117177824 */ /* 0x000fe200008e064d */
[----:B------:R-:W-:-:S03]  /*18500*/  IADD3 R65, P1, R65, R78, RZ ;  /* 0x0000004e41417210 */ /* 0x000fc60007f3e0ff */
[--C-:B------:R-:W-:Y:S01]  /*18510*/  IMAD.X R13, R13, 0x1, R77.reuse, P6 ;  /* 0x000000010d0d7824 */ /* 0x100fe200030e064d */
[-C--:B------:R-:W-:Y:S01]  /*18520*/  IADD3 R56, P6, R56, R78.reuse, RZ ;  /* 0x0000004e38387210 */ /* 0x080fe20007fde0ff */
[--C-:B------:R-:W-:Y:S01]  /*18530*/  IMAD.X R11, R11, 0x1, R77.reuse, P1 ;  /* 0x000000010b0b7824 */ /* 0x100fe200008e064d */
[-C--:B------:R-:W-:Y:S01]  /*18540*/  IADD3 R22, P1, R22, R78.reuse, RZ ;  /* 0x0000004e16167210 */ /* 0x080fe20007f3e0ff */
[----:B------:R-:W-:Y:S02]  /*18550*/  WARPGROUP.DEPBAR.LE gsb0, 0x0 ;  /* 0x00008000000079c5 */ /* 0x000fe40000010000 */
[--C-:B------:R-:W-:Y:S02]  /*18560*/  IMAD.X R2, R2, 0x1, R77.reuse, P6 ;  /* 0x0000000102027824 */ /* 0x100fe400030e064d */
[----:B------:R-:W-:Y:S01]  /*18570*/  IMAD.X R12, R12, 0x1, R77, P1 ;  /* 0x000000010c0c7824 */ /* 0x000fe200008e064d */
[----:B--2---:R-:W-:-:S05]  /*18580*/  IADD3 R69, P3, R69, R78, RZ ;  /* 0x0000004e45457210 */ /* 0x004fca0007f7e0ff */
[----:B---3--:R-:W-:Y:S01]  /*18590*/  IMAD.X R19, R19, 0x1, R77, P3 ;  /* 0x0000000113137824 */ /* 0x008fe200018e064d */
[----:B------:R-:W-:-:S05]  /*185a0*/  IADD3 R62, P3, R62, R78, RZ ;  /* 0x0000004e3e3e7210 */ /* 0x000fca0007f7e0ff */
[----:B------:R-:W-:Y:S01]  /*185b0*/  IMAD.X R7, R7, 0x1, R77, P3 ;  /* 0x0000000107077824 */ /* 0x000fe200018e064d */
[-C--:B----4-:R-:W-:Y:S02]  /*185c0*/  IADD3 R70, P2, R70, R78.reuse, RZ ;  /* 0x0000004e46467210 */ /* 0x090fe40007f5e0ff */
[-C--:B------:R-:W-:Y:S02]  /*185d0*/  IADD3 R18, P3, R18, R78.reuse, RZ ;  /* 0x0000004e12127210 */ /* 0x080fe40007f7e0ff */
[----:B------:R-:W-:-:S05]  /*185e0*/  IADD3 R222, P5, R222, R78, RZ ;  /* 0x0000004edede7210 */ /* 0x000fca0007fbe0ff */
[----:B------:R-:W-:Y:S01]  /*185f0*/  IMAD.X R220, R220, 0x1, R77, P5 ;  /* 0x00000001dcdc7824 */ /* 0x000fe200028e064d */
[-C--:B------:R-:W-:Y:S02]  /*18600*/  IADD3 R199, P5, R199, R78.reuse, RZ ;  /* 0x0000004ec7c77210 */ /* 0x080fe40007fbe0ff */
[----:B------:R-:W-:-:S03]  /*18610*/  IADD3 R226, P4, R226, R78, RZ ;  /* 0x0000004ee2e27210 */ /* 0x000fc60007f9e0ff */
[--C-:B------:R-:W-:Y:S01]  /*18620*/  IMAD.X R196, R196, 0x1, R77.reuse, P5 ;  /* 0x00000001c4c47824 */ /* 0x100fe200028e064d */
[-C--:B------:R-:W-:Y:S01]  /*18630*/  IADD3 R73, P5, R73, R78.reuse, RZ ;  /* 0x0000004e49497210 */ /* 0x080fe20007fbe0ff */
[----:B------:R-:W-:Y:S01]  /*18640*/  IMAD.X R224, R224, 0x1, R77, P4 ;  /* 0x00000001e0e07824 */ /* 0x000fe200020e064d */
[----:B------:R-:W-:-:S05]  /*18650*/  IADD3 R202, P4, R202, R78, RZ ;  /* 0x0000004ecaca7210 */ /* 0x000fca0007f9e0ff */
        /* <DEDUP_REMOVED lines=17> */
[----:B------:R-:W-:Y:S01]  /*18770*/  IADD3 R16, P4, R16, R78, RZ ;  /* 0x0000004e10107210 */ /* 0x000fe20007f9e0ff */
[----:B------:R-:W-:-:S02]  /*18780*/  IMAD.X R10, R10, 0x1, R77, P2 ;  /* 0x000000010a0a7824 */ /* 0x000fc400010e064d */
[--C-:B------:R-:W-:Y:S02]  /*18790*/  IMAD.X R8, R8, 0x1, R77.reuse, P3 ;  /* 0x0000000108087824 */ /* 0x100fe400018e064d */
[--C-:B------:R-:W-:Y:S02]  /*187a0*/  IMAD.X R4, R4, 0x1, R77.reuse, P5 ;  /* 0x0000000104047824 */ /* 0x100fe400028e064d */
[----:B------:R-:W-:Y:S01]  /*187b0*/  IMAD.X R6, R6, 0x1, R77, P4 ;  /* 0x0000000106067824 */ /* 0x000fe200020e064d */
[----:B0-----:R-:W-:Y:S06]  /*187c0*/  @P0 BRA `(.L_x_1) ;  /* 0xffffff1400140947 */ /* 0x001fec000383ffff */
[----:B------:R-:W-:Y:S02]  /*187d0*/  F2FP.BF16.F32.PACK_AB R51, R55, R51 ;  /* 0x000000333733723e */ /* 0x000fe400000010ff */
[----:B------:R-:W-:Y:S02]  /*187e0*/  F2FP.BF16.F32.PACK_AB R50, R54, R50 ;  /* 0x000000323632723e */ /* 0x000fe400000010ff */
[----:B------:R-:W-:Y:S02]  /*187f0*/  F2FP.BF16.F32.PACK_AB R49, R53, R49 ;  /* 0x000000313531723e */ /* 0x000fe400000010ff */
[----:B------:R-:W-:Y:S02]  /*18800*/  F2FP.BF16.F32.PACK_AB R48, R52, R48 ;  /* 0x000000303430723e */ /* 0x000fe400000010ff */
[----:B------:R-:W-:Y:S02]  /*18810*/  F2FP.BF16.F32.PACK_AB R43, R47, R43 ;  /* 0x0000002b2f2b723e */ /* 0x000fe400000010ff */
[----:B------:R-:W-:-:S02]  /*18820*/  F2FP.BF16.F32.PACK_AB R42, R46, R42 ;  /* 0x0000002a2e2a723e */ /* 0x000fc400000010ff */
        /* <DEDUP_REMOVED lines=9> */
[----:B------:R-:W-:-:S07]  /*188c0*/  F2FP.BF16.F32.PACK_AB R28, R28, R24 ;  /* 0x000000181c1c723e */ /* 0x000fce00000010ff */
.L_x_0:
[----:B------:R-:W2:Y:S01]  /*188d0*/  LDL.LU R8, [R1+0x8fc] ;  /* 0x0008fc0001087983 */ /* 0x000ea20000300800 */
[----:B------:R-:W2:Y:S01]  /*188e0*/  LDC R6, c[0x0][0x244] ;  /* 0x00009100ff067b82 */ /* 0x000ea20000000800 */
[----:B------:R-:W1:Y:S01]  /*188f0*/  S2R R7, SR_TID.X ;  /* 0x0000000000077919 */ /* 0x000e620000002100 */
[----:B------:R-:W3:Y:S01]  /*18900*/  S2R R11, SR_CgaCtaId ;  /* 0x00000000000b7919 */ /* 0x000ee20000008800 */
[----:B------:R-:W-:-:S05]  /*18910*/  MOV R10, 0x400 ;  /* 0x00000400000a7802 */ /* 0x000fca0000000f00 */
[----:B0-----:R-:W0:Y:S01]  /*18920*/  LDC.64 R16, c[0x0][0x220] ;  /* 0x00008800ff107b82 */ /* 0x001e220000000a00 */
[----:B------:R-:W4:Y:S07]  /*18930*/  S2R R9, SR_TID.X ;  /* 0x0000000000097919 */ /* 0x000f2e0000002100 */
[----:B------:R-:W0:Y:S01]  /*18940*/  LDC R37, c[0x0][0x248] ;  /* 0x00009200ff257b82 */ /* 0x000e220000000800 */
[C---:B-1----:R-:W-:Y:S02]  /*18950*/  IMAD.SHL.U32 R2, R7.reuse, 0x10, RZ ;  /* 0x0000001007027824 */ /* 0x042fe400078e00ff */
[----:B------:R-:W-:-:S02]  /*18960*/  IMAD.SHL.U32 R4, R7, 0x80, RZ ;  /* 0x0000008007047824 */ /* 0x000fc400078e00ff */
[----:B------:R-:W-:Y:S01]  /*18970*/  IMAD.SHL.U32 R3, R7, 0x8, RZ ;  /* 0x0000000807037824 */ /* 0x000fe200078e00ff */
[----:B------:R-:W-:Y:S02]  /*18980*/  LOP3.LUT R2, R2, 0x70, RZ, 0xc0, !PT ;  /* 0x0000007002027812 */ /* 0x000fe400078ec0ff */
[----:B---3--:R-:W-:Y:S02]  /*18990*/  LEA R10, R11, R10, 0x18 ;  /* 0x0000000a0b0a7211 */ /* 0x008fe400078ec0ff */
[----:B------:R-:W-:Y:S02]  /*189a0*/  LOP3.LUT R5, R4, 0x400, RZ, 0xc0, !PT ;  /* 0x0000040004057812 */ /* 0x000fe400078ec0ff */
[----:B------:R-:W-:Y:S02]  /*189b0*/  LOP3.LUT R3, R3, 0x380, RZ, 0xc0, !PT ;  /* 0x0000038003037812 */ /* 0x000fe400078ec0ff */
[----:B------:R-:W-:-:S05]  /*189c0*/  IADD3 R2, R5, R10, R2 ;  /* 0x0000000a05027210 */ /* 0x000fca0007ffe002 */
[----:B------:R-:W-:Y:S01]  /*189d0*/  IMAD.IADD R23, R3, 0x1, R2 ;  /* 0x0000000103177824 */ /* 0x000fe200078e0202 */
[----:B------:R-:W-:Y:S01]  /*189e0*/  BAR.SYNC.DEFER_BLOCKING 0x0 ;  /* 0x0000000000007b1d */ /* 0x000fe20000010000 */
[----:B----4-:R-:W-:-:S07]  /*189f0*/  LOP3.LUT R9, R9, 0x7f, RZ, 0xc0, !PT ;  /* 0x0000007f09097812 */ /* 0x010fce00078ec0ff */
[----:B------:R-:W1:Y:S01]  /*18a00*/  LDC.64 R2, c[0x0][0x228] ;  /* 0x00008a00ff027b82 */ /* 0x000e620000000a00 */
[----:B------:R3:W-:Y:S01]  /*18a10*/  STSM.16.M88.4 [R23], R28 ;  /* 0x0000001c17007844 */ /* 0x0007e20000000200 */
[----:B------:R-:W-:-:S06]  /*18a20*/  IMAD R25, R9, 0x10, R10 ;  /* 0x0000001009197824 */ /* 0x000fcc00078e020a */
[----:B------:R-:W-:Y:S06]  /*18a30*/  BAR.SYNC.DEFER_BLOCKING 0x0 ;  /* 0x0000000000007b1d */ /* 0x000fec0000010000 */
[----:B------:R-:W4:Y:S02]  /*18a40*/  LDS.128 R12, [R25] ;  /* 0x00000000190c7984 */ /* 0x000f240000000c00 */
[----:B------:R-:W-:Y:S06]  /*18a50*/  BAR.SYNC.DEFER_BLOCKING 0x0 ;  /* 0x0000000000007b1d */ /* 0x000fec0000010000 */
[----:B------:R-:W-:Y:S02]  /*18a60*/  STSM.16.M88.4 [R23], R32 ;  /* 0x0000002017007844 */ /* 0x000fe40000000200 */
[----:B------:R-:W-:Y:S01]  /*18a70*/  BAR.SYNC.DEFER_BLOCKING 0x0 ;  /* 0x0000000000007b1d */ /* 0x000fe20000010000 */
[----:B------:R-:W-:-:S04]  /*18a80*/  SHF.R.U32.HI R7, RZ, 0x6, R7 ;  /* 0x00000006ff077819 */ /* 0x000fc80000011607 */
[----:B------:R-:W-:-:S04]  /*18a90*/  SGXT.U32 R7, R7, 0x1 ;  /* 0x000000010707781a */ /* 0x000fc80000000000 */
[C-C-:B-----5:R-:W-:Y:S02]  /*18aa0*/  LOP3.LUT R22, R0.reuse, 0x3e, R7.reuse, 0xfe, !PT ;  /* 0x0000003e00167812 */ /* 0x160fe400078efe07 */
[C-C-:B------:R-:W-:Y:S02]  /*18ab0*/  LOP3.LUT R24, R0.reuse, 0x3c, R7.reuse, 0xfe, !PT ;  /* 0x0000003c00187812 */ /* 0x140fe400078efe07 */
[C-C-:B------:R-:W-:Y:S02]  /*18ac0*/  LOP3.LUT R26, R0.reuse, 0x3a, R7.reuse, 0xfe, !PT ;  /* 0x0000003a001a7812 */ /* 0x140fe400078efe07 */
[C-C-:B------:R-:W-:Y:S02]  /*18ad0*/  LOP3.LUT R36, R0.reuse, 0x38, R7.reuse, 0xfe, !PT ;  /* 0x0000003800247812 */ /* 0x140fe400078efe07 */
[C-C-:B------:R-:W-:Y:S02]  /*18ae0*/  LOP3.LUT R38, R0.reuse, 0x36, R7.reuse, 0xfe, !PT ;  /* 0x0000003600267812 */ /* 0x140fe400078efe07 */
[----:B---3--:R-:W-:-:S02]  /*18af0*/  LOP3.LUT R28, R0, 0x34, R7, 0xfe, !PT ;  /* 0x00000034001c7812 */ /* 0x008fc400078efe07 */
[C-C-:B------:R-:W-:Y:S02]  /*18b00*/  LOP3.LUT R30, R0.reuse, 0x32, R7.reuse, 0xfe, !PT ;  /* 0x00000032001e7812 */ /* 0x140fe400078efe07 */
[C-C-:B------:R-:W-:Y:S02]  /*18b10*/  LOP3.LUT R44, R0.reuse, 0x30, R7.reuse, 0xfe, !PT ;  /* 0x00000030002c7812 */ /* 0x140fe400078efe07 */
[C-C-:B------:R-:W-:Y:S02]  /*18b20*/  LOP3.LUT R46, R0.reuse, 0x2e, R7.reuse, 0xfe, !PT ;  /* 0x0000002e002e7812 */ /* 0x140fe400078efe07 */
[C-C-:B------:R-:W-:Y:S02]  /*18b30*/  LOP3.LUT R52, R0.reuse, 0x2c, R7.reuse, 0xfe, !PT ;  /* 0x0000002c00347812 */ /* 0x140fe400078efe07 */
[C-C-:B------:R-:W-:Y:S02]  /*18b40*/  LOP3.LUT R54, R0.reuse, 0x2a, R7.reuse, 0xfe, !PT ;  /* 0x0000002a00367812 */ /* 0x140fe400078efe07 */
[----:B------:R-:W-:-:S02]  /*18b50*/  LOP3.LUT R56, R0, 0x28, R7, 0xfe, !PT ;  /* 0x0000002800387812 */ /* 0x000fc400078efe07 */
        /* <DEDUP_REMOVED lines=17> */
[----:B------:R-:W-:-:S05]  /*18c70*/  LOP3.LUT R4, R0, 0x4, R7, 0xfe, !PT ;  /* 0x0000000400047812 */ /* 0x000fca00078efe07 */
[----:B0-----:R-:W-:Y:S02]  /*18c80*/  IMAD R21, R4, R37, RZ ;  /* 0x0000002504157224 */ /* 0x001fe400078e02ff */
[C---:B--2---:R-:W-:Y:S01]  /*18c90*/  IMAD R5, R8.reuse, R6, RZ ;  /* 0x0000000608057224 */ /* 0x044fe200078e02ff */
[----:B-1----:R-:W-:Y:S02]  /*18ca0*/  ISETP.GE.AND P0, PT, R8, R2, PT ;  /* 0x000000020800720c */ /* 0x002fe40003f06270 */
[----:B------:R-:W0:Y:S01]  /*18cb0*/  LDS.128 R8, [R25] ;  /* 0x0000000019087984 */ /* 0x000e220000000c00 */
[----:B------:R-:W-:Y:S01]  /*18cc0*/  BAR.SYNC.DEFER_BLOCKING 0x0 ;  /* 0x0000000000007b1d */ /* 0x000fe20000010000 */
[C---:B------:R-:W-:Y:S02]  /*18cd0*/  LOP3.LUT R6, R0.reuse, 0x2, R7, 0xfe, !PT ;  /* 0x0000000200067812 */ /* 0x040fe400078efe07 */
[----:B------:R-:W-:Y:S02]  /*18ce0*/  LOP3.LUT R0, R0, R7, RZ, 0xfc, !PT ;  /* 0x0000000700007212 */ /* 0x000fe400078efcff */
[C---:B------:R-:W-:Y:S01]  /*18cf0*/  LEA R27, P1, R5.reuse, R16, 0x1 ;  /* 0x00000010051b7211 */ /* 0x040fe200078208ff */
[----:B------:R-:W-:Y:S03]  /*18d00*/  STSM.16.M88.4 [R23], R40 ;  /* 0x0000002817007844 */ /* 0x000fe60000000200 */
[----:B------:R-:W-:Y:S01]  /*18d10*/  LEA.HI.X.SX32 R29, R5, R17, 0x1, P1 ;  /* 0x00000011051d7211 */ /* 0x000fe200008f0eff */
[C---:B------:R-:W-:Y:S01]  /*18d20*/  IMAD R2, R0.reuse, R37, RZ ;  /* 0x0000002500027224 */ /* 0x040fe200078e02ff */
[----:B------:R-:W-:Y:S01]  /*18d30*/  BAR.SYNC.DEFER_BLOCKING 0x0 ;  /* 0x0000000000007b1d */ /* 0x000fe20000010000 */
[----:B------:R-:W-:Y:S01]  /*18d40*/  ISETP.LT.AND P1, PT, R0, R3, !P0 ;  /* 0x000000030000720c */ /* 0x000fe20004721270 */
[C---:B------:R-:W-:Y:S01]  /*18d50*/  IMAD R0, R6.reuse, R37, RZ ;  /* 0x0000002506007224 */ /* 0x040fe200078e02ff */
[----:B------:R-:W-:-:S02]  /*18d60*/  ISETP.LT.AND P5, PT, R6, R3, !P0 ;  /* 0x000000030600720c */ /* 0x000fc400047a1270 */
[----:B------:R-:W-:Y:S02]  /*18d70*/  ISETP.LT.AND P6, PT, R4, R3, !P0 ;  /* 0x000000030400720c */ /* 0x000fe400047c1270 */
[----:B------:R-:W1:Y:S01]  /*18d80*/  LDS.128 R4, [R25] ;  /* 0x0000000019047984 */ /* 0x000e620000000c00 */
[----:B------:R-:W-:Y:S01]  /*18d90*/  BAR.SYNC.DEFER_BLOCKING 0x0 ;  /* 0x0000000000007b1d */ /* 0x000fe20000010000 */
[CC--:B------:R-:W-:Y:S02]  /*18da0*/  LEA R20, P4, R21.reuse, R27.reuse, 0x1 ;  /* 0x0000001b15147211 */ /* 0x0c0fe400078808ff */
[C---:B------:R-:W-:Y:S02]  /*18db0*/  LEA R16, P2, R2.reuse, R27, 0x1 ;  /* 0x0000001b02107211 */ /* 0x040fe400078408ff */
[-C--:B------:R-:W-:Y:S01]  /*18dc0*/  LEA.HI.X.SX32 R21, R21, R29.reuse, 0x1, P4 ;  /* 0x0000001d15157211 */ /* 0x080fe200020f0eff */
[----:B------:R2:W-:Y:S02]  /*18dd0*/  STSM.16.M88.4 [R23], R48 ;  /* 0x0000003017007844 */ /* 0x0005e40000000200 */
[----:B------:R-:W-:Y:S01]  /*18de0*/  BAR.SYNC.DEFER_BLOCKING 0x0 ;  /* 0x0000000000007b1d */ /* 0x000fe20000010000 */
[----:B------:R-:W-:-:S02]  /*18df0*/  LEA.HI.X.SX32 R17, R2, R29, 0x1, P2 ;  /* 0x0000001d02117211 */ /* 0x000fc400010f0eff */
[C---:B------:R-:W-:Y:S01]  /*18e00*/  ISETP.LT.AND P4, PT, R90.reuse, R3, !P0 ;  /* 0x000000035a00720c */ /* 0x040fe20004781270 */
[----:B------:R-:W-:Y:S01]  /*18e10*/  IMAD R90, R90, R37, RZ ;  /* 0x000000255a5a7224 */ /* 0x000fe200078e02ff */
[----:B------:R-:W-:-:S04]  /*18e20*/  LEA R18, P3, R0, R27, 0x1 ;  /* 0x0000001b00127211 */ /* 0x000fc800078608ff */
[----:B------:R-:W-:Y:S02]  /*18e30*/  LEA.HI.X.SX32 R19, R0, R29, 0x1, P3 ;  /* 0x0000001d00137211 */ /* 0x000fe400018f0eff */
[C---:B------:R-:W-:Y:S01]  /*18e40*/  ISETP.LT.AND P3, PT, R88.reuse, R3, !P0 ;  /* 0x000000035800720c */ /* 0x040fe20004761270 */
[----:B------:R-:W-:Y:S01]  /*18e50*/  IMAD R88, R88, R37, RZ ;  /* 0x0000002558587224 */ /* 0x000fe200078e02ff */
[C---:B------:R-:W-:Y:S01]  /*18e60*/  ISETP.LT.AND P2, PT, R86.reuse, R3, !P0 ;  /* 0x000000035600720c */ /* 0x040fe20004741270 */
[----:B------:R-:W-:Y:S01]  /*18e70*/  IMAD R86, R86, R37, RZ ;  /* 0x0000002556567224 */ /* 0x000fe200078e02ff */
[----:B----4-:R-:W-:Y:S01]  /*18e80*/  PRMT R0, R12, 0x7632, R0 ;  /* 0x000076320c007816 */ /* 0x010fe20000000000 */
[----:B------:R3:W-:Y:S04]  /*18e90*/  @P1 STG.E.U16 desc[UR60][R16.64], R12 ;  /* 0x0000000c10001986 */ /* 0x0007e8000c10153c */
[----:B------:R4:W-:Y:S01]  /*18ea0*/  @P5 STG.E.U16 desc[UR60][R18.64], R13 ;  /* 0x0000000d12005986 */ /* 0x0009e2000c10153c */
[----:B--2---:R-:W-:-:S02]  /*18eb0*/  PRMT R23, R14, 0x7632, R23 ;  /* 0x000076320e177816 */ /* 0x004fc40000000017 */
[----:B------:R-:W-:Y:S01]  /*18ec0*/  PRMT R31, R15, 0x7632, R31 ;  /* 0x000076320f1f7816 */ /* 0x000fe2000000001f */
[----:B------:R-:W2:Y:S01]  /*18ed0*/  LDS.128 R32, [R25] ;  /* 0x0000000019207984 */ /* 0x000ea20000000c00 */
[-C--:B---3--:R-:W-:Y:S02]  /*18ee0*/  LEA R16, P1, R90, R27.reuse, 0x1 ;  /* 0x0000001b5a107211 */ /* 0x088fe400078208ff */
[----:B------:R-:W-:Y:S02]  /*18ef0*/  LEA R12, P5, R88, R27, 0x1 ;  /* 0x0000001b580c7211 */ /* 0x000fe400078a08ff */
[----:B------:R-:W-:Y:S02]  /*18f00*/  LEA.HI.X.SX32 R17, R90, R29, 0x1, P1 ;  /* 0x0000001d5a117211 */ /* 0x000fe400008f0eff */
[C---:B------:R-:W-:Y:S01]  /*18f10*/  ISETP.LT.AND P1, PT, R84.reuse, R3, !P0 ;  /* 0x000000035400720c */ /* 0x040fe20004721270 */
[----:B------:R-:W-:Y:S01]  /*18f20*/  IMAD R84, R84, R37, RZ ;  /* 0x0000002554547224 */ /* 0x000fe200078e02ff */
[----:B------:R3:W-:Y:S01]  /*18f30*/  @P6 STG.E.U16 desc[UR60][R20.64], R14 ;  /* 0x0000000e14006986 */ /* 0x0007e2000c10153c */
[----:B------:R-:W-:-:S02]  /*18f40*/  PRMT R2, R13, 0x7632, R2 ;  /* 0x000076320d027816 */ /* 0x000fc40000000002 */
[----:B----4-:R-:W-:Y:S02]  /*18f50*/  LEA R18, P6, R86, R27, 0x1 ;  /* 0x0000001b56127211 */ /* 0x010fe400078c08ff */
[-C--:B------:R-:W-:Y:S01]  /*18f60*/  LEA.HI.X.SX32 R13, R88, R29.reuse, 0x1, P5 ;  /* 0x0000001d580d7211 */ /* 0x080fe200028f0eff */
[----:B------:R-:W-:Y:S01]  /*18f70*/  @P4 STG.E.U16 desc[UR60][R16.64], R15 ;  /* 0x0000000f10004986 */ /* 0x000fe2000c10153c */
[----:B------:R-:W-:Y:S02]  /*18f80*/  LEA.HI.X.SX32 R19, R86, R29, 0x1, P6 ;  /* 0x0000001d56137211 */ /* 0x000fe400030f0eff */
[----:B---3--:R-:W-:Y:S02]  /*18f90*/  LEA R20, P5, R84, R27, 0x1 ;  /* 0x0000001b54147211 */ /* 0x008fe400078a08ff */
[C---:B------:R-:W-:Y:S01]  /*18fa0*/  ISETP.LT.AND P4, PT, R82.reuse, R3, !P0 ;  /* 0x000000035200720c */ /* 0x040fe20004781270 */
[----:B------:R-:W-:Y:S01]  /*18fb0*/  IMAD R82, R82, R37, RZ ;  /* 0x0000002552527224 */ /* 0x000fe200078e02ff */
[----:B------:R-:W-:Y:S01]  /*18fc0*/  LEA.HI.X.SX32 R21, R84, R29, 0x1, P5 ;  /* 0x0000001d54157211 */ /* 0x000fe200028f0eff */
[----:B------:R3:W-:Y:S01]  /*18fd0*/  @P3 STG.E.U16 desc[UR60][R12.64], R0 ;  /* 0x000000000c003986 */ /* 0x0007e2000c10153c */
[C---:B------:R-:W-:Y:S01]  /*18fe0*/  ISETP.LT.AND P3, PT, R80.reuse, R3, !P0 ;  /* 0x000000035000720c */ /* 0x040fe20004761270 */
[----:B------:R-:W-:-:S02]  /*18ff0*/  IMAD R80, R80, R37, RZ ;  /* 0x0000002550507224 */ /* 0x000fc400078e02ff */
[----:B------:R4:W-:Y:S01]  /*19000*/  @P2 STG.E.U16 desc[UR60][R18.64], R2 ;  /* 0x0000000212002986 */ /* 0x0009e2000c10153c */
[C---:B------:R-:W-:Y:S01]  /*19010*/  ISETP.LT.AND P2, PT, R78.reuse, R3, !P0 ;  /* 0x000000034e00720c */ /* 0x040fe20004741270 */
[----:B------:R-:W-:Y:S02]  /*19020*/  IMAD R78, R78, R37, RZ ;  /* 0x000000254e4e7224 */ /* 0x000fe400078e02ff */
[----:B------:R1:W-:Y:S01]  /*19030*/  @P1 STG.E.U16 desc[UR60][R20.64], R23 ;  /* 0x0000001714001986 */ /* 0x0003e2000c10153c */
[-C--:B------:R-:W-:Y:S02]  /*19040*/  LEA R14, P5, R80, R27.reuse, 0x1 ;  /* 0x0000001b500e7211 */ /* 0x080fe400078a08ff */
[----:B---3--:R-:W-:Y:S01]  /*19050*/  LEA R12, P1, R82, R27, 0x1 ;  /* 0x0000001b520c7211 */ /* 0x008fe200078208ff */
[----:B------:R-:W-:Y:S01]  /*19060*/  IMAD R0, R76, R37, RZ ;  /* 0x000000254c007224 */ /* 0x000fe200078e02ff */
[----:B------:R-:W-:Y:S02]  /*19070*/  LEA R16, P6, R78, R27, 0x1 ;  /* 0x0000001b4e107211 */ /* 0x000fe400078c08ff */
[----:B------:R-:W-:-:S02]  /*19080*/  LEA.HI.X.SX32 R13, R82, R29, 0x1, P1 ;  /* 0x0000001d520d7211 */ /* 0x000fc400008f0eff */
[----:B------:R-:W-:Y:S02]  /*19090*/  ISETP.LT.AND P1, PT, R76, R3, !P0 ;  /* 0x000000034c00720c */ /* 0x000fe40004721270 */
[-C--:B------:R-:W-:Y:S02]  /*190a0*/  LEA.HI.X.SX32 R15, R80, R29.reuse, 0x1, P5 ;  /* 0x0000001d500f7211 */ /* 0x080fe400028f0eff */
[----:B------:R-:W-:Y:S02]  /*190b0*/  LEA.HI.X.SX32 R17, R78, R29, 0x1, P6 ;  /* 0x0000001d4e117211 */ /* 0x000fe400030f0eff */
[C---:B----4-:R-:W-:Y:S01]  /*190c0*/  LEA R18, P5, R0.reuse, R27, 0x1 ;  /* 0x0000001b00127211 */ /* 0x050fe200078a08ff */
[----:B------:R3:W-:Y:S03]  /*190d0*/  @P4 STG.E.U16 desc[UR60][R12.64], R31 ;  /* 0x0000001f0c004986 */ /* 0x0007e6000c10153c */
[----:B------:R-:W-:Y:S01]  /*190e0*/  LEA.HI.X.SX32 R19, R0, R29, 0x1, P5 ;  /* 0x0000001d00137211 */ /* 0x000fe200028f0eff */
[----:B0-----:R0:W-:Y:S04]  /*190f0*/  @P3 STG.E.U16 desc[UR60][R14.64], R8 ;  /* 0x000000080e003986 */ /* 0x0011e8000c10153c */
[----:B------:R4:W-:Y:S01]  /*19100*/  @P2 STG.E.U16 desc[UR60][R16.64], R9 ;  /* 0x0000000910002986 */ /* 0x0009e2000c10153c */
[C---:B------:R-:W-:Y:S01]  /*19110*/  ISETP.LT.AND P2, PT, R74.reuse, R3, !P0 ;  /* 0x000000034a00720c */ /* 0x040fe20004741270 */
[----:B------:R-:W-:Y:S01]  /*19120*/  IMAD R74, R74, R37, RZ ;  /* 0x000000254a4a7224 */ /* 0x000fe200078e02ff */
[C---:B------:R-:W-:Y:S01]  /*19130*/  ISETP.LT.AND P5, PT, R72.reuse, R3, !P0 ;  /* 0x000000034800720c */ /* 0x040fe200047a1270 */
[----:B------:R2:W-:Y:S01]  /*19140*/  @P1 STG.E.U16 desc[UR60][R18.64], R10 ;  /* 0x0000000a12001986 */ /* 0x0005e2000c10153c */
[----:B------:R-:W-:Y:S01]  /*19150*/  IMAD R72, R72, R37, RZ ;  /* 0x0000002548487224 */ /* 0x000fe200078e02ff */
[C---:B------:R-:W-:Y:S01]  /*19160*/  ISETP.LT.AND P1, PT, R70.reuse, R3, !P0 ;  /* 0x000000034600720c */ /* 0x040fe20004721270 */
[----:B------:R-:W-:Y:S01]  /*19170*/  IMAD R70, R70, R37, RZ ;  /* 0x0000002546467224 */ /* 0x000fe200078e02ff */
[----:B-1----:R-:W-:-:S02]  /*19180*/  LEA R20, P3, R74, R27, 0x1 ;  /* 0x0000001b4a147211 */ /* 0x002fc400078608ff */
[----:B------:R-:W-:Y:S02]  /*19190*/  PRMT R0, R8, 0x7632, R0 ;  /* 0x0000763208007816 */ /* 0x000fe40000000000 */
[----:B---3--:R-:W-:Y:S02]  /*191a0*/  LEA R12, P4, R72, R27, 0x1 ;  /* 0x0000001b480c7211 */ /* 0x008fe400078808ff */
[----:B------:R-:W-:Y:S02]  /*191b0*/  LEA.HI.X.SX32 R21, R74, R29, 0x1, P3 ;  /* 0x0000001d4a157211 */ /* 0x000fe400018f0eff */
[----:B0-----:R-:W-:Y:S02]  /*191c0*/  LEA R8, P3, R70, R27, 0x1 ;  /* 0x0000001b46087211 */ /* 0x001fe400078608ff */
[----:B------:R-:W-:Y:S02]  /*191d0*/  PRMT R2, R9, 0x7632, R2 ;  /* 0x0000763209027816 */ /* 0x000fe40000000002 */
[----:B------:R-:W-:-:S02]  /*191e0*/  LEA.HI.X.SX32 R13, R72, R29, 0x1, P4 ;  /* 0x0000001d480d7211 */ /* 0x000fc400020f0eff */
[----:B----4-:R-:W-:Y:S02]  /*191f0*/  LEA.HI.X.SX32 R9, R70, R29, 0x1, P3 ;  /* 0x0000001d46097211 */ /* 0x010fe400018f0eff */
[C---:B------:R-:W-:Y:S01]  /*19200*/  ISETP.LT.AND P4, PT, R68.reuse, R3, !P0 ;  /* 0x000000034400720c */ /* 0x040fe20004781270 */
[----:B------:R-:W-:Y:S01]  /*19210*/  IMAD R68, R68, R37, RZ ;  /* 0x0000002544447224 */ /* 0x000fe200078e02ff */
[C---:B------:R-:W-:Y:S01]  /*19220*/  ISETP.LT.AND P3, PT, R66.reuse, R3, !P0 ;  /* 0x000000034200720c */ /* 0x040fe20004761270 */
[----:B------:R-:W-:Y:S01]  /*19230*/  IMAD R66, R66, R37, RZ ;  /* 0x0000002542427224 */ /* 0x000fe200078e02ff */
[----:B------:R0:W-:Y:S01]  /*19240*/  @P2 STG.E.U16 desc[UR60][R20.64], R11 ;  /* 0x0000000b14002986 */ /* 0x0001e2000c10153c */
[----:B------:R-:W-:Y:S02]  /*19250*/  PRMT R17, R10, 0x7632, R17 ;  /* 0x000076320a117816 */ /* 0x000fe40000000011 */
[-C--:B------:R-:W-:Y:S01]  /*19260*/  LEA R14, P2, R68, R27.reuse, 0x1 ;  /* 0x0000001b440e7211 */ /* 0x080fe200078408ff */
[----:B------:R1:W-:Y:S01]  /*19270*/  @P5 STG.E.U16 desc[UR60][R12.64], R0 ;  /* 0x000000000c005986 */ /* 0x0003e2000c10153c */
[----:B--2---:R-:W-:-:S02]  /*19280*/  LEA R10, P5, R66, R27, 0x1 ;  /* 0x0000001b420a7211 */ /* 0x004fc400078a08ff */
[----:B------:R-:W-:Y:S01]  /*19290*/  PRMT R18, R11, 0x7632, R18 ;  /* 0x000076320b127816 */ /* 0x000fe20000000012 */
[----:B------:R2:W-:Y:S01]  /*192a0*/  @P1 STG.E.U16 desc[UR60][R8.64], R2 ;  /* 0x0000000208001986 */ /* 0x0005e2000c10153c */
[C---:B------:R-:W-:Y:S01]  /*192b0*/  ISETP.LT.AND P1, PT, R64.reuse, R3, !P0 ;  /* 0x000000034000720c */ /* 0x040fe20004721270 */
[----:B------:R-:W-:Y:S01]  /*192c0*/  IMAD R64, R64, R37, RZ ;  /* 0x0000002540407224 */ /* 0x000fe200078e02ff */
[----:B------:R-:W-:Y:S02]  /*192d0*/  LEA.HI.X.SX32 R15, R68, R29, 0x1, P2 ;  /* 0x0000001d440f7211 */ /* 0x000fe400010f0eff */
[C---:B------:R-:W-:Y:S01]  /*192e0*/  ISETP.LT.AND P2, PT, R62.reuse, R3, !P0 ;  /* 0x000000033e00720c */ /* 0x040fe20004741270 */
[----:B------:R-:W-:Y:S01]  /*192f0*/  IMAD R62, R62, R37, RZ ;  /* 0x000000253e3e7224 */ /* 0x000fe200078e02ff */
[----:B0-----:R-:W-:Y:S01]  /*19300*/  LEA.HI.X.SX32 R11, R66, R29, 0x1, P5 ;  /* 0x0000001d420b7211 */ /* 0x001fe200028f0eff */
[----:B------:R0:W-:Y:S01]  /*19310*/  @P4 STG.E.U16 desc[UR60][R14.64], R17 ;  /* 0x000000110e004986 */ /* 0x0001e2000c10153c */
[----:B-1----:R-:W-:-:S03]  /*19320*/  LEA R12, P6, R64, R27, 0x1 ;  /* 0x0000001b400c7211 */ /* 0x002fc600078c08ff */
[----:B------:R1:W-:Y:S01]  /*19330*/  @P3 STG.E.U16 desc[UR60][R10.64], R18 ;  /* 0x000000120a003986 */ /* 0x0003e2000c10153c */
[----:B--2---:R-:W-:Y:S02]  /*19340*/  LEA R8, P4, R62, R27, 0x1 ;  /* 0x0000001b3e087211 */ /* 0x004fe400078808ff */
[C---:B------:R-:W-:Y:S01]  /*19350*/  ISETP.LT.AND P3, PT, R60.reuse, R3, !P0 ;  /* 0x000000033c00720c */ /* 0x040fe20004761270 */
[----:B------:R-:W-:Y:S01]  /*19360*/  IMAD R60, R60, R37, RZ ;  /* 0x000000253c3c7224 */ /* 0x000fe200078e02ff */
[-C--:B------:R-:W-:Y:S02]  /*19370*/  LEA.HI.X.SX32 R13, R64, R29.reuse, 0x1, P6 ;  /* 0x0000001d400d7211 */ /* 0x080fe400030f0eff */
[----:B------:R-:W-:Y:S02]  /*19380*/  LEA.HI.X.SX32 R9, R62, R29, 0x1, P4 ;  /* 0x0000001d3e097211 */ /* 0x000fe400020f0eff */
[----:B------:R-:W-:Y:S01]  /*19390*/  LEA R16, P5, R60, R27, 0x1 ;  /* 0x0000001b3c107211 */ /* 0x000fe200078a08ff */
[----:B------:R2:W-:Y:S01]  /*193a0*/  @P1 STG.E.U16 desc[UR60][R12.64], R4 ;  /* 0x000000040c001986 */ /* 0x0005e2000c10153c */
[C---:B------:R-:W-:Y:S01]  /*193b0*/  ISETP.LT.AND P4, PT, R58.reuse, R3, !P0 ;  /* 0x000000033a00720c */ /* 0x040fe20004781270 */
[----:B------:R-:W-:Y:S01]  /*193c0*/  IMAD R58, R58, R37, RZ ;  /* 0x000000253a3a7224 */ /* 0x000fe200078e02ff */
[----:B0-----:R-:W-:Y:S01]  /*193d0*/  LEA.HI.X.SX32 R17, R60, R29, 0x1, P5 ;  /* 0x0000001d3c117211 */ /* 0x001fe200028f0eff */
[----:B------:R0:W-:Y:S01]  /*193e0*/  @P2 STG.E.U16 desc[UR60][R8.64], R5 ;  /* 0x0000000508002986 */ /* 0x0001e2000c10153c */
[C---:B------:R-:W-:Y:S01]  /*193f0*/  ISETP.LT.AND P2, PT, R56.reuse, R3, !P0 ;  /* 0x000000033800720c */ /* 0x040fe20004741270 */
[----:B------:R-:W-:Y:S01]  /*19400*/  IMAD R56, R56, R37, RZ ;  /* 0x0000002538387224 */ /* 0x000fe200078e02ff */
[C---:B------:R-:W-:Y:S01]  /*19410*/  ISETP.LT.AND P1, PT, R54.reuse, R3, !P0 ;  /* 0x000000033600720c */ /* 0x040fe20004721270 */
[----:B------:R-:W-:Y:S01]  /*19420*/  IMAD R54, R54, R37, RZ ;  /* 0x0000002536367224 */ /* 0x000fe200078e02ff */
[-C--:B-1----:R-:W-:Y:S01]  /*19430*/  LEA R10, P5, R58, R27.reuse, 0x1 ;  /* 0x0000001b3a0a7211 */ /* 0x082fe200078a08ff */
[----:B------:R1:W-:Y:S03]  /*19440*/  @P3 STG.E.U16 desc[UR60][R16.64], R6 ;  /* 0x0000000610003986 */ /* 0x0003e6000c10153c */
[----:B--2---:R-:W-:-:S02]  /*19450*/  LEA R12, P6, R54, R27, 0x1 ;  /* 0x0000001b360c7211 */ /* 0x004fc400078c08ff */
[----:B0-----:R-:W-:Y:S02]  /*19460*/  LEA R8, P3, R56, R27, 0x1 ;  /* 0x0000001b38087211 */ /* 0x001fe400078608ff */
[-C--:B------:R-:W-:Y:S02]  /*19470*/  LEA.HI.X.SX32 R11, R58, R29.reuse, 0x1, P5 ;  /* 0x0000001d3a0b7211 */ /* 0x080fe400028f0eff */
[----:B------:R-:W-:Y:S02]  /*19480*/  PRMT R0, R4, 0x7632, R0 ;  /* 0x0000763204007816 */ /* 0x000fe40000000000 */
[-C--:B------:R-:W-:Y:S02]  /*19490*/  LEA.HI.X.SX32 R9, R56, R29.reuse, 0x1, P3 ;  /* 0x0000001d38097211 */ /* 0x080fe400018f0eff */
[----:B------:R-:W-:Y:S02]  /*194a0*/  PRMT R5, R5, 0x7632, R5 ;  /* 0x0000763205057816 */ /* 0x000fe40000000005 */
[----:B------:R-:W-:Y:S01]  /*194b0*/  LEA.HI.X.SX32 R13, R54, R29, 0x1, P6 ;  /* 0x0000001d360d7211 */ /* 0x000fe200030f0eff */
[----:B------:R-:W-:Y:S01]  /*194c0*/  @P4 STG.E.U16 desc[UR60][R10.64], R7 ;  /* 0x000000070a004986 */ /* 0x000fe2000c10153c */
[----:B------:R-:W-:-:S03]  /*194d0*/  ISETP.LT.AND P3, PT, R46, R3, !P0 ;  /* 0x000000032e00720c */ /* 0x000fc60004761270 */
[----:B------:R-:W-:Y:S01]  /*194e0*/  @P2 STG.E.U16 desc[UR60][R8.64], R0 ;  /* 0x0000000008002986 */ /* 0x000fe2000c10153c */
[----:B------:R-:W-:-:S03]  /*194f0*/  IMAD R46, R46, R37, RZ ;  /* 0x000000252e2e7224 */ /* 0x000fc600078e02ff */
[----:B------:R0:W-:Y:S01]  /*19500*/  @P1 STG.E.U16 desc[UR60][R12.64], R5 ;  /* 0x000000050c001986 */ /* 0x0001e2000c10153c */
[C---:B------:R-:W-:Y:S01]  /*19510*/  ISETP.LT.AND P1, PT, R52.reuse, R3, !P0 ;  /* 0x000000033400720c */ /* 0x040fe20004721270 */
[----:B------:R-:W-:Y:S01]  /*19520*/  IMAD R52, R52, R37, RZ ;  /* 0x0000002534347224 */ /* 0x000fe200078e02ff */
[C---:B------:R-:W-:Y:S01]  /*19530*/  ISETP.LT.AND P2, PT, R44.reuse, R3, !P0 ;  /* 0x000000032c00720c */ /* 0x040fe20004741270 */
[----:B------:R-:W-:Y:S01]  /*19540*/  IMAD R44, R44, R37, RZ ;  /* 0x000000252c2c7224 */ /* 0x000fe200078e02ff */
[----:B------:R-:W-:Y:S02]  /*19550*/  PRMT R2, R6, 0x7632, R2 ;  /* 0x0000763206027816 */ /* 0x000fe40000000002 */
[----:B------:R-:W-:Y:S02]  /*19560*/  LEA R4, P6, R52, R27, 0x1 ;  /* 0x0000001b34047211 */ /* 0x000fe400078c08ff */
[C---:B------:R-:W-:Y:S01]  /*19570*/  ISETP.LT.AND P4, PT, R30.reuse, R3, !P0 ;  /* 0x000000031e00720c */ /* 0x040fe20004781270 */
[----:B------:R-:W-:Y:S01]  /*19580*/  IMAD R30, R30, R37, RZ ;  /* 0x000000251e1e7224 */ /* 0x000fe200078e02ff */
[----:B-1----:R-:W-:-:S02]  /*19590*/  LEA R6, P5, R46, R27, 0x1 ;  /* 0x0000001b2e067211 */ /* 0x002fc400078a08ff */
[----:B0-----:R-:W-:Y:S02]  /*195a0*/  LEA.HI.X.SX32 R5, R52, R29, 0x1, P6 ;  /* 0x0000001d34057211 */ /* 0x001fe400030f0eff */
[----:B------:R-:W-:Y:S02]  /*195b0*/  PRMT R12, R7, 0x7632, R12 ;  /* 0x00007632070c7816 */ /* 0x000fe4000000000c */
[----:B------:R-:W-:Y:S02]  /*195c0*/  LEA R8, P6, R44, R27, 0x1 ;  /* 0x0000001b2c087211 */ /* 0x000fe400078c08ff */
[----:B------:R-:W-:Y:S02]  /*195d0*/  LEA.HI.X.SX32 R7, R46, R29, 0x1, P5 ;  /* 0x0000001d2e077211 */ /* 0x000fe400028f0eff */
[----:B------:R-:W-:Y:S02]  /*195e0*/  LEA R10, P5, R30, R27, 0x1 ;  /* 0x0000001b1e0a7211 */ /* 0x000fe400078a08ff */
[----:B------:R-:W-:-:S02]  /*195f0*/  LEA.HI.X.SX32 R9, R44, R29, 0x1, P6 ;  /* 0x0000001d2c097211 */ /* 0x000fc400030f0eff */
[----:B------:R-:W-:Y:S01]  /*19600*/  LEA.HI.X.SX32 R11, R30, R29, 0x1, P5 ;  /* 0x0000001d1e0b7211 */ /* 0x000fe200028f0eff */
[----:B------:R-:W-:Y:S04]  /*19610*/  @P1 STG.E.U16 desc[UR60][R4.64], R2 ;  /* 0x0000000204001986 */ /* 0x000fe8000c10153c */
[----:B------:R0:W-:Y:S04]  /*19620*/  @P3 STG.E.U16 desc[UR60][R6.64], R12 ;  /* 0x0000000c06003986 */ /* 0x0001e8000c10153c */
[----:B------:R1:W-:Y:S04]  /*19630*/  @P2 STG.E.U16 desc[UR60][R8.64], R32 ;  /* 0x0000002008002986 */ /* 0x0003e8000c10153c */
[----:B------:R2:W-:Y:S01]  /*19640*/  @P4 STG.E.U16 desc[UR60][R10.64], R33 ;  /* 0x000000210a004986 */ /* 0x0005e2000c10153c */
[C---:B------:R-:W-:Y:S01]  /*19650*/  ISETP.LT.AND P4, PT, R38.reuse, R3, !P0 ;  /* 0x000000032600720c */ /* 0x040fe20004781270 */
[----:B------:R-:W-:Y:S01]  /*19660*/  IMAD R38, R38, R37, RZ ;  /* 0x0000002526267224 */ /* 0x000fe200078e02ff */
[C---:B------:R-:W-:Y:S01]  /*19670*/  ISETP.LT.AND P3, PT, R36.reuse, R3, !P0 ;  /* 0x000000032400720c */ /* 0x040fe20004761270 */
[----:B------:R-:W-:Y:S01]  /*19680*/  IMAD R36, R36, R37, RZ ;  /* 0x0000002524247224 */ /* 0x000fe200078e02ff */
[----:B------:R-:W-:Y:S01]  /*19690*/  ISETP.LT.AND P5, PT, R28, R3, !P0 ;  /* 0x000000031c00720c */ /* 0x000fe200047a1270 */
[----:B------:R-:W-:Y:S01]  /*196a0*/  IMAD R13, R24, R37, RZ ;  /* 0x00000025180d7224 */ /* 0x000fe200078e02ff */
[----:B0-----:R-:W-:Y:S01]  /*196b0*/  LEA R6, P1, R38, R27, 0x1 ;  /* 0x0000001b26067211 */ /* 0x001fe200078208ff */
[----:B------:R-:W-:Y:S01]  /*196c0*/  IMAD R28, R28, R37, RZ ;  /* 0x000000251c1c7224 */ /* 0x000fe200078e02ff */
[----:B-1----:R-:W-:-:S02]  /*196d0*/  LEA R8, P2, R36, R27, 0x1 ;  /* 0x0000001b24087211 */ /* 0x002fc400078408ff */
[----:B------:R-:W-:Y:S02]  /*196e0*/  LEA.HI.X.SX32 R7, R38, R29, 0x1, P1 ;  /* 0x0000001d26077211 */ /* 0x000fe400008f0eff */
[C---:B------:R-:W-:Y:S01]  /*196f0*/  LEA R12, P1, R13.reuse, R27, 0x1 ;  /* 0x0000001b0d0c7211 */ /* 0x040fe200078208ff */
[----:B------:R-:W-:Y:S01]  /*19700*/  IMAD R0, R26, R37, RZ ;  /* 0x000000251a007224 */ /* 0x000fe200078e02ff */
[----:B------:R-:W-:Y:S02]  /*19710*/  LEA R4, P6, R28, R27, 0x1 ;  /* 0x0000001b1c047211 */ /* 0x000fe400078c08ff */
[----:B------:R-:W-:Y:S02]  /*19720*/  LEA.HI.X.SX32 R9, R36, R29, 0x1, P2 ;  /* 0x0000001d24097211 */ /* 0x000fe400010f0eff */
[----:B------:R-:W-:Y:S02]  /*19730*/  ISETP.LT.AND P2, PT, R26, R3, !P0 ;  /* 0x000000031a00720c */ /* 0x000fe40004741270 */
[----:B------:R-:W-:-:S02]  /*19740*/  LEA.HI.X.SX32 R13, R13, R29, 0x1, P1 ;  /* 0x0000001d0d0d7211 */ /* 0x000fc400008f0eff */
[----:B------:R-:W-:Y:S02]  /*19750*/  ISETP.LT.AND P1, PT, R24, R3, !P0 ;  /* 0x000000031800720c */ /* 0x000fe40004721270 */
[----:B------:R-:W-:Y:S02]  /*19760*/  LEA.HI.X.SX32 R5, R28, R29, 0x1, P6 ;  /* 0x0000001d1c057211 */ /* 0x000fe400030f0eff */
[----:B------:R-:W-:Y:S02]  /*19770*/  ISETP.LT.AND P0, PT, R22, R3, !P0 ;  /* 0x000000031600720c */ /* 0x000fe40004701270 */
[----:B--2---:R-:W-:Y:S01]  /*19780*/  LEA R10, P6, R0, R27, 0x1 ;  /* 0x0000001b000a7211 */ /* 0x004fe200078c08ff */
[----:B------:R0:W-:Y:S01]  /*19790*/  @P5 STG.E.U16 desc[UR60][R4.64], R34 ;  /* 0x0000002204005986 */ /* 0x0001e2000c10153c */
[----:B------:R-:W-:Y:S01]  /*197a0*/  PRMT R32, R32, 0x7632, R32 ;  /* 0x0000763220207816 */ /* 0x000fe20000000020 */
[----:B------:R-:W-:Y:S01]  /*197b0*/  IMAD R14, R22, R37, RZ ;  /* 0x00000025160e7224 */ /* 0x000fe200078e02ff */
[----:B------:R-:W-:-:S02]  /*197c0*/  LEA.HI.X.SX32 R11, R0, R29, 0x1, P6 ;  /* 0x0000001d000b7211 */ /* 0x000fc400030f0eff */
[----:B------:R-:W-:Y:S01]  /*197d0*/  PRMT R0, R34, 0x7632, R0 ;  /* 0x0000763222007816 */ /* 0x000fe20000000000 */
[----:B------:R1:W-:Y:S01]  /*197e0*/  @P4 STG.E.U16 desc[UR60][R6.64], R35 ;  /* 0x0000002306004986 */ /* 0x0003e2000c10153c */
[C---:B------:R-:W-:Y:S02]  /*197f0*/  LEA R2, P6, R14.reuse, R27, 0x1 ;  /* 0x0000001b0e027211 */ /* 0x040fe400078c08ff */
[----:B0-----:R-:W-:Y:S01]  /*19800*/  PRMT R5, R33, 0x7632, R5 ;  /* 0x0000763221057816 */ /* 0x001fe20000000005 */
[----:B------:R1:W-:Y:S04]  /*19810*/  @P3 STG.E.U16 desc[UR60][R8.64], R32 ;  /* 0x0000002008003986 */ /* 0x0003e8000c10153c */
[----:B------:R1:W-:Y:S01]  /*19820*/  @P2 STG.E.U16 desc[UR60][R10.64], R5 ;  /* 0x000000050a002986 */ /* 0x0003e2000c10153c */
[----:B------:R-:W-:-:S03]  /*19830*/  LEA.HI.X.SX32 R3, R14, R29, 0x1, P6 ;  /* 0x0000001d0e037211 */ /* 0x000fc600030f0eff */
[----:B------:R1:W-:Y:S01]  /*19840*/  @P1 STG.E.U16 desc[UR60][R12.64], R0 ;  /* 0x000000000c001986 */ /* 0x0003e2000c10153c */
[----:B------:R-:W-:Y:S05]  /*19850*/  @!P0 EXIT ;  /* 0x000000000000894d */ /* 0x000fea0003800000 */
[----:B-1----:R-:W-:-:S05]  /*19860*/  PRMT R35, R35, 0x7632, R35 ;  /* 0x0000763223237816 */ /* 0x002fca0000000023 */
[----:B------:R-:W-:Y:S01]  /*19870*/  STG.E.U16 desc[UR60][R2.64], R35 ;  /* 0x0000002302007986 */ /* 0x000fe2000c10153c */
[----:B------:R-:W-:Y:S05]  /*19880*/  EXIT ;  /* 0x000000000000794d */ /* 0x000fea0003800000 */
.L_x_2:
[----:B------:R-:W-:-:S00]  /*19890*/  BRA `(.L_x_2) ;  /* 0xfffffffc00fc7947 */ /* 0x000fc0000383ffff */
[----:B------:R-:W-:-:S00]  /*198a0*/  NOP ;  /* 0x0000000000007918 */ /* 0x000fc00000000000 */
        /* <DEDUP_REMOVED lines=13> */
.L_x_3:


//--------------------- .nv.shared.matmul_kernel  --------------------------
	.section	.nv.shared.matmul_kernel,"aw",@nobits
	.sectionflags	@""
	.align	16
	.zero		1024


//--------------------- .nv.shared.reserved.0     --------------------------
	.section	.nv.shared.reserved.0,"aw",@nobits
	.weak		__nv_reservedSMEM_offset_0_alias
	.size		__nv_reservedSMEM_offset_0_alias, 0, 0
	.other		__nv_reservedSMEM_offset_0_alias,@"STO_CUDA_RESERVED_SHARED STV_DEFAULT"
__nv_reservedSMEM_offset_0_alias:
	.zero		0


//--------------------- .nv.constant0.matmul_kernel --------------------------
	.section	.nv.constant0.matmul_kernel,"a",@progbits
	.sectionflags	@""
	.align	4
.nv.constant0.matmul_kernel:
	.zero		608


//--------------------- SYMBOLS --------------------------

	.type		.nv.reservedSmem.offset0,@object
	.size		.nv.reservedSmem.offset0,0x4
